//
// Generated by NVIDIA NVVM Compiler
//
// Compiler Build ID: CL-36424714
// Cuda compilation tools, release 13.0, V13.0.88
// Based on NVVM 20.0.0
//

.version 9.0
.target sm_100
.address_size 64

	// .globl	_Z7InitIndmPm
// _ZZN3cub18CUB_300001_SM_10006detail10radix_sort31DeviceRadixSortSingleTileKernelINS1_5radix10policy_hubIdmyE10Policy1000ELNS0_9SortOrderE0EdmyNS1_21identity_decomposer_tEEEvPKT1_PSA_PKT2_PSE_T3_iiT4_E12temp_storage has been demoted
// _ZZN3cub18CUB_300001_SM_10006detail10radix_sort30DeviceRadixSortHistogramKernelINS1_5radix10policy_hubIdmyE10Policy1000ELNS0_9SortOrderE0EdyNS1_21identity_decomposer_tEEEvPT2_PKT1_SA_iiT3_E12temp_storage has been demoted
// _ZZN3cub18CUB_300001_SM_10006detail10radix_sort33DeviceRadixSortExclusiveSumKernelINS1_5radix10policy_hubIdmyE10Policy1000EyEEvPT0_E12temp_storage has been demoted
// _ZZN3cub18CUB_300001_SM_10006detail10radix_sort29DeviceRadixSortOnesweepKernelINS1_5radix10policy_hubIdmyE10Policy1000ELNS0_9SortOrderE0EdmyiiNS1_21identity_decomposer_tEEEvPT5_SB_PT3_PKSC_PT1_PKSG_PT2_PKSK_T4_iiT6_E1s has been demoted
// _ZZN3cub18CUB_300001_SM_10006detail10radix_sort31DeviceRadixSortSingleTileKernelINS1_5radix10policy_hubIddyE10Policy1000ELNS0_9SortOrderE0EddyNS1_21identity_decomposer_tEEEvPKT1_PSA_PKT2_PSE_T3_iiT4_E12temp_storage has been demoted
// _ZZN3cub18CUB_300001_SM_10006detail10radix_sort30DeviceRadixSortHistogramKernelINS1_5radix10policy_hubIddyE10Policy1000ELNS0_9SortOrderE0EdyNS1_21identity_decomposer_tEEEvPT2_PKT1_SA_iiT3_E12temp_storage has been demoted
// _ZZN3cub18CUB_300001_SM_10006detail10radix_sort33DeviceRadixSortExclusiveSumKernelINS1_5radix10policy_hubIddyE10Policy1000EyEEvPT0_E12temp_storage has been demoted
// _ZZN3cub18CUB_300001_SM_10006detail10radix_sort29DeviceRadixSortOnesweepKernelINS1_5radix10policy_hubIddyE10Policy1000ELNS0_9SortOrderE0EddyiiNS1_21identity_decomposer_tEEEvPT5_SB_PT3_PKSC_PT1_PKSG_PT2_PKSK_T4_iiT6_E1s has been demoted
.global .align 1 .b8 _ZN34_INTERNAL_6793d793_4_k_cu_a4b89bde4cuda3std3__45__cpo5beginE[1];
.global .align 1 .b8 _ZN34_INTERNAL_6793d793_4_k_cu_a4b89bde4cuda3std3__45__cpo3endE[1];
.global .align 1 .b8 _ZN34_INTERNAL_6793d793_4_k_cu_a4b89bde4cuda3std3__45__cpo6cbeginE[1];
.global .align 1 .b8 _ZN34_INTERNAL_6793d793_4_k_cu_a4b89bde4cuda3std3__45__cpo4cendE[1];
.global .align 1 .b8 _ZN34_INTERNAL_6793d793_4_k_cu_a4b89bde4cuda3std3__45__cpo6rbeginE[1];
.global .align 1 .b8 _ZN34_INTERNAL_6793d793_4_k_cu_a4b89bde4cuda3std3__45__cpo4rendE[1];
.global .align 1 .b8 _ZN34_INTERNAL_6793d793_4_k_cu_a4b89bde4cuda3std3__45__cpo7crbeginE[1];
.global .align 1 .b8 _ZN34_INTERNAL_6793d793_4_k_cu_a4b89bde4cuda3std3__45__cpo5crendE[1];
.global .align 1 .b8 _ZN34_INTERNAL_6793d793_4_k_cu_a4b89bde4cuda3std3__436_GLOBAL__N__6793d793_4_k_cu_a4b89bde6ignoreE[1];
.global .align 1 .b8 _ZN34_INTERNAL_6793d793_4_k_cu_a4b89bde4cuda3std3__419piecewise_constructE[1];
.global .align 1 .b8 _ZN34_INTERNAL_6793d793_4_k_cu_a4b89bde4cuda3std3__48in_placeE[1];
.global .align 1 .b8 _ZN34_INTERNAL_6793d793_4_k_cu_a4b89bde4cuda3std3__420unreachable_sentinelE[1];
.global .align 1 .b8 _ZN34_INTERNAL_6793d793_4_k_cu_a4b89bde4cuda3std3__47nulloptE[1];
.global .align 1 .b8 _ZN34_INTERNAL_6793d793_4_k_cu_a4b89bde4cuda3std3__48unexpectE[1];
.global .align 1 .b8 _ZN34_INTERNAL_6793d793_4_k_cu_a4b89bde4cuda3std6ranges3__45__cpo4swapE[1];
.global .align 1 .b8 _ZN34_INTERNAL_6793d793_4_k_cu_a4b89bde4cuda3std6ranges3__45__cpo9iter_moveE[1];
.global .align 1 .b8 _ZN34_INTERNAL_6793d793_4_k_cu_a4b89bde4cuda3std6ranges3__45__cpo5beginE[1];
.global .align 1 .b8 _ZN34_INTERNAL_6793d793_4_k_cu_a4b89bde4cuda3std6ranges3__45__cpo3endE[1];
.global .align 1 .b8 _ZN34_INTERNAL_6793d793_4_k_cu_a4b89bde4cuda3std6ranges3__45__cpo6cbeginE[1];
.global .align 1 .b8 _ZN34_INTERNAL_6793d793_4_k_cu_a4b89bde4cuda3std6ranges3__45__cpo4cendE[1];
.global .align 1 .b8 _ZN34_INTERNAL_6793d793_4_k_cu_a4b89bde4cuda3std6ranges3__45__cpo7advanceE[1];
.global .align 1 .b8 _ZN34_INTERNAL_6793d793_4_k_cu_a4b89bde4cuda3std6ranges3__45__cpo9iter_swapE[1];
.global .align 1 .b8 _ZN34_INTERNAL_6793d793_4_k_cu_a4b89bde4cuda3std6ranges3__45__cpo4nextE[1];
.global .align 1 .b8 _ZN34_INTERNAL_6793d793_4_k_cu_a4b89bde4cuda3std6ranges3__45__cpo4prevE[1];
.global .align 1 .b8 _ZN34_INTERNAL_6793d793_4_k_cu_a4b89bde4cuda3std6ranges3__45__cpo4dataE[1];
.global .align 1 .b8 _ZN34_INTERNAL_6793d793_4_k_cu_a4b89bde4cuda3std6ranges3__45__cpo5cdataE[1];
.global .align 1 .b8 _ZN34_INTERNAL_6793d793_4_k_cu_a4b89bde4cuda3std6ranges3__45__cpo4sizeE[1];
.global .align 1 .b8 _ZN34_INTERNAL_6793d793_4_k_cu_a4b89bde4cuda3std6ranges3__45__cpo5ssizeE[1];
.global .align 1 .b8 _ZN34_INTERNAL_6793d793_4_k_cu_a4b89bde4cuda3std6ranges3__45__cpo8distanceE[1];
.global .align 1 .b8 _ZN34_INTERNAL_6793d793_4_k_cu_a4b89bde6thrust24THRUST_300001_SM_1000_NS8cuda_cub3parE[1];
.global .align 1 .b8 _ZN34_INTERNAL_6793d793_4_k_cu_a4b89bde6thrust24THRUST_300001_SM_1000_NS8cuda_cub10par_nosyncE[1];
.global .align 1 .b8 _ZN34_INTERNAL_6793d793_4_k_cu_a4b89bde6thrust24THRUST_300001_SM_1000_NS6system6detail10sequential3seqE[1];
.global .align 1 .b8 _ZN34_INTERNAL_6793d793_4_k_cu_a4b89bde6thrust24THRUST_300001_SM_1000_NS6system3cpp3parE[1];
.global .align 1 .b8 _ZN34_INTERNAL_6793d793_4_k_cu_a4b89bde6thrust24THRUST_300001_SM_1000_NS12placeholders2_1E[1];
.global .align 1 .b8 _ZN34_INTERNAL_6793d793_4_k_cu_a4b89bde6thrust24THRUST_300001_SM_1000_NS12placeholders2_2E[1];
.global .align 1 .b8 _ZN34_INTERNAL_6793d793_4_k_cu_a4b89bde6thrust24THRUST_300001_SM_1000_NS12placeholders2_3E[1];
.global .align 1 .b8 _ZN34_INTERNAL_6793d793_4_k_cu_a4b89bde6thrust24THRUST_300001_SM_1000_NS12placeholders2_4E[1];
.global .align 1 .b8 _ZN34_INTERNAL_6793d793_4_k_cu_a4b89bde6thrust24THRUST_300001_SM_1000_NS12placeholders2_5E[1];
.global .align 1 .b8 _ZN34_INTERNAL_6793d793_4_k_cu_a4b89bde6thrust24THRUST_300001_SM_1000_NS12placeholders2_6E[1];
.global .align 1 .b8 _ZN34_INTERNAL_6793d793_4_k_cu_a4b89bde6thrust24THRUST_300001_SM_1000_NS12placeholders2_7E[1];
.global .align 1 .b8 _ZN34_INTERNAL_6793d793_4_k_cu_a4b89bde6thrust24THRUST_300001_SM_1000_NS12placeholders2_8E[1];
.global .align 1 .b8 _ZN34_INTERNAL_6793d793_4_k_cu_a4b89bde6thrust24THRUST_300001_SM_1000_NS12placeholders2_9E[1];
.global .align 1 .b8 _ZN34_INTERNAL_6793d793_4_k_cu_a4b89bde6thrust24THRUST_300001_SM_1000_NS12placeholders3_10E[1];
.global .align 1 .b8 _ZN34_INTERNAL_6793d793_4_k_cu_a4b89bde6thrust24THRUST_300001_SM_1000_NS3seqE[1];
.global .align 1 .b8 _ZN34_INTERNAL_6793d793_4_k_cu_a4b89bde6thrust24THRUST_300001_SM_1000_NS6deviceE[1];

.visible .entry _Z7InitIndmPm(
	.param .u64 _Z7InitIndmPm_param_0,
	.param .u64 .ptr .align 1 _Z7InitIndmPm_param_1
)
{
	.reg .pred 	%p<2>;
	.reg .b32 	%r<5>;
	.reg .b64 	%rd<7>;

	ld.param.u64 	%rd2, [_Z7InitIndmPm_param_0];
	ld.param.u64 	%rd3, [_Z7InitIndmPm_param_1];
	mov.u32 	%r1, %tid.x;
	mov.u32 	%r2, %ctaid.x;
	mov.u32 	%r3, %ntid.x;
	mad.lo.s32 	%r4, %r2, %r3, %r1;
	cvt.s64.s32 	%rd1, %r4;
	setp.le.u64 	%p1, %rd2, %rd1;
	@%p1 bra 	$L__BB0_2;
	cvta.to.global.u64 	%rd4, %rd3;
	shl.b64 	%rd5, %rd1, 3;
	add.s64 	%rd6, %rd4, %rd5;
	st.global.u64 	[%rd6], %rd2;
$L__BB0_2:
	ret;

}
	// .globl	_Z7PermutemPvmPmS_
.visible .entry _Z7PermutemPvmPmS_(
	.param .u64 _Z7PermutemPvmPmS__param_0,
	.param .u64 .ptr .align 1 _Z7PermutemPvmPmS__param_1,
	.param .u64 _Z7PermutemPvmPmS__param_2,
	.param .u64 .ptr .align 1 _Z7PermutemPvmPmS__param_3,
	.param .u64 .ptr .align 1 _Z7PermutemPvmPmS__param_4
)
{
	.reg .pred 	%p<12>;
	.reg .b16 	%rs<16>;
	.reg .b32 	%r<5>;
	.reg .b64 	%rd<100>;

	ld.param.u64 	%rd24, [_Z7PermutemPvmPmS__param_0];
	ld.param.u64 	%rd25, [_Z7PermutemPvmPmS__param_1];
	ld.param.u64 	%rd22, [_Z7PermutemPvmPmS__param_2];
	ld.param.u64 	%rd23, [_Z7PermutemPvmPmS__param_3];
	ld.param.u64 	%rd26, [_Z7PermutemPvmPmS__param_4];
	cvta.to.global.u64 	%rd1, %rd26;
	cvta.to.global.u64 	%rd2, %rd25;
	mov.u32 	%r1, %tid.x;
	mov.u32 	%r2, %ctaid.x;
	mov.u32 	%r3, %ntid.x;
	mad.lo.s32 	%r4, %r2, %r3, %r1;
	cvt.s64.s32 	%rd3, %r4;
	setp.le.u64 	%p1, %rd24, %rd3;
	setp.eq.s64 	%p2, %rd22, 0;
	or.pred  	%p3, %p1, %p2;
	@%p3 bra 	$L__BB1_12;
	cvta.to.global.u64 	%rd28, %rd23;
	shl.b64 	%rd29, %rd3, 3;
	add.s64 	%rd4, %rd28, %rd29;
	mul.lo.s64 	%rd5, %rd22, %rd3;
	add.s64 	%rd30, %rd22, -1;
	and.b64  	%rd6, %rd22, 7;
	setp.lt.u64 	%p4, %rd30, 7;
	mov.b64 	%rd98, 0;
	@%p4 bra 	$L__BB1_4;
	and.b64  	%rd98, %rd22, -8;
	add.s64 	%rd96, %rd2, 7;
	add.s64 	%rd31, %rd5, %rd1;
	add.s64 	%rd94, %rd31, 3;
	mov.u64 	%rd95, %rd98;
$L__BB1_3:
	.pragma "nounroll";
	ld.global.u64 	%rd32, [%rd4];
	mad.lo.s64 	%rd33, %rd32, %rd22, %rd96;
	ld.global.u8 	%rs1, [%rd33+-7];
	st.global.u8 	[%rd94+-3], %rs1;
	ld.global.u64 	%rd34, [%rd4];
	mad.lo.s64 	%rd35, %rd34, %rd22, %rd96;
	ld.global.u8 	%rs2, [%rd35+-6];
	st.global.u8 	[%rd94+-2], %rs2;
	ld.global.u64 	%rd36, [%rd4];
	mad.lo.s64 	%rd37, %rd36, %rd22, %rd96;
	ld.global.u8 	%rs3, [%rd37+-5];
	st.global.u8 	[%rd94+-1], %rs3;
	ld.global.u64 	%rd38, [%rd4];
	mad.lo.s64 	%rd39, %rd38, %rd22, %rd96;
	ld.global.u8 	%rs4, [%rd39+-4];
	st.global.u8 	[%rd94], %rs4;
	ld.global.u64 	%rd40, [%rd4];
	mad.lo.s64 	%rd41, %rd40, %rd22, %rd96;
	ld.global.u8 	%rs5, [%rd41+-3];
	st.global.u8 	[%rd94+1], %rs5;
	ld.global.u64 	%rd42, [%rd4];
	mad.lo.s64 	%rd43, %rd42, %rd22, %rd96;
	ld.global.u8 	%rs6, [%rd43+-2];
	st.global.u8 	[%rd94+2], %rs6;
	ld.global.u64 	%rd44, [%rd4];
	mad.lo.s64 	%rd45, %rd44, %rd22, %rd96;
	ld.global.u8 	%rs7, [%rd45+-1];
	st.global.u8 	[%rd94+3], %rs7;
	ld.global.u64 	%rd46, [%rd4];
	mad.lo.s64 	%rd47, %rd46, %rd22, %rd96;
	ld.global.u8 	%rs8, [%rd47];
	st.global.u8 	[%rd94+4], %rs8;
	add.s64 	%rd96, %rd96, 8;
	add.s64 	%rd95, %rd95, -8;
	add.s64 	%rd94, %rd94, 8;
	setp.ne.s64 	%p5, %rd95, 0;
	@%p5 bra 	$L__BB1_3;
$L__BB1_4:
	setp.eq.s64 	%p6, %rd6, 0;
	@%p6 bra 	$L__BB1_12;
	and.b64  	%rd17, %rd22, 3;
	setp.lt.u64 	%p7, %rd6, 4;
	@%p7 bra 	$L__BB1_7;
	ld.global.u64 	%rd48, [%rd4];
	mad.lo.s64 	%rd49, %rd48, %rd22, %rd98;
	add.s64 	%rd50, %rd2, %rd49;
	ld.global.u8 	%rs9, [%rd50];
	add.s64 	%rd51, %rd98, %rd5;
	add.s64 	%rd52, %rd1, %rd51;
	st.global.u8 	[%rd52], %rs9;
	add.s64 	%rd53, %rd98, 1;
	and.b64  	%rd54, %rd53, 4294967295;
	ld.global.u64 	%rd55, [%rd4];
	mad.lo.s64 	%rd56, %rd55, %rd22, %rd54;
	add.s64 	%rd57, %rd2, %rd56;
	ld.global.u8 	%rs10, [%rd57];
	add.s64 	%rd58, %rd54, %rd5;
	add.s64 	%rd59, %rd1, %rd58;
	st.global.u8 	[%rd59], %rs10;
	add.s64 	%rd60, %rd98, 2;
	and.b64  	%rd61, %rd60, 4294967295;
	ld.global.u64 	%rd62, [%rd4];
	mad.lo.s64 	%rd63, %rd62, %rd22, %rd61;
	add.s64 	%rd64, %rd2, %rd63;
	ld.global.u8 	%rs11, [%rd64];
	add.s64 	%rd65, %rd61, %rd5;
	add.s64 	%rd66, %rd1, %rd65;
	st.global.u8 	[%rd66], %rs11;
	add.s64 	%rd67, %rd98, 3;
	and.b64  	%rd68, %rd67, 4294967295;
	ld.global.u64 	%rd69, [%rd4];
	mad.lo.s64 	%rd70, %rd69, %rd22, %rd68;
	add.s64 	%rd71, %rd2, %rd70;
	ld.global.u8 	%rs12, [%rd71];
	add.s64 	%rd72, %rd68, %rd5;
	add.s64 	%rd73, %rd1, %rd72;
	st.global.u8 	[%rd73], %rs12;
	add.s64 	%rd74, %rd98, 4;
	and.b64  	%rd98, %rd74, 4294967295;
$L__BB1_7:
	setp.eq.s64 	%p8, %rd17, 0;
	@%p8 bra 	$L__BB1_12;
	setp.eq.s64 	%p9, %rd17, 1;
	@%p9 bra 	$L__BB1_10;
	ld.global.u64 	%rd75, [%rd4];
	mad.lo.s64 	%rd76, %rd75, %rd22, %rd98;
	add.s64 	%rd77, %rd2, %rd76;
	ld.global.u8 	%rs13, [%rd77];
	add.s64 	%rd78, %rd98, %rd5;
	add.s64 	%rd79, %rd1, %rd78;
	st.global.u8 	[%rd79], %rs13;
	add.s64 	%rd80, %rd98, 1;
	and.b64  	%rd81, %rd80, 4294967295;
	ld.global.u64 	%rd82, [%rd4];
	mad.lo.s64 	%rd83, %rd82, %rd22, %rd81;
	add.s64 	%rd84, %rd2, %rd83;
	ld.global.u8 	%rs14, [%rd84];
	add.s64 	%rd85, %rd81, %rd5;
	add.s64 	%rd86, %rd1, %rd85;
	st.global.u8 	[%rd86], %rs14;
	add.s64 	%rd87, %rd98, 2;
	and.b64  	%rd98, %rd87, 4294967295;
$L__BB1_10:
	and.b64  	%rd88, %rd22, 1;
	setp.eq.b64 	%p10, %rd88, 1;
	not.pred 	%p11, %p10;
	@%p11 bra 	$L__BB1_12;
	ld.global.u64 	%rd89, [%rd4];
	mad.lo.s64 	%rd90, %rd89, %rd22, %rd98;
	add.s64 	%rd91, %rd2, %rd90;
	ld.global.u8 	%rs15, [%rd91];
	add.s64 	%rd92, %rd98, %rd5;
	add.s64 	%rd93, %rd1, %rd92;
	st.global.u8 	[%rd93], %rs15;
$L__BB1_12:
	ret;

}
	// .globl	_ZN3cub18CUB_300001_SM_10006detail11EmptyKernelIvEEvv
.visible .entry _ZN3cub18CUB_300001_SM_10006detail11EmptyKernelIvEEvv()
{


	ret;

}
	// .globl	_ZN3cub18CUB_300001_SM_10006detail10radix_sort31DeviceRadixSortSingleTileKernelINS1_5radix10policy_hubIdmyE10Policy1000ELNS0_9SortOrderE0EdmyNS1_21identity_decomposer_tEEEvPKT1_PSA_PKT2_PSE_T3_iiT4_
.visible .entry _ZN3cub18CUB_300001_SM_10006detail10radix_sort31DeviceRadixSortSingleTileKernelINS1_5radix10policy_hubIdmyE10Policy1000ELNS0_9SortOrderE0EdmyNS1_21identity_decomposer_tEEEvPKT1_PSA_PKT2_PSE_T3_iiT4_(
	.param .u64 .ptr .align 1 _ZN3cub18CUB_300001_SM_10006detail10radix_sort31DeviceRadixSortSingleTileKernelINS1_5radix10policy_hubIdmyE10Policy1000ELNS0_9SortOrderE0EdmyNS1_21identity_decomposer_tEEEvPKT1_PSA_PKT2_PSE_T3_iiT4__param_0,
	.param .u64 .ptr .align 1 _ZN3cub18CUB_300001_SM_10006detail10radix_sort31DeviceRadixSortSingleTileKernelINS1_5radix10policy_hubIdmyE10Policy1000ELNS0_9SortOrderE0EdmyNS1_21identity_decomposer_tEEEvPKT1_PSA_PKT2_PSE_T3_iiT4__param_1,
	.param .u64 .ptr .align 1 _ZN3cub18CUB_300001_SM_10006detail10radix_sort31DeviceRadixSortSingleTileKernelINS1_5radix10policy_hubIdmyE10Policy1000ELNS0_9SortOrderE0EdmyNS1_21identity_decomposer_tEEEvPKT1_PSA_PKT2_PSE_T3_iiT4__param_2,
	.param .u64 .ptr .align 1 _ZN3cub18CUB_300001_SM_10006detail10radix_sort31DeviceRadixSortSingleTileKernelINS1_5radix10policy_hubIdmyE10Policy1000ELNS0_9SortOrderE0EdmyNS1_21identity_decomposer_tEEEvPKT1_PSA_PKT2_PSE_T3_iiT4__param_3,
	.param .u64 _ZN3cub18CUB_300001_SM_10006detail10radix_sort31DeviceRadixSortSingleTileKernelINS1_5radix10policy_hubIdmyE10Policy1000ELNS0_9SortOrderE0EdmyNS1_21identity_decomposer_tEEEvPKT1_PSA_PKT2_PSE_T3_iiT4__param_4,
	.param .u32 _ZN3cub18CUB_300001_SM_10006detail10radix_sort31DeviceRadixSortSingleTileKernelINS1_5radix10policy_hubIdmyE10Policy1000ELNS0_9SortOrderE0EdmyNS1_21identity_decomposer_tEEEvPKT1_PSA_PKT2_PSE_T3_iiT4__param_5,
	.param .u32 _ZN3cub18CUB_300001_SM_10006detail10radix_sort31DeviceRadixSortSingleTileKernelINS1_5radix10policy_hubIdmyE10Policy1000ELNS0_9SortOrderE0EdmyNS1_21identity_decomposer_tEEEvPKT1_PSA_PKT2_PSE_T3_iiT4__param_6,
	.param .align 1 .b8 _ZN3cub18CUB_300001_SM_10006detail10radix_sort31DeviceRadixSortSingleTileKernelINS1_5radix10policy_hubIdmyE10Policy1000ELNS0_9SortOrderE0EdmyNS1_21identity_decomposer_tEEEvPKT1_PSA_PKT2_PSE_T3_iiT4__param_7[1]
)
.maxntid 256
.minnctapersm 1
{
	.reg .pred 	%p<70>;
	.reg .b16 	%rs<19>;
	.reg .b32 	%r<360>;
	.reg .b64 	%rd<229>;
	// demoted variable
	.shared .align 16 .b8 _ZZN3cub18CUB_300001_SM_10006detail10radix_sort31DeviceRadixSortSingleTileKernelINS1_5radix10policy_hubIdmyE10Policy1000ELNS0_9SortOrderE0EdmyNS1_21identity_decomposer_tEEEvPKT1_PSA_PKT2_PSE_T3_iiT4_E12temp_storage[33856];
	ld.param.u64 	%rd109, [_ZN3cub18CUB_300001_SM_10006detail10radix_sort31DeviceRadixSortSingleTileKernelINS1_5radix10policy_hubIdmyE10Policy1000ELNS0_9SortOrderE0EdmyNS1_21identity_decomposer_tEEEvPKT1_PSA_PKT2_PSE_T3_iiT4__param_0];
	ld.param.u64 	%rd104, [_ZN3cub18CUB_300001_SM_10006detail10radix_sort31DeviceRadixSortSingleTileKernelINS1_5radix10policy_hubIdmyE10Policy1000ELNS0_9SortOrderE0EdmyNS1_21identity_decomposer_tEEEvPKT1_PSA_PKT2_PSE_T3_iiT4__param_1];
	ld.param.u64 	%rd105, [_ZN3cub18CUB_300001_SM_10006detail10radix_sort31DeviceRadixSortSingleTileKernelINS1_5radix10policy_hubIdmyE10Policy1000ELNS0_9SortOrderE0EdmyNS1_21identity_decomposer_tEEEvPKT1_PSA_PKT2_PSE_T3_iiT4__param_2];
	ld.param.u64 	%rd106, [_ZN3cub18CUB_300001_SM_10006detail10radix_sort31DeviceRadixSortSingleTileKernelINS1_5radix10policy_hubIdmyE10Policy1000ELNS0_9SortOrderE0EdmyNS1_21identity_decomposer_tEEEvPKT1_PSA_PKT2_PSE_T3_iiT4__param_3];
	ld.param.u64 	%rd107, [_ZN3cub18CUB_300001_SM_10006detail10radix_sort31DeviceRadixSortSingleTileKernelINS1_5radix10policy_hubIdmyE10Policy1000ELNS0_9SortOrderE0EdmyNS1_21identity_decomposer_tEEEvPKT1_PSA_PKT2_PSE_T3_iiT4__param_4];
	ld.param.u32 	%r84, [_ZN3cub18CUB_300001_SM_10006detail10radix_sort31DeviceRadixSortSingleTileKernelINS1_5radix10policy_hubIdmyE10Policy1000ELNS0_9SortOrderE0EdmyNS1_21identity_decomposer_tEEEvPKT1_PSA_PKT2_PSE_T3_iiT4__param_5];
	ld.param.u32 	%r85, [_ZN3cub18CUB_300001_SM_10006detail10radix_sort31DeviceRadixSortSingleTileKernelINS1_5radix10policy_hubIdmyE10Policy1000ELNS0_9SortOrderE0EdmyNS1_21identity_decomposer_tEEEvPKT1_PSA_PKT2_PSE_T3_iiT4__param_6];
	cvta.to.global.u64 	%rd110, %rd109;
	cvt.u32.u64 	%r1, %rd107;
	mov.u32 	%r2, %tid.x;
	mul.lo.s32 	%r3, %r2, 9;
	setp.ge.s32 	%p1, %r3, %r1;
	mul.wide.u32 	%rd111, %r3, 8;
	add.s64 	%rd1, %rd110, %rd111;
	mov.b64 	%rd193, 9223372036854775807;
	@%p1 bra 	$L__BB3_2;
	ld.global.u64 	%rd193, [%rd1];
$L__BB3_2:
	add.s32 	%r4, %r3, 1;
	setp.ge.s32 	%p2, %r4, %r1;
	mov.b64 	%rd194, 9223372036854775807;
	@%p2 bra 	$L__BB3_4;
	ld.global.u64 	%rd194, [%rd1+8];
$L__BB3_4:
	add.s32 	%r5, %r3, 2;
	setp.ge.s32 	%p3, %r5, %r1;
	mov.b64 	%rd195, 9223372036854775807;
	@%p3 bra 	$L__BB3_6;
	ld.global.u64 	%rd195, [%rd1+16];
$L__BB3_6:
	add.s32 	%r6, %r3, 3;
	setp.ge.s32 	%p4, %r6, %r1;
	mov.b64 	%rd196, 9223372036854775807;
	@%p4 bra 	$L__BB3_8;
	ld.global.u64 	%rd196, [%rd1+24];
$L__BB3_8:
	add.s32 	%r7, %r3, 4;
	setp.ge.s32 	%p5, %r7, %r1;
	mov.b64 	%rd197, 9223372036854775807;
	@%p5 bra 	$L__BB3_10;
	ld.global.u64 	%rd197, [%rd1+32];
$L__BB3_10:
	add.s32 	%r8, %r3, 5;
	setp.ge.s32 	%p6, %r8, %r1;
	mov.b64 	%rd198, 9223372036854775807;
	@%p6 bra 	$L__BB3_12;
	ld.global.u64 	%rd198, [%rd1+40];
$L__BB3_12:
	add.s32 	%r9, %r3, 6;
	setp.ge.s32 	%p7, %r9, %r1;
	mov.b64 	%rd199, 9223372036854775807;
	@%p7 bra 	$L__BB3_14;
	ld.global.u64 	%rd199, [%rd1+48];
$L__BB3_14:
	add.s32 	%r10, %r3, 7;
	setp.ge.s32 	%p8, %r10, %r1;
	mov.b64 	%rd200, 9223372036854775807;
	@%p8 bra 	$L__BB3_16;
	ld.global.u64 	%rd200, [%rd1+56];
$L__BB3_16:
	add.s32 	%r11, %r3, 8;
	setp.ge.s32 	%p9, %r11, %r1;
	mov.b64 	%rd201, 9223372036854775807;
	@%p9 bra 	$L__BB3_18;
	ld.global.u64 	%rd201, [%rd1+64];
$L__BB3_18:
	bar.sync 	0;
	mov.b64 	{%r86, %r87}, %rd107;
	shfl.sync.idx.b32	%r12|%p10, %r86, 0, 31, -1;
	shfl.sync.idx.b32	%r88|%p11, %r87, 0, 31, -1;
	mov.b64 	%rd20, {%r12, %r88};
	setp.ge.s32 	%p12, %r3, %r12;
	cvta.to.global.u64 	%rd121, %rd105;
	add.s64 	%rd21, %rd121, %rd111;
	@%p12 bra 	$L__BB3_20;
	ld.global.u64 	%rd228, [%rd21];
$L__BB3_20:
	setp.ge.s32 	%p13, %r4, %r12;
	@%p13 bra 	$L__BB3_22;
	ld.global.u64 	%rd227, [%rd21+8];
$L__BB3_22:
	setp.ge.s32 	%p14, %r5, %r12;
	@%p14 bra 	$L__BB3_24;
	ld.global.u64 	%rd226, [%rd21+16];
$L__BB3_24:
	setp.ge.s32 	%p15, %r6, %r12;
	@%p15 bra 	$L__BB3_26;
	ld.global.u64 	%rd225, [%rd21+24];
$L__BB3_26:
	setp.ge.s32 	%p16, %r7, %r12;
	@%p16 bra 	$L__BB3_28;
	ld.global.u64 	%rd224, [%rd21+32];
$L__BB3_28:
	setp.ge.s32 	%p17, %r8, %r12;
	@%p17 bra 	$L__BB3_30;
	ld.global.u64 	%rd223, [%rd21+40];
$L__BB3_30:
	setp.ge.s32 	%p18, %r9, %r12;
	@%p18 bra 	$L__BB3_32;
	ld.global.u64 	%rd222, [%rd21+48];
$L__BB3_32:
	setp.ge.s32 	%p19, %r10, %r12;
	@%p19 bra 	$L__BB3_34;
	ld.global.u64 	%rd221, [%rd21+56];
$L__BB3_34:
	setp.ge.s32 	%p20, %r11, %r12;
	@%p20 bra 	$L__BB3_36;
	ld.global.u64 	%rd220, [%rd21+64];
$L__BB3_36:
	bar.sync 	0;
	setp.gt.s64 	%p21, %rd193, -1;
	selp.b64 	%rd131, -9223372036854775808, -1, %p21;
	xor.b64  	%rd219, %rd131, %rd193;
	setp.gt.s64 	%p22, %rd194, -1;
	selp.b64 	%rd132, -9223372036854775808, -1, %p22;
	xor.b64  	%rd218, %rd132, %rd194;
	setp.gt.s64 	%p23, %rd195, -1;
	selp.b64 	%rd133, -9223372036854775808, -1, %p23;
	xor.b64  	%rd217, %rd133, %rd195;
	setp.gt.s64 	%p24, %rd196, -1;
	selp.b64 	%rd134, -9223372036854775808, -1, %p24;
	xor.b64  	%rd216, %rd134, %rd196;
	setp.gt.s64 	%p25, %rd197, -1;
	selp.b64 	%rd135, -9223372036854775808, -1, %p25;
	xor.b64  	%rd215, %rd135, %rd197;
	setp.gt.s64 	%p26, %rd198, -1;
	selp.b64 	%rd136, -9223372036854775808, -1, %p26;
	xor.b64  	%rd214, %rd136, %rd198;
	setp.gt.s64 	%p27, %rd199, -1;
	selp.b64 	%rd137, -9223372036854775808, -1, %p27;
	xor.b64  	%rd213, %rd137, %rd199;
	setp.gt.s64 	%p28, %rd200, -1;
	selp.b64 	%rd138, -9223372036854775808, -1, %p28;
	xor.b64  	%rd212, %rd138, %rd200;
	setp.gt.s64 	%p29, %rd201, -1;
	selp.b64 	%rd139, -9223372036854775808, -1, %p29;
	xor.b64  	%rd211, %rd139, %rd201;
	shr.u32 	%r13, %r2, 5;
	shl.b32 	%r90, %r2, 2;
	mov.u32 	%r91, _ZZN3cub18CUB_300001_SM_10006detail10radix_sort31DeviceRadixSortSingleTileKernelINS1_5radix10policy_hubIdmyE10Policy1000ELNS0_9SortOrderE0EdmyNS1_21identity_decomposer_tEEEvPKT1_PSA_PKT2_PSE_T3_iiT4_E12temp_storage;
	add.s32 	%r14, %r91, %r90;
	shl.b32 	%r92, %r2, 7;
	add.s32 	%r15, %r14, %r92;
	shl.b32 	%r93, %r13, 2;
	add.s32 	%r94, %r91, %r93;
	add.s32 	%r16, %r94, 33792;
	mad.lo.s32 	%r17, %r2, -60, %r15;
	add.s32 	%r357, %r84, 6;
	sub.s32 	%r356, %r85, %r84;
$L__BB3_37:
	add.s32 	%r105, %r357, -6;
	min.s32 	%r95, %r356, 6;
	mov.b32 	%r134, 0;
	st.shared.u32 	[%r14], %r134;
	st.shared.u32 	[%r14+1024], %r134;
	st.shared.u32 	[%r14+2048], %r134;
	st.shared.u32 	[%r14+3072], %r134;
	st.shared.u32 	[%r14+4096], %r134;
	st.shared.u32 	[%r14+5120], %r134;
	st.shared.u32 	[%r14+6144], %r134;
	st.shared.u32 	[%r14+7168], %r134;
	st.shared.u32 	[%r14+8192], %r134;
	st.shared.u32 	[%r14+9216], %r134;
	st.shared.u32 	[%r14+10240], %r134;
	st.shared.u32 	[%r14+11264], %r134;
	st.shared.u32 	[%r14+12288], %r134;
	st.shared.u32 	[%r14+13312], %r134;
	st.shared.u32 	[%r14+14336], %r134;
	st.shared.u32 	[%r14+15360], %r134;
	st.shared.u32 	[%r14+16384], %r134;
	st.shared.u32 	[%r14+17408], %r134;
	st.shared.u32 	[%r14+18432], %r134;
	st.shared.u32 	[%r14+19456], %r134;
	st.shared.u32 	[%r14+20480], %r134;
	st.shared.u32 	[%r14+21504], %r134;
	st.shared.u32 	[%r14+22528], %r134;
	st.shared.u32 	[%r14+23552], %r134;
	st.shared.u32 	[%r14+24576], %r134;
	st.shared.u32 	[%r14+25600], %r134;
	st.shared.u32 	[%r14+26624], %r134;
	st.shared.u32 	[%r14+27648], %r134;
	st.shared.u32 	[%r14+28672], %r134;
	st.shared.u32 	[%r14+29696], %r134;
	st.shared.u32 	[%r14+30720], %r134;
	st.shared.u32 	[%r14+31744], %r134;
	st.shared.u32 	[%r14+32768], %r134;
	mov.b64 	%rd141, 1;
	// begin inline asm
	shl.b64 %rd140, %rd141, %r95;
	// end inline asm
	add.s64 	%rd143, %rd140, -1;
	// begin inline asm
	shl.b64 %rd142, %rd143, %r134;
	// end inline asm
	setp.eq.s64 	%p30, %rd219, 9223372036854775807;
	selp.b64 	%rd145, -9223372036854775808, %rd219, %p30;
	// begin inline asm
	shr.b64 %rd144, %rd145, %r105;
	// end inline asm
	cvt.u32.u64 	%r137, %rd144;
	cvt.u32.u64 	%r138, %rd142;
	and.b32  	%r139, %r138, %r137;
	shl.b32 	%r140, %r139, 10;
	and.b32  	%r141, %r140, 31744;
	add.s32 	%r142, %r14, %r141;
	shr.u32 	%r143, %r139, 4;
	and.b32  	%r144, %r143, 268435454;
	add.s32 	%r23, %r142, %r144;
	ld.shared.u16 	%rs1, [%r23];
	add.s16 	%rs10, %rs1, 1;
	st.shared.u16 	[%r23], %rs10;
	setp.eq.s64 	%p31, %rd218, 9223372036854775807;
	selp.b64 	%rd147, -9223372036854775808, %rd218, %p31;
	// begin inline asm
	shr.b64 %rd146, %rd147, %r105;
	// end inline asm
	cvt.u32.u64 	%r145, %rd146;
	and.b32  	%r146, %r138, %r145;
	shl.b32 	%r147, %r146, 10;
	and.b32  	%r148, %r147, 31744;
	add.s32 	%r149, %r14, %r148;
	shr.u32 	%r150, %r146, 4;
	and.b32  	%r151, %r150, 268435454;
	add.s32 	%r24, %r149, %r151;
	ld.shared.u16 	%rs2, [%r24];
	add.s16 	%rs11, %rs2, 1;
	st.shared.u16 	[%r24], %rs11;
	setp.eq.s64 	%p32, %rd217, 9223372036854775807;
	selp.b64 	%rd149, -9223372036854775808, %rd217, %p32;
	// begin inline asm
	shr.b64 %rd148, %rd149, %r105;
	// end inline asm
	cvt.u32.u64 	%r152, %rd148;
	and.b32  	%r153, %r138, %r152;
	shl.b32 	%r154, %r153, 10;
	and.b32  	%r155, %r154, 31744;
	add.s32 	%r156, %r14, %r155;
	shr.u32 	%r157, %r153, 4;
	and.b32  	%r158, %r157, 268435454;
	add.s32 	%r25, %r156, %r158;
	ld.shared.u16 	%rs3, [%r25];
	add.s16 	%rs12, %rs3, 1;
	st.shared.u16 	[%r25], %rs12;
	setp.eq.s64 	%p33, %rd216, 9223372036854775807;
	selp.b64 	%rd151, -9223372036854775808, %rd216, %p33;
	// begin inline asm
	shr.b64 %rd150, %rd151, %r105;
	// end inline asm
	cvt.u32.u64 	%r159, %rd150;
	and.b32  	%r160, %r138, %r159;
	shl.b32 	%r161, %r160, 10;
	and.b32  	%r162, %r161, 31744;
	add.s32 	%r163, %r14, %r162;
	shr.u32 	%r164, %r160, 4;
	and.b32  	%r165, %r164, 268435454;
	add.s32 	%r26, %r163, %r165;
	ld.shared.u16 	%rs4, [%r26];
	add.s16 	%rs13, %rs4, 1;
	st.shared.u16 	[%r26], %rs13;
	setp.eq.s64 	%p34, %rd215, 9223372036854775807;
	selp.b64 	%rd153, -9223372036854775808, %rd215, %p34;
	// begin inline asm
	shr.b64 %rd152, %rd153, %r105;
	// end inline asm
	cvt.u32.u64 	%r166, %rd152;
	and.b32  	%r167, %r138, %r166;
	shl.b32 	%r168, %r167, 10;
	and.b32  	%r169, %r168, 31744;
	add.s32 	%r170, %r14, %r169;
	shr.u32 	%r171, %r167, 4;
	and.b32  	%r172, %r171, 268435454;
	add.s32 	%r27, %r170, %r172;
	ld.shared.u16 	%rs5, [%r27];
	add.s16 	%rs14, %rs5, 1;
	st.shared.u16 	[%r27], %rs14;
	setp.eq.s64 	%p35, %rd214, 9223372036854775807;
	selp.b64 	%rd155, -9223372036854775808, %rd214, %p35;
	// begin inline asm
	shr.b64 %rd154, %rd155, %r105;
	// end inline asm
	cvt.u32.u64 	%r173, %rd154;
	and.b32  	%r174, %r138, %r173;
	shl.b32 	%r175, %r174, 10;
	and.b32  	%r176, %r175, 31744;
	add.s32 	%r177, %r14, %r176;
	shr.u32 	%r178, %r174, 4;
	and.b32  	%r179, %r178, 268435454;
	add.s32 	%r28, %r177, %r179;
	ld.shared.u16 	%rs6, [%r28];
	add.s16 	%rs15, %rs6, 1;
	st.shared.u16 	[%r28], %rs15;
	setp.eq.s64 	%p36, %rd213, 9223372036854775807;
	selp.b64 	%rd157, -9223372036854775808, %rd213, %p36;
	// begin inline asm
	shr.b64 %rd156, %rd157, %r105;
	// end inline asm
	cvt.u32.u64 	%r180, %rd156;
	and.b32  	%r181, %r138, %r180;
	shl.b32 	%r182, %r181, 10;
	and.b32  	%r183, %r182, 31744;
	add.s32 	%r184, %r14, %r183;
	shr.u32 	%r185, %r181, 4;
	and.b32  	%r186, %r185, 268435454;
	add.s32 	%r29, %r184, %r186;
	ld.shared.u16 	%rs7, [%r29];
	add.s16 	%rs16, %rs7, 1;
	st.shared.u16 	[%r29], %rs16;
	setp.eq.s64 	%p37, %rd212, 9223372036854775807;
	selp.b64 	%rd159, -9223372036854775808, %rd212, %p37;
	// begin inline asm
	shr.b64 %rd158, %rd159, %r105;
	// end inline asm
	cvt.u32.u64 	%r187, %rd158;
	and.b32  	%r188, %r138, %r187;
	shl.b32 	%r189, %r188, 10;
	and.b32  	%r190, %r189, 31744;
	add.s32 	%r191, %r14, %r190;
	shr.u32 	%r192, %r188, 4;
	and.b32  	%r193, %r192, 268435454;
	add.s32 	%r30, %r191, %r193;
	ld.shared.u16 	%rs8, [%r30];
	add.s16 	%rs17, %rs8, 1;
	st.shared.u16 	[%r30], %rs17;
	setp.eq.s64 	%p38, %rd211, 9223372036854775807;
	selp.b64 	%rd161, -9223372036854775808, %rd211, %p38;
	// begin inline asm
	shr.b64 %rd160, %rd161, %r105;
	// end inline asm
	cvt.u32.u64 	%r194, %rd160;
	and.b32  	%r195, %r138, %r194;
	shl.b32 	%r196, %r195, 10;
	and.b32  	%r197, %r196, 31744;
	add.s32 	%r198, %r14, %r197;
	shr.u32 	%r199, %r195, 4;
	and.b32  	%r200, %r199, 268435454;
	add.s32 	%r31, %r198, %r200;
	ld.shared.u16 	%rs9, [%r31];
	add.s16 	%rs18, %rs9, 1;
	st.shared.u16 	[%r31], %rs18;
	bar.sync 	0;
	ld.shared.u32 	%r32, [%r15];
	ld.shared.u32 	%r201, [%r15+4];
	ld.shared.u32 	%r202, [%r15+8];
	ld.shared.u32 	%r203, [%r15+12];
	ld.shared.u32 	%r204, [%r15+16];
	ld.shared.u32 	%r205, [%r15+20];
	ld.shared.u32 	%r206, [%r15+24];
	ld.shared.u32 	%r207, [%r15+28];
	ld.shared.u32 	%r208, [%r15+32];
	ld.shared.u32 	%r209, [%r15+36];
	ld.shared.u32 	%r210, [%r15+40];
	ld.shared.u32 	%r211, [%r15+44];
	ld.shared.u32 	%r212, [%r15+48];
	ld.shared.u32 	%r213, [%r15+52];
	ld.shared.u32 	%r214, [%r15+56];
	ld.shared.u32 	%r215, [%r15+60];
	ld.shared.u32 	%r216, [%r15+64];
	ld.shared.u32 	%r217, [%r15+68];
	ld.shared.u32 	%r218, [%r15+72];
	ld.shared.u32 	%r219, [%r15+76];
	ld.shared.u32 	%r220, [%r15+80];
	ld.shared.u32 	%r221, [%r15+84];
	ld.shared.u32 	%r222, [%r15+88];
	ld.shared.u32 	%r223, [%r15+92];
	ld.shared.u32 	%r224, [%r15+96];
	ld.shared.u32 	%r225, [%r15+100];
	ld.shared.u32 	%r226, [%r15+104];
	ld.shared.u32 	%r227, [%r15+108];
	ld.shared.u32 	%r228, [%r15+112];
	ld.shared.u32 	%r229, [%r15+116];
	ld.shared.u32 	%r230, [%r15+120];
	ld.shared.u32 	%r231, [%r15+124];
	ld.shared.u32 	%r232, [%r15+128];
	add.s32 	%r33, %r201, %r32;
	add.s32 	%r34, %r202, %r33;
	add.s32 	%r35, %r203, %r34;
	add.s32 	%r36, %r204, %r35;
	add.s32 	%r37, %r205, %r36;
	add.s32 	%r38, %r206, %r37;
	add.s32 	%r39, %r207, %r38;
	add.s32 	%r40, %r208, %r39;
	add.s32 	%r41, %r209, %r40;
	add.s32 	%r42, %r210, %r41;
	add.s32 	%r43, %r211, %r42;
	add.s32 	%r44, %r212, %r43;
	add.s32 	%r45, %r213, %r44;
	add.s32 	%r46, %r214, %r45;
	add.s32 	%r47, %r215, %r46;
	add.s32 	%r48, %r216, %r47;
	add.s32 	%r49, %r217, %r48;
	add.s32 	%r50, %r218, %r49;
	add.s32 	%r51, %r219, %r50;
	add.s32 	%r52, %r220, %r51;
	add.s32 	%r53, %r221, %r52;
	add.s32 	%r54, %r222, %r53;
	add.s32 	%r55, %r223, %r54;
	add.s32 	%r56, %r224, %r55;
	add.s32 	%r57, %r225, %r56;
	add.s32 	%r58, %r226, %r57;
	add.s32 	%r59, %r227, %r58;
	add.s32 	%r60, %r228, %r59;
	add.s32 	%r61, %r229, %r60;
	add.s32 	%r62, %r230, %r61;
	add.s32 	%r63, %r231, %r62;
	add.s32 	%r111, %r232, %r63;
	// begin inline asm
	mov.u32 %r106, %laneid;
	// end inline asm
	mov.b32 	%r109, 1;
	mov.b32 	%r136, -1;
	// begin inline asm
	{  .reg .u32 r0;  .reg .pred p;  shfl.sync.up.b32 r0|p, %r111, %r109, %r134, %r136;  @p add.u32 r0, r0, %r111;  mov.u32 %r107, r0;}
	// end inline asm
	mov.b32 	%r115, 2;
	// begin inline asm
	{  .reg .u32 r0;  .reg .pred p;  shfl.sync.up.b32 r0|p, %r107, %r115, %r134, %r136;  @p add.u32 r0, r0, %r107;  mov.u32 %r113, r0;}
	// end inline asm
	mov.b32 	%r121, 4;
	// begin inline asm
	{  .reg .u32 r0;  .reg .pred p;  shfl.sync.up.b32 r0|p, %r113, %r121, %r134, %r136;  @p add.u32 r0, r0, %r113;  mov.u32 %r119, r0;}
	// end inline asm
	mov.b32 	%r127, 8;
	// begin inline asm
	{  .reg .u32 r0;  .reg .pred p;  shfl.sync.up.b32 r0|p, %r119, %r127, %r134, %r136;  @p add.u32 r0, r0, %r119;  mov.u32 %r125, r0;}
	// end inline asm
	mov.b32 	%r133, 16;
	// begin inline asm
	{  .reg .u32 r0;  .reg .pred p;  shfl.sync.up.b32 r0|p, %r125, %r133, %r134, %r136;  @p add.u32 r0, r0, %r125;  mov.u32 %r131, r0;}
	// end inline asm
	setp.ne.s32 	%p39, %r106, 31;
	@%p39 bra 	$L__BB3_39;
	st.shared.u32 	[%r16], %r131;
$L__BB3_39:
	sub.s32 	%r233, %r131, %r111;
	setp.gt.u32 	%p40, %r2, 31;
	setp.eq.s32 	%p41, %r13, 7;
	setp.eq.s32 	%p42, %r13, 6;
	setp.eq.s32 	%p43, %r13, 5;
	setp.eq.s32 	%p44, %r13, 4;
	setp.eq.s32 	%p45, %r13, 3;
	setp.eq.s32 	%p46, %r13, 2;
	setp.eq.s32 	%p47, %r13, 1;
	bar.sync 	0;
	ld.shared.v4.u32 	{%r234, %r235, %r236, %r237}, [_ZZN3cub18CUB_300001_SM_10006detail10radix_sort31DeviceRadixSortSingleTileKernelINS1_5radix10policy_hubIdmyE10Policy1000ELNS0_9SortOrderE0EdmyNS1_21identity_decomposer_tEEEvPKT1_PSA_PKT2_PSE_T3_iiT4_E12temp_storage+33792];
	selp.b32 	%r238, %r234, %r358, %p47;
	add.s32 	%r239, %r235, %r234;
	selp.b32 	%r240, %r239, %r238, %p46;
	add.s32 	%r241, %r239, %r236;
	selp.b32 	%r242, %r241, %r240, %p45;
	add.s32 	%r243, %r241, %r237;
	selp.b32 	%r244, %r243, %r242, %p44;
	ld.shared.v4.u32 	{%r245, %r246, %r247, %r248}, [_ZZN3cub18CUB_300001_SM_10006detail10radix_sort31DeviceRadixSortSingleTileKernelINS1_5radix10policy_hubIdmyE10Policy1000ELNS0_9SortOrderE0EdmyNS1_21identity_decomposer_tEEEvPKT1_PSA_PKT2_PSE_T3_iiT4_E12temp_storage+33808];
	add.s32 	%r249, %r243, %r245;
	selp.b32 	%r250, %r249, %r244, %p43;
	add.s32 	%r251, %r249, %r246;
	selp.b32 	%r252, %r251, %r250, %p42;
	add.s32 	%r253, %r251, %r247;
	selp.b32 	%r358, %r253, %r252, %p41;
	add.s32 	%r68, %r253, %r248;
	setp.ne.s32 	%p48, %r106, 0;
	selp.b32 	%r254, %r233, 0, %p48;
	add.s32 	%r255, %r358, %r254;
	or.pred  	%p49, %p40, %p48;
	selp.b32 	%r359, %r255, %r233, %p40;
	@%p49 bra 	$L__BB3_41;
	shl.b32 	%r359, %r68, 16;
	st.shared.u32 	[_ZZN3cub18CUB_300001_SM_10006detail10radix_sort31DeviceRadixSortSingleTileKernelINS1_5radix10policy_hubIdmyE10Policy1000ELNS0_9SortOrderE0EdmyNS1_21identity_decomposer_tEEEvPKT1_PSA_PKT2_PSE_T3_iiT4_E12temp_storage+33832], %r359;
$L__BB3_41:
	setp.eq.s32 	%p50, %r2, 0;
	bar.sync 	0;
	ld.shared.u32 	%r256, [_ZZN3cub18CUB_300001_SM_10006detail10radix_sort31DeviceRadixSortSingleTileKernelINS1_5radix10policy_hubIdmyE10Policy1000ELNS0_9SortOrderE0EdmyNS1_21identity_decomposer_tEEEvPKT1_PSA_PKT2_PSE_T3_iiT4_E12temp_storage+33832];
	selp.b32 	%r257, 0, %r256, %p50;
	add.s32 	%r258, %r359, %r257;
	add.s32 	%r259, %r32, %r258;
	add.s32 	%r260, %r33, %r258;
	add.s32 	%r261, %r34, %r258;
	add.s32 	%r262, %r35, %r258;
	add.s32 	%r263, %r36, %r258;
	add.s32 	%r264, %r37, %r258;
	add.s32 	%r265, %r38, %r258;
	add.s32 	%r266, %r39, %r258;
	add.s32 	%r267, %r40, %r258;
	add.s32 	%r268, %r41, %r258;
	add.s32 	%r269, %r42, %r258;
	add.s32 	%r270, %r43, %r258;
	add.s32 	%r271, %r44, %r258;
	add.s32 	%r272, %r45, %r258;
	add.s32 	%r273, %r46, %r258;
	add.s32 	%r274, %r47, %r258;
	add.s32 	%r275, %r48, %r258;
	add.s32 	%r276, %r49, %r258;
	add.s32 	%r277, %r50, %r258;
	add.s32 	%r278, %r51, %r258;
	add.s32 	%r279, %r52, %r258;
	add.s32 	%r280, %r53, %r258;
	add.s32 	%r281, %r54, %r258;
	add.s32 	%r282, %r55, %r258;
	add.s32 	%r283, %r56, %r258;
	add.s32 	%r284, %r57, %r258;
	add.s32 	%r285, %r58, %r258;
	add.s32 	%r286, %r59, %r258;
	add.s32 	%r287, %r60, %r258;
	add.s32 	%r288, %r61, %r258;
	add.s32 	%r289, %r62, %r258;
	add.s32 	%r290, %r63, %r258;
	st.shared.u32 	[%r15], %r258;
	st.shared.u32 	[%r15+4], %r259;
	st.shared.u32 	[%r15+8], %r260;
	st.shared.u32 	[%r15+12], %r261;
	st.shared.u32 	[%r15+16], %r262;
	st.shared.u32 	[%r15+20], %r263;
	st.shared.u32 	[%r15+24], %r264;
	st.shared.u32 	[%r15+28], %r265;
	st.shared.u32 	[%r15+32], %r266;
	st.shared.u32 	[%r15+36], %r267;
	st.shared.u32 	[%r15+40], %r268;
	st.shared.u32 	[%r15+44], %r269;
	st.shared.u32 	[%r15+48], %r270;
	st.shared.u32 	[%r15+52], %r271;
	st.shared.u32 	[%r15+56], %r272;
	st.shared.u32 	[%r15+60], %r273;
	st.shared.u32 	[%r15+64], %r274;
	st.shared.u32 	[%r15+68], %r275;
	st.shared.u32 	[%r15+72], %r276;
	st.shared.u32 	[%r15+76], %r277;
	st.shared.u32 	[%r15+80], %r278;
	st.shared.u32 	[%r15+84], %r279;
	st.shared.u32 	[%r15+88], %r280;
	st.shared.u32 	[%r15+92], %r281;
	st.shared.u32 	[%r15+96], %r282;
	st.shared.u32 	[%r15+100], %r283;
	st.shared.u32 	[%r15+104], %r284;
	st.shared.u32 	[%r15+108], %r285;
	st.shared.u32 	[%r15+112], %r286;
	st.shared.u32 	[%r15+116], %r287;
	st.shared.u32 	[%r15+120], %r288;
	st.shared.u32 	[%r15+124], %r289;
	st.shared.u32 	[%r15+128], %r290;
	bar.sync 	0;
	cvt.u32.u16 	%r291, %rs1;
	ld.shared.u16 	%r292, [%r23];
	add.s32 	%r72, %r292, %r291;
	cvt.u32.u16 	%r293, %rs2;
	ld.shared.u16 	%r294, [%r24];
	add.s32 	%r73, %r294, %r293;
	cvt.u32.u16 	%r295, %rs3;
	ld.shared.u16 	%r296, [%r25];
	add.s32 	%r74, %r296, %r295;
	cvt.u32.u16 	%r297, %rs4;
	ld.shared.u16 	%r298, [%r26];
	add.s32 	%r75, %r298, %r297;
	cvt.u32.u16 	%r299, %rs5;
	ld.shared.u16 	%r300, [%r27];
	add.s32 	%r76, %r300, %r299;
	cvt.u32.u16 	%r301, %rs6;
	ld.shared.u16 	%r302, [%r28];
	add.s32 	%r77, %r302, %r301;
	cvt.u32.u16 	%r303, %rs7;
	ld.shared.u16 	%r304, [%r29];
	add.s32 	%r78, %r304, %r303;
	cvt.u32.u16 	%r305, %rs8;
	ld.shared.u16 	%r306, [%r30];
	add.s32 	%r79, %r306, %r305;
	cvt.u32.u16 	%r307, %rs9;
	ld.shared.u16 	%r308, [%r31];
	add.s32 	%r80, %r308, %r307;
	bar.sync 	0;
	setp.lt.s32 	%p51, %r357, %r85;
	@%p51 bra 	$L__BB3_61;
	cvt.u64.u32 	%rd162, %r2;
	shl.b32 	%r309, %r72, 3;
	mov.u32 	%r310, _ZZN3cub18CUB_300001_SM_10006detail10radix_sort31DeviceRadixSortSingleTileKernelINS1_5radix10policy_hubIdmyE10Policy1000ELNS0_9SortOrderE0EdmyNS1_21identity_decomposer_tEEEvPKT1_PSA_PKT2_PSE_T3_iiT4_E12temp_storage;
	add.s32 	%r311, %r310, %r309;
	st.shared.u64 	[%r311], %rd219;
	shl.b32 	%r312, %r73, 3;
	add.s32 	%r313, %r310, %r312;
	st.shared.u64 	[%r313], %rd218;
	shl.b32 	%r314, %r74, 3;
	add.s32 	%r315, %r310, %r314;
	st.shared.u64 	[%r315], %rd217;
	shl.b32 	%r316, %r75, 3;
	add.s32 	%r317, %r310, %r316;
	st.shared.u64 	[%r317], %rd216;
	shl.b32 	%r318, %r76, 3;
	add.s32 	%r319, %r310, %r318;
	st.shared.u64 	[%r319], %rd215;
	shl.b32 	%r320, %r77, 3;
	add.s32 	%r321, %r310, %r320;
	st.shared.u64 	[%r321], %rd214;
	shl.b32 	%r322, %r78, 3;
	add.s32 	%r323, %r310, %r322;
	st.shared.u64 	[%r323], %rd213;
	shl.b32 	%r324, %r79, 3;
	add.s32 	%r325, %r310, %r324;
	st.shared.u64 	[%r325], %rd212;
	shl.b32 	%r326, %r80, 3;
	add.s32 	%r327, %r310, %r326;
	st.shared.u64 	[%r327], %rd211;
	bar.sync 	0;
	shl.b32 	%r328, %r2, 6;
	sub.s32 	%r81, %r17, %r328;
	ld.shared.u64 	%rd67, [%r81];
	ld.shared.u64 	%rd68, [%r81+2048];
	ld.shared.u64 	%rd69, [%r81+4096];
	ld.shared.u64 	%rd70, [%r81+6144];
	ld.shared.u64 	%rd71, [%r81+8192];
	ld.shared.u64 	%rd72, [%r81+10240];
	ld.shared.u64 	%rd73, [%r81+12288];
	ld.shared.u64 	%rd74, [%r81+14336];
	ld.shared.u64 	%rd75, [%r81+16384];
	bar.sync 	0;
	st.shared.u64 	[%r311], %rd228;
	st.shared.u64 	[%r313], %rd227;
	st.shared.u64 	[%r315], %rd226;
	st.shared.u64 	[%r317], %rd225;
	st.shared.u64 	[%r319], %rd224;
	st.shared.u64 	[%r321], %rd223;
	st.shared.u64 	[%r323], %rd222;
	st.shared.u64 	[%r325], %rd221;
	st.shared.u64 	[%r327], %rd220;
	bar.sync 	0;
	ld.shared.u64 	%rd76, [%r81+2048];
	ld.shared.u64 	%rd77, [%r81+4096];
	ld.shared.u64 	%rd78, [%r81+6144];
	ld.shared.u64 	%rd79, [%r81+8192];
	ld.shared.u64 	%rd80, [%r81+10240];
	ld.shared.u64 	%rd81, [%r81+12288];
	ld.shared.u64 	%rd82, [%r81+14336];
	ld.shared.u64 	%rd83, [%r81+16384];
	setp.gt.u64 	%p52, %rd20, %rd162;
	cvta.to.global.u64 	%rd163, %rd104;
	mul.wide.u32 	%rd164, %r2, 8;
	add.s64 	%rd84, %rd163, %rd164;
	cvta.to.global.u64 	%rd165, %rd106;
	add.s64 	%rd85, %rd165, %rd164;
	@%p52 bra 	$L__BB3_43;
	bra.uni 	$L__BB3_44;
$L__BB3_43:
	ld.shared.u64 	%rd166, [%r81];
	setp.gt.s64 	%p53, %rd67, -1;
	selp.b64 	%rd167, -1, -9223372036854775808, %p53;
	xor.b64  	%rd168, %rd167, %rd67;
	st.global.u64 	[%rd84], %rd168;
	st.global.u64 	[%rd85], %rd166;
$L__BB3_44:
	add.s32 	%r329, %r2, 256;
	cvt.u64.u32 	%rd169, %r329;
	setp.le.u64 	%p54, %rd20, %rd169;
	@%p54 bra 	$L__BB3_46;
	setp.gt.s64 	%p55, %rd68, -1;
	selp.b64 	%rd170, -1, -9223372036854775808, %p55;
	xor.b64  	%rd171, %rd170, %rd68;
	st.global.u64 	[%rd84+2048], %rd171;
	st.global.u64 	[%rd85+2048], %rd76;
$L__BB3_46:
	add.s32 	%r330, %r2, 512;
	cvt.u64.u32 	%rd172, %r330;
	setp.le.u64 	%p56, %rd20, %rd172;
	@%p56 bra 	$L__BB3_48;
	setp.gt.s64 	%p57, %rd69, -1;
	selp.b64 	%rd173, -1, -9223372036854775808, %p57;
	xor.b64  	%rd174, %rd173, %rd69;
	st.global.u64 	[%rd84+4096], %rd174;
	st.global.u64 	[%rd85+4096], %rd77;
$L__BB3_48:
	add.s32 	%r331, %r2, 768;
	cvt.u64.u32 	%rd175, %r331;
	setp.le.u64 	%p58, %rd20, %rd175;
	@%p58 bra 	$L__BB3_50;
	setp.gt.s64 	%p59, %rd70, -1;
	selp.b64 	%rd176, -1, -9223372036854775808, %p59;
	xor.b64  	%rd177, %rd176, %rd70;
	st.global.u64 	[%rd84+6144], %rd177;
	st.global.u64 	[%rd85+6144], %rd78;
$L__BB3_50:
	or.b32  	%r332, %r2, 1024;
	cvt.u64.u32 	%rd178, %r332;
	setp.le.u64 	%p60, %rd20, %rd178;
	@%p60 bra 	$L__BB3_52;
	setp.gt.s64 	%p61, %rd71, -1;
	selp.b64 	%rd179, -1, -9223372036854775808, %p61;
	xor.b64  	%rd180, %rd179, %rd71;
	st.global.u64 	[%rd84+8192], %rd180;
	st.global.u64 	[%rd85+8192], %rd79;
$L__BB3_52:
	add.s32 	%r333, %r2, 1280;
	cvt.u64.u32 	%rd181, %r333;
	setp.le.u64 	%p62, %rd20, %rd181;
	@%p62 bra 	$L__BB3_54;
	setp.gt.s64 	%p63, %rd72, -1;
	selp.b64 	%rd182, -1, -9223372036854775808, %p63;
	xor.b64  	%rd183, %rd182, %rd72;
	st.global.u64 	[%rd84+10240], %rd183;
	st.global.u64 	[%rd85+10240], %rd80;
$L__BB3_54:
	add.s32 	%r334, %r2, 1536;
	cvt.u64.u32 	%rd184, %r334;
	setp.le.u64 	%p64, %rd20, %rd184;
	@%p64 bra 	$L__BB3_56;
	setp.gt.s64 	%p65, %rd73, -1;
	selp.b64 	%rd185, -1, -9223372036854775808, %p65;
	xor.b64  	%rd186, %rd185, %rd73;
	st.global.u64 	[%rd84+12288], %rd186;
	st.global.u64 	[%rd85+12288], %rd81;
$L__BB3_56:
	add.s32 	%r335, %r2, 1792;
	cvt.u64.u32 	%rd187, %r335;
	setp.le.u64 	%p66, %rd20, %rd187;
	@%p66 bra 	$L__BB3_58;
	setp.gt.s64 	%p67, %rd74, -1;
	selp.b64 	%rd188, -1, -9223372036854775808, %p67;
	xor.b64  	%rd189, %rd188, %rd74;
	st.global.u64 	[%rd84+14336], %rd189;
	st.global.u64 	[%rd85+14336], %rd82;
$L__BB3_58:
	or.b32  	%r336, %r2, 2048;
	cvt.u64.u32 	%rd190, %r336;
	setp.le.u64 	%p68, %rd20, %rd190;
	@%p68 bra 	$L__BB3_60;
	setp.gt.s64 	%p69, %rd75, -1;
	selp.b64 	%rd191, -1, -9223372036854775808, %p69;
	xor.b64  	%rd192, %rd191, %rd75;
	st.global.u64 	[%rd84+16384], %rd192;
	st.global.u64 	[%rd85+16384], %rd83;
$L__BB3_60:
	ret;
$L__BB3_61:
	shl.b32 	%r337, %r72, 3;
	mov.u32 	%r338, _ZZN3cub18CUB_300001_SM_10006detail10radix_sort31DeviceRadixSortSingleTileKernelINS1_5radix10policy_hubIdmyE10Policy1000ELNS0_9SortOrderE0EdmyNS1_21identity_decomposer_tEEEvPKT1_PSA_PKT2_PSE_T3_iiT4_E12temp_storage;
	add.s32 	%r339, %r338, %r337;
	st.shared.u64 	[%r339], %rd219;
	shl.b32 	%r340, %r73, 3;
	add.s32 	%r341, %r338, %r340;
	st.shared.u64 	[%r341], %rd218;
	shl.b32 	%r342, %r74, 3;
	add.s32 	%r343, %r338, %r342;
	st.shared.u64 	[%r343], %rd217;
	shl.b32 	%r344, %r75, 3;
	add.s32 	%r345, %r338, %r344;
	st.shared.u64 	[%r345], %rd216;
	shl.b32 	%r346, %r76, 3;
	add.s32 	%r347, %r338, %r346;
	st.shared.u64 	[%r347], %rd215;
	shl.b32 	%r348, %r77, 3;
	add.s32 	%r349, %r338, %r348;
	st.shared.u64 	[%r349], %rd214;
	shl.b32 	%r350, %r78, 3;
	add.s32 	%r351, %r338, %r350;
	st.shared.u64 	[%r351], %rd213;
	shl.b32 	%r352, %r79, 3;
	add.s32 	%r353, %r338, %r352;
	st.shared.u64 	[%r353], %rd212;
	shl.b32 	%r354, %r80, 3;
	add.s32 	%r355, %r338, %r354;
	st.shared.u64 	[%r355], %rd211;
	bar.sync 	0;
	ld.shared.u64 	%rd219, [%r17];
	ld.shared.u64 	%rd218, [%r17+8];
	ld.shared.u64 	%rd217, [%r17+16];
	ld.shared.u64 	%rd216, [%r17+24];
	ld.shared.u64 	%rd215, [%r17+32];
	ld.shared.u64 	%rd214, [%r17+40];
	ld.shared.u64 	%rd213, [%r17+48];
	ld.shared.u64 	%rd212, [%r17+56];
	ld.shared.u64 	%rd211, [%r17+64];
	bar.sync 	0;
	st.shared.u64 	[%r339], %rd228;
	st.shared.u64 	[%r341], %rd227;
	st.shared.u64 	[%r343], %rd226;
	st.shared.u64 	[%r345], %rd225;
	st.shared.u64 	[%r347], %rd224;
	st.shared.u64 	[%r349], %rd223;
	st.shared.u64 	[%r351], %rd222;
	st.shared.u64 	[%r353], %rd221;
	st.shared.u64 	[%r355], %rd220;
	bar.sync 	0;
	ld.shared.u64 	%rd228, [%r17];
	ld.shared.u64 	%rd227, [%r17+8];
	ld.shared.u64 	%rd226, [%r17+16];
	ld.shared.u64 	%rd225, [%r17+24];
	ld.shared.u64 	%rd224, [%r17+32];
	ld.shared.u64 	%rd223, [%r17+40];
	ld.shared.u64 	%rd222, [%r17+48];
	ld.shared.u64 	%rd221, [%r17+56];
	ld.shared.u64 	%rd220, [%r17+64];
	bar.sync 	0;
	add.s32 	%r357, %r357, 6;
	add.s32 	%r356, %r356, -6;
	bra.uni 	$L__BB3_37;

}
	// .globl	_ZN3cub18CUB_300001_SM_10006detail10radix_sort30DeviceRadixSortHistogramKernelINS1_5radix10policy_hubIdmyE10Policy1000ELNS0_9SortOrderE0EdyNS1_21identity_decomposer_tEEEvPT2_PKT1_SA_iiT3_
.visible .entry _ZN3cub18CUB_300001_SM_10006detail10radix_sort30DeviceRadixSortHistogramKernelINS1_5radix10policy_hubIdmyE10Policy1000ELNS0_9SortOrderE0EdyNS1_21identity_decomposer_tEEEvPT2_PKT1_SA_iiT3_(
	.param .u64 .ptr .align 1 _ZN3cub18CUB_300001_SM_10006detail10radix_sort30DeviceRadixSortHistogramKernelINS1_5radix10policy_hubIdmyE10Policy1000ELNS0_9SortOrderE0EdyNS1_21identity_decomposer_tEEEvPT2_PKT1_SA_iiT3__param_0,
	.param .u64 .ptr .align 1 _ZN3cub18CUB_300001_SM_10006detail10radix_sort30DeviceRadixSortHistogramKernelINS1_5radix10policy_hubIdmyE10Policy1000ELNS0_9SortOrderE0EdyNS1_21identity_decomposer_tEEEvPT2_PKT1_SA_iiT3__param_1,
	.param .u64 _ZN3cub18CUB_300001_SM_10006detail10radix_sort30DeviceRadixSortHistogramKernelINS1_5radix10policy_hubIdmyE10Policy1000ELNS0_9SortOrderE0EdyNS1_21identity_decomposer_tEEEvPT2_PKT1_SA_iiT3__param_2,
	.param .u32 _ZN3cub18CUB_300001_SM_10006detail10radix_sort30DeviceRadixSortHistogramKernelINS1_5radix10policy_hubIdmyE10Policy1000ELNS0_9SortOrderE0EdyNS1_21identity_decomposer_tEEEvPT2_PKT1_SA_iiT3__param_3,
	.param .u32 _ZN3cub18CUB_300001_SM_10006detail10radix_sort30DeviceRadixSortHistogramKernelINS1_5radix10policy_hubIdmyE10Policy1000ELNS0_9SortOrderE0EdyNS1_21identity_decomposer_tEEEvPT2_PKT1_SA_iiT3__param_4,
	.param .align 1 .b8 _ZN3cub18CUB_300001_SM_10006detail10radix_sort30DeviceRadixSortHistogramKernelINS1_5radix10policy_hubIdmyE10Policy1000ELNS0_9SortOrderE0EdyNS1_21identity_decomposer_tEEEvPT2_PKT1_SA_iiT3__param_5[1]
)
.maxntid 128
{
	.reg .pred 	%p<123>;
	.reg .b32 	%r<362>;
	.reg .b64 	%rd<311>;
	// demoted variable
	.shared .align 4 .b8 _ZZN3cub18CUB_300001_SM_10006detail10radix_sort30DeviceRadixSortHistogramKernelINS1_5radix10policy_hubIdmyE10Policy1000ELNS0_9SortOrderE0EdyNS1_21identity_decomposer_tEEEvPT2_PKT1_SA_iiT3_E12temp_storage[8192];
	ld.param.u64 	%rd97, [_ZN3cub18CUB_300001_SM_10006detail10radix_sort30DeviceRadixSortHistogramKernelINS1_5radix10policy_hubIdmyE10Policy1000ELNS0_9SortOrderE0EdyNS1_21identity_decomposer_tEEEvPT2_PKT1_SA_iiT3__param_0];
	ld.param.u64 	%rd98, [_ZN3cub18CUB_300001_SM_10006detail10radix_sort30DeviceRadixSortHistogramKernelINS1_5radix10policy_hubIdmyE10Policy1000ELNS0_9SortOrderE0EdyNS1_21identity_decomposer_tEEEvPT2_PKT1_SA_iiT3__param_1];
	ld.param.u64 	%rd96, [_ZN3cub18CUB_300001_SM_10006detail10radix_sort30DeviceRadixSortHistogramKernelINS1_5radix10policy_hubIdmyE10Policy1000ELNS0_9SortOrderE0EdyNS1_21identity_decomposer_tEEEvPT2_PKT1_SA_iiT3__param_2];
	ld.param.u32 	%r93, [_ZN3cub18CUB_300001_SM_10006detail10radix_sort30DeviceRadixSortHistogramKernelINS1_5radix10policy_hubIdmyE10Policy1000ELNS0_9SortOrderE0EdyNS1_21identity_decomposer_tEEEvPT2_PKT1_SA_iiT3__param_3];
	ld.param.u32 	%r94, [_ZN3cub18CUB_300001_SM_10006detail10radix_sort30DeviceRadixSortHistogramKernelINS1_5radix10policy_hubIdmyE10Policy1000ELNS0_9SortOrderE0EdyNS1_21identity_decomposer_tEEEvPT2_PKT1_SA_iiT3__param_4];
	cvta.to.global.u64 	%rd1, %rd98;
	cvta.to.global.u64 	%rd2, %rd97;
	setp.eq.s64 	%p2, %rd96, 0;
	@%p2 bra 	$L__BB4_153;
	sub.s32 	%r95, %r94, %r93;
	add.s32 	%r96, %r95, 7;
	shr.s32 	%r97, %r96, 31;
	shr.u32 	%r98, %r97, 29;
	add.s32 	%r99, %r96, %r98;
	shr.s32 	%r100, %r99, 3;
	mov.u32 	%r101, %tid.x;
	setp.gt.u32 	%p3, %r101, 255;
	setp.lt.s32 	%p4, %r96, 8;
	mov.u32 	%r102, %ctaid.x;
	shl.b32 	%r103, %r102, 11;
	cvt.u64.u32 	%rd3, %r103;
	mov.u32 	%r104, %nctaid.x;
	shl.b32 	%r105, %r104, 11;
	cvt.u64.u32 	%rd4, %r105;
	add.s32 	%r1, %r100, -1;
	and.b32  	%r2, %r100, 15;
	and.b32  	%r3, %r100, 7;
	add.s32 	%r4, %r3, -1;
	and.b32  	%r5, %r100, 3;
	or.pred  	%p1, %p3, %p4;
	shl.b32 	%r106, %r101, 2;
	mov.u32 	%r107, _ZZN3cub18CUB_300001_SM_10006detail10radix_sort30DeviceRadixSortHistogramKernelINS1_5radix10policy_hubIdmyE10Policy1000ELNS0_9SortOrderE0EdyNS1_21identity_decomposer_tEEEvPT2_PKT1_SA_iiT3_E12temp_storage;
	add.s32 	%r6, %r107, %r106;
	and.b32  	%r7, %r100, 268435440;
	cvt.u64.u32 	%rd5, %r101;
	add.s32 	%r8, %r101, 128;
	add.s32 	%r9, %r101, 256;
	add.s32 	%r10, %r101, 512;
	add.s32 	%r11, %r101, 640;
	add.s32 	%r12, %r101, 768;
	add.s32 	%r13, %r101, 1920;
	and.b32  	%r14, %r100, 268435448;
	and.b32  	%r15, %r100, 1;
	neg.s32 	%r16, %r7;
	add.s32 	%r17, %r6, 8192;
	add.s64 	%rd100, %rd96, -1;
	shr.u64 	%rd101, %rd100, 30;
	add.s64 	%rd102, %rd101, 1;
	min.u64 	%rd6, %rd102, %rd96;
	mov.b64 	%rd278, 0;
$L__BB4_2:
	@%p1 bra 	$L__BB4_30;
	setp.lt.u32 	%p5, %r1, 15;
	mov.b32 	%r346, 0;
	@%p5 bra 	$L__BB4_6;
	mov.u32 	%r343, %r17;
	mov.u32 	%r344, %r16;
$L__BB4_5:
	.pragma "nounroll";
	mov.b32 	%r109, 0;
	st.shared.u32 	[%r343+-8192], %r109;
	st.shared.u32 	[%r343+-7168], %r109;
	st.shared.u32 	[%r343+-6144], %r109;
	st.shared.u32 	[%r343+-5120], %r109;
	st.shared.u32 	[%r343+-4096], %r109;
	st.shared.u32 	[%r343+-3072], %r109;
	st.shared.u32 	[%r343+-2048], %r109;
	st.shared.u32 	[%r343+-1024], %r109;
	st.shared.u32 	[%r343], %r109;
	st.shared.u32 	[%r343+1024], %r109;
	st.shared.u32 	[%r343+2048], %r109;
	st.shared.u32 	[%r343+3072], %r109;
	st.shared.u32 	[%r343+4096], %r109;
	st.shared.u32 	[%r343+5120], %r109;
	st.shared.u32 	[%r343+6144], %r109;
	st.shared.u32 	[%r343+7168], %r109;
	add.s32 	%r344, %r344, 16;
	add.s32 	%r343, %r343, 16384;
	setp.ne.s32 	%p6, %r344, 0;
	mov.u32 	%r346, %r7;
	@%p6 bra 	$L__BB4_5;
$L__BB4_6:
	add.s32 	%r23, %r2, -1;
	setp.eq.s32 	%p7, %r2, 0;
	@%p7 bra 	$L__BB4_16;
	setp.lt.u32 	%p8, %r23, 7;
	@%p8 bra 	$L__BB4_9;
	shl.b32 	%r110, %r346, 10;
	add.s32 	%r111, %r6, %r110;
	mov.b32 	%r112, 0;
	st.shared.u32 	[%r111], %r112;
	st.shared.u32 	[%r111+1024], %r112;
	st.shared.u32 	[%r111+2048], %r112;
	st.shared.u32 	[%r111+3072], %r112;
	st.shared.u32 	[%r111+4096], %r112;
	st.shared.u32 	[%r111+5120], %r112;
	st.shared.u32 	[%r111+6144], %r112;
	st.shared.u32 	[%r111+7168], %r112;
	add.s32 	%r346, %r346, 8;
$L__BB4_9:
	setp.eq.s32 	%p9, %r3, 0;
	@%p9 bra 	$L__BB4_16;
	setp.lt.u32 	%p10, %r4, 3;
	@%p10 bra 	$L__BB4_12;
	shl.b32 	%r113, %r346, 10;
	add.s32 	%r114, %r6, %r113;
	mov.b32 	%r115, 0;
	st.shared.u32 	[%r114], %r115;
	st.shared.u32 	[%r114+1024], %r115;
	st.shared.u32 	[%r114+2048], %r115;
	st.shared.u32 	[%r114+3072], %r115;
	add.s32 	%r346, %r346, 4;
$L__BB4_12:
	setp.eq.s32 	%p11, %r5, 0;
	@%p11 bra 	$L__BB4_16;
	setp.eq.s32 	%p12, %r5, 1;
	shl.b32 	%r116, %r346, 10;
	add.s32 	%r28, %r6, %r116;
	mov.b32 	%r117, 0;
	st.shared.u32 	[%r28], %r117;
	@%p12 bra 	$L__BB4_16;
	setp.eq.s32 	%p13, %r5, 2;
	mov.b32 	%r118, 0;
	st.shared.u32 	[%r28+1024], %r118;
	@%p13 bra 	$L__BB4_16;
	mov.b32 	%r119, 0;
	st.shared.u32 	[%r28+2048], %r119;
$L__BB4_16:
	cvt.u32.u64 	%r120, %rd5;
	setp.gt.u32 	%p14, %r120, 127;
	@%p14 bra 	$L__BB4_30;
	setp.lt.u32 	%p15, %r1, 15;
	mov.b32 	%r350, 0;
	@%p15 bra 	$L__BB4_20;
	mov.b32 	%r348, 0;
$L__BB4_19:
	.pragma "nounroll";
	shl.b32 	%r123, %r348, 10;
	add.s32 	%r124, %r6, %r123;
	mov.b32 	%r125, 0;
	st.shared.u32 	[%r124+512], %r125;
	st.shared.u32 	[%r124+1536], %r125;
	st.shared.u32 	[%r124+2560], %r125;
	st.shared.u32 	[%r124+3584], %r125;
	st.shared.u32 	[%r124+4608], %r125;
	st.shared.u32 	[%r124+5632], %r125;
	st.shared.u32 	[%r124+6656], %r125;
	st.shared.u32 	[%r124+7680], %r125;
	st.shared.u32 	[%r124+8704], %r125;
	st.shared.u32 	[%r124+9728], %r125;
	st.shared.u32 	[%r124+10752], %r125;
	st.shared.u32 	[%r124+11776], %r125;
	st.shared.u32 	[%r124+12800], %r125;
	st.shared.u32 	[%r124+13824], %r125;
	st.shared.u32 	[%r124+14848], %r125;
	st.shared.u32 	[%r124+15872], %r125;
	add.s32 	%r348, %r348, 16;
	setp.ne.s32 	%p16, %r348, %r7;
	mov.u32 	%r350, %r7;
	@%p16 bra 	$L__BB4_19;
$L__BB4_20:
	setp.eq.s32 	%p17, %r2, 0;
	@%p17 bra 	$L__BB4_30;
	setp.lt.u32 	%p18, %r23, 7;
	@%p18 bra 	$L__BB4_23;
	shl.b32 	%r126, %r350, 10;
	add.s32 	%r127, %r6, %r126;
	mov.b32 	%r128, 0;
	st.shared.u32 	[%r127+512], %r128;
	st.shared.u32 	[%r127+1536], %r128;
	st.shared.u32 	[%r127+2560], %r128;
	st.shared.u32 	[%r127+3584], %r128;
	st.shared.u32 	[%r127+4608], %r128;
	st.shared.u32 	[%r127+5632], %r128;
	st.shared.u32 	[%r127+6656], %r128;
	st.shared.u32 	[%r127+7680], %r128;
	add.s32 	%r350, %r350, 8;
$L__BB4_23:
	setp.eq.s32 	%p19, %r3, 0;
	@%p19 bra 	$L__BB4_30;
	setp.lt.u32 	%p20, %r4, 3;
	@%p20 bra 	$L__BB4_26;
	shl.b32 	%r129, %r350, 10;
	add.s32 	%r130, %r6, %r129;
	mov.b32 	%r131, 0;
	st.shared.u32 	[%r130+512], %r131;
	st.shared.u32 	[%r130+1536], %r131;
	st.shared.u32 	[%r130+2560], %r131;
	st.shared.u32 	[%r130+3584], %r131;
	add.s32 	%r350, %r350, 4;
$L__BB4_26:
	setp.eq.s32 	%p21, %r5, 0;
	@%p21 bra 	$L__BB4_30;
	setp.eq.s32 	%p22, %r5, 1;
	shl.b32 	%r132, %r350, 10;
	add.s32 	%r36, %r6, %r132;
	mov.b32 	%r133, 0;
	st.shared.u32 	[%r36+512], %r133;
	@%p22 bra 	$L__BB4_30;
	setp.eq.s32 	%p23, %r5, 2;
	mov.b32 	%r134, 0;
	st.shared.u32 	[%r36+1536], %r134;
	@%p23 bra 	$L__BB4_30;
	mov.b32 	%r135, 0;
	st.shared.u32 	[%r36+2560], %r135;
$L__BB4_30:
	bar.sync 	0;
	bar.sync 	0;
	shl.b64 	%rd8, %rd278, 30;
	sub.s64 	%rd103, %rd96, %rd8;
	min.u64 	%rd9, %rd103, 1073741824;
	setp.le.u64 	%p24, %rd9, %rd3;
	@%p24 bra 	$L__BB4_70;
	mov.u64 	%rd279, %rd3;
$L__BB4_32:
	add.s64 	%rd11, %rd279, %rd8;
	sub.s64 	%rd12, %rd96, %rd11;
	setp.lt.u64 	%p25, %rd12, 2048;
	@%p25 bra 	$L__BB4_34;
	add.s64 	%rd122, %rd11, %rd5;
	shl.b64 	%rd123, %rd122, 3;
	add.s64 	%rd124, %rd1, %rd123;
	ld.global.u64 	%rd310, [%rd124];
	ld.global.u64 	%rd309, [%rd124+1024];
	ld.global.u64 	%rd308, [%rd124+2048];
	ld.global.u64 	%rd307, [%rd124+3072];
	ld.global.u64 	%rd306, [%rd124+4096];
	ld.global.u64 	%rd305, [%rd124+5120];
	ld.global.u64 	%rd304, [%rd124+6144];
	ld.global.u64 	%rd303, [%rd124+7168];
	ld.global.u64 	%rd302, [%rd124+8192];
	ld.global.u64 	%rd301, [%rd124+9216];
	ld.global.u64 	%rd300, [%rd124+10240];
	ld.global.u64 	%rd299, [%rd124+11264];
	ld.global.u64 	%rd298, [%rd124+12288];
	ld.global.u64 	%rd297, [%rd124+13312];
	ld.global.u64 	%rd296, [%rd124+14336];
	ld.global.u64 	%rd295, [%rd124+15360];
	bra.uni 	$L__BB4_66;
$L__BB4_34:
	cvt.u32.u64 	%r136, %rd5;
	cvt.u32.u64 	%r37, %rd12;
	setp.ge.s32 	%p26, %r136, %r37;
	add.s64 	%rd105, %rd11, %rd5;
	shl.b64 	%rd106, %rd105, 3;
	add.s64 	%rd29, %rd1, %rd106;
	mov.b64 	%rd310, 9223372036854775807;
	@%p26 bra 	$L__BB4_36;
	ld.global.u64 	%rd310, [%rd29];
$L__BB4_36:
	setp.ge.s32 	%p27, %r8, %r37;
	mov.b64 	%rd309, 9223372036854775807;
	@%p27 bra 	$L__BB4_38;
	ld.global.u64 	%rd309, [%rd29+1024];
$L__BB4_38:
	setp.ge.s32 	%p28, %r9, %r37;
	mov.b64 	%rd308, 9223372036854775807;
	@%p28 bra 	$L__BB4_40;
	ld.global.u64 	%rd308, [%rd29+2048];
$L__BB4_40:
	mov.u32 	%r137, %tid.x;
	add.s32 	%r138, %r137, 384;
	setp.ge.s32 	%p29, %r138, %r37;
	mov.b64 	%rd307, 9223372036854775807;
	@%p29 bra 	$L__BB4_42;
	ld.global.u64 	%rd307, [%rd29+3072];
$L__BB4_42:
	setp.ge.s32 	%p30, %r10, %r37;
	mov.b64 	%rd306, 9223372036854775807;
	@%p30 bra 	$L__BB4_44;
	ld.global.u64 	%rd306, [%rd29+4096];
$L__BB4_44:
	setp.ge.s32 	%p31, %r11, %r37;
	mov.b64 	%rd305, 9223372036854775807;
	@%p31 bra 	$L__BB4_46;
	ld.global.u64 	%rd305, [%rd29+5120];
$L__BB4_46:
	setp.ge.s32 	%p32, %r12, %r37;
	mov.b64 	%rd304, 9223372036854775807;
	@%p32 bra 	$L__BB4_48;
	ld.global.u64 	%rd304, [%rd29+6144];
$L__BB4_48:
	add.s32 	%r140, %r137, 896;
	setp.ge.s32 	%p33, %r140, %r37;
	mov.b64 	%rd303, 9223372036854775807;
	@%p33 bra 	$L__BB4_50;
	ld.global.u64 	%rd303, [%rd29+7168];
$L__BB4_50:
	or.b32  	%r142, %r137, 1024;
	setp.ge.s32 	%p34, %r142, %r37;
	mov.b64 	%rd302, 9223372036854775807;
	@%p34 bra 	$L__BB4_52;
	ld.global.u64 	%rd302, [%rd29+8192];
$L__BB4_52:
	add.s32 	%r144, %r137, 1152;
	setp.ge.s32 	%p35, %r144, %r37;
	mov.b64 	%rd301, 9223372036854775807;
	@%p35 bra 	$L__BB4_54;
	ld.global.u64 	%rd301, [%rd29+9216];
$L__BB4_54:
	add.s32 	%r146, %r137, 1280;
	setp.ge.s32 	%p36, %r146, %r37;
	mov.b64 	%rd300, 9223372036854775807;
	@%p36 bra 	$L__BB4_56;
	ld.global.u64 	%rd300, [%rd29+10240];
$L__BB4_56:
	add.s32 	%r148, %r137, 1408;
	setp.ge.s32 	%p37, %r148, %r37;
	mov.b64 	%rd299, 9223372036854775807;
	@%p37 bra 	$L__BB4_58;
	ld.global.u64 	%rd299, [%rd29+11264];
$L__BB4_58:
	add.s32 	%r150, %r137, 1536;
	setp.ge.s32 	%p38, %r150, %r37;
	mov.b64 	%rd298, 9223372036854775807;
	@%p38 bra 	$L__BB4_60;
	ld.global.u64 	%rd298, [%rd29+12288];
$L__BB4_60:
	add.s32 	%r152, %r137, 1664;
	setp.ge.s32 	%p39, %r152, %r37;
	mov.b64 	%rd297, 9223372036854775807;
	@%p39 bra 	$L__BB4_62;
	ld.global.u64 	%rd297, [%rd29+13312];
$L__BB4_62:
	add.s32 	%r154, %r137, 1792;
	setp.ge.s32 	%p40, %r154, %r37;
	mov.b64 	%rd296, 9223372036854775807;
	@%p40 bra 	$L__BB4_64;
	ld.global.u64 	%rd296, [%rd29+14336];
$L__BB4_64:
	setp.ge.s32 	%p41, %r13, %r37;
	mov.b64 	%rd295, 9223372036854775807;
	@%p41 bra 	$L__BB4_66;
	ld.global.u64 	%rd295, [%rd29+15360];
$L__BB4_66:
	setp.le.s32 	%p42, %r94, %r93;
	@%p42 bra 	$L__BB4_69;
	setp.gt.s64 	%p43, %rd310, -1;
	selp.b64 	%rd125, -9223372036854775808, -1, %p43;
	xor.b64  	%rd126, %rd125, %rd310;
	setp.gt.s64 	%p44, %rd309, -1;
	selp.b64 	%rd127, -9223372036854775808, -1, %p44;
	xor.b64  	%rd128, %rd127, %rd309;
	setp.gt.s64 	%p45, %rd308, -1;
	selp.b64 	%rd129, -9223372036854775808, -1, %p45;
	xor.b64  	%rd130, %rd129, %rd308;
	setp.gt.s64 	%p46, %rd307, -1;
	selp.b64 	%rd131, -9223372036854775808, -1, %p46;
	xor.b64  	%rd132, %rd131, %rd307;
	setp.gt.s64 	%p47, %rd306, -1;
	selp.b64 	%rd133, -9223372036854775808, -1, %p47;
	xor.b64  	%rd134, %rd133, %rd306;
	setp.gt.s64 	%p48, %rd305, -1;
	selp.b64 	%rd135, -9223372036854775808, -1, %p48;
	xor.b64  	%rd136, %rd135, %rd305;
	setp.gt.s64 	%p49, %rd304, -1;
	selp.b64 	%rd137, -9223372036854775808, -1, %p49;
	xor.b64  	%rd138, %rd137, %rd304;
	setp.gt.s64 	%p50, %rd303, -1;
	selp.b64 	%rd139, -9223372036854775808, -1, %p50;
	xor.b64  	%rd140, %rd139, %rd303;
	setp.gt.s64 	%p51, %rd302, -1;
	selp.b64 	%rd141, -9223372036854775808, -1, %p51;
	xor.b64  	%rd142, %rd141, %rd302;
	setp.gt.s64 	%p52, %rd301, -1;
	selp.b64 	%rd143, -9223372036854775808, -1, %p52;
	xor.b64  	%rd144, %rd143, %rd301;
	setp.gt.s64 	%p53, %rd300, -1;
	selp.b64 	%rd145, -9223372036854775808, -1, %p53;
	xor.b64  	%rd146, %rd145, %rd300;
	setp.gt.s64 	%p54, %rd299, -1;
	selp.b64 	%rd147, -9223372036854775808, -1, %p54;
	xor.b64  	%rd148, %rd147, %rd299;
	setp.gt.s64 	%p55, %rd298, -1;
	selp.b64 	%rd149, -9223372036854775808, -1, %p55;
	xor.b64  	%rd150, %rd149, %rd298;
	setp.gt.s64 	%p56, %rd297, -1;
	selp.b64 	%rd151, -9223372036854775808, -1, %p56;
	xor.b64  	%rd152, %rd151, %rd297;
	setp.gt.s64 	%p57, %rd296, -1;
	selp.b64 	%rd153, -9223372036854775808, -1, %p57;
	xor.b64  	%rd154, %rd153, %rd296;
	setp.gt.s64 	%p58, %rd295, -1;
	selp.b64 	%rd155, -9223372036854775808, -1, %p58;
	xor.b64  	%rd156, %rd155, %rd295;
	setp.eq.s64 	%p59, %rd126, 9223372036854775807;
	selp.b64 	%rd77, -9223372036854775808, %rd126, %p59;
	setp.eq.s64 	%p60, %rd128, 9223372036854775807;
	selp.b64 	%rd78, -9223372036854775808, %rd128, %p60;
	setp.eq.s64 	%p61, %rd130, 9223372036854775807;
	selp.b64 	%rd79, -9223372036854775808, %rd130, %p61;
	setp.eq.s64 	%p62, %rd132, 9223372036854775807;
	selp.b64 	%rd80, -9223372036854775808, %rd132, %p62;
	setp.eq.s64 	%p63, %rd134, 9223372036854775807;
	selp.b64 	%rd81, -9223372036854775808, %rd134, %p63;
	setp.eq.s64 	%p64, %rd136, 9223372036854775807;
	selp.b64 	%rd82, -9223372036854775808, %rd136, %p64;
	setp.eq.s64 	%p65, %rd138, 9223372036854775807;
	selp.b64 	%rd83, -9223372036854775808, %rd138, %p65;
	setp.eq.s64 	%p66, %rd140, 9223372036854775807;
	selp.b64 	%rd84, -9223372036854775808, %rd140, %p66;
	setp.eq.s64 	%p67, %rd142, 9223372036854775807;
	selp.b64 	%rd85, -9223372036854775808, %rd142, %p67;
	setp.eq.s64 	%p68, %rd144, 9223372036854775807;
	selp.b64 	%rd86, -9223372036854775808, %rd144, %p68;
	setp.eq.s64 	%p69, %rd146, 9223372036854775807;
	selp.b64 	%rd87, -9223372036854775808, %rd146, %p69;
	setp.eq.s64 	%p70, %rd148, 9223372036854775807;
	selp.b64 	%rd88, -9223372036854775808, %rd148, %p70;
	setp.eq.s64 	%p71, %rd150, 9223372036854775807;
	selp.b64 	%rd89, -9223372036854775808, %rd150, %p71;
	setp.eq.s64 	%p72, %rd152, 9223372036854775807;
	selp.b64 	%rd90, -9223372036854775808, %rd152, %p72;
	setp.eq.s64 	%p73, %rd154, 9223372036854775807;
	selp.b64 	%rd91, -9223372036854775808, %rd154, %p73;
	setp.eq.s64 	%p74, %rd156, 9223372036854775807;
	selp.b64 	%rd92, -9223372036854775808, %rd156, %p74;
	mov.b32 	%r352, 0;
	mov.u32 	%r353, %r93;
$L__BB4_68:
	sub.s32 	%r156, %r94, %r353;
	shl.b32 	%r157, %r352, 10;
	mov.u32 	%r158, _ZZN3cub18CUB_300001_SM_10006detail10radix_sort30DeviceRadixSortHistogramKernelINS1_5radix10policy_hubIdmyE10Policy1000ELNS0_9SortOrderE0EdyNS1_21identity_decomposer_tEEEvPT2_PKT1_SA_iiT3_E12temp_storage;
	add.s32 	%r159, %r158, %r157;
	min.s32 	%r160, %r156, 8;
	mov.b32 	%r161, -1;
	shl.b32 	%r162, %r161, %r160;
	not.b32 	%r163, %r162;
	shr.u64 	%rd157, %rd77, %r353;
	cvt.u32.u64 	%r164, %rd157;
	and.b32  	%r165, %r164, %r163;
	shl.b32 	%r166, %r165, 2;
	add.s32 	%r167, %r159, %r166;
	atom.shared.add.u32 	%r168, [%r167], 1;
	shr.u64 	%rd158, %rd78, %r353;
	cvt.u32.u64 	%r169, %rd158;
	and.b32  	%r170, %r169, %r163;
	shl.b32 	%r171, %r170, 2;
	add.s32 	%r172, %r159, %r171;
	atom.shared.add.u32 	%r173, [%r172], 1;
	shr.u64 	%rd159, %rd79, %r353;
	cvt.u32.u64 	%r174, %rd159;
	and.b32  	%r175, %r174, %r163;
	shl.b32 	%r176, %r175, 2;
	add.s32 	%r177, %r159, %r176;
	atom.shared.add.u32 	%r178, [%r177], 1;
	shr.u64 	%rd160, %rd80, %r353;
	cvt.u32.u64 	%r179, %rd160;
	and.b32  	%r180, %r179, %r163;
	shl.b32 	%r181, %r180, 2;
	add.s32 	%r182, %r159, %r181;
	atom.shared.add.u32 	%r183, [%r182], 1;
	shr.u64 	%rd161, %rd81, %r353;
	cvt.u32.u64 	%r184, %rd161;
	and.b32  	%r185, %r184, %r163;
	shl.b32 	%r186, %r185, 2;
	add.s32 	%r187, %r159, %r186;
	atom.shared.add.u32 	%r188, [%r187], 1;
	shr.u64 	%rd162, %rd82, %r353;
	cvt.u32.u64 	%r189, %rd162;
	and.b32  	%r190, %r189, %r163;
	shl.b32 	%r191, %r190, 2;
	add.s32 	%r192, %r159, %r191;
	atom.shared.add.u32 	%r193, [%r192], 1;
	shr.u64 	%rd163, %rd83, %r353;
	cvt.u32.u64 	%r194, %rd163;
	and.b32  	%r195, %r194, %r163;
	shl.b32 	%r196, %r195, 2;
	add.s32 	%r197, %r159, %r196;
	atom.shared.add.u32 	%r198, [%r197], 1;
	shr.u64 	%rd164, %rd84, %r353;
	cvt.u32.u64 	%r199, %rd164;
	and.b32  	%r200, %r199, %r163;
	shl.b32 	%r201, %r200, 2;
	add.s32 	%r202, %r159, %r201;
	atom.shared.add.u32 	%r203, [%r202], 1;
	shr.u64 	%rd165, %rd85, %r353;
	cvt.u32.u64 	%r204, %rd165;
	and.b32  	%r205, %r204, %r163;
	shl.b32 	%r206, %r205, 2;
	add.s32 	%r207, %r159, %r206;
	atom.shared.add.u32 	%r208, [%r207], 1;
	shr.u64 	%rd166, %rd86, %r353;
	cvt.u32.u64 	%r209, %rd166;
	and.b32  	%r210, %r209, %r163;
	shl.b32 	%r211, %r210, 2;
	add.s32 	%r212, %r159, %r211;
	atom.shared.add.u32 	%r213, [%r212], 1;
	shr.u64 	%rd167, %rd87, %r353;
	cvt.u32.u64 	%r214, %rd167;
	and.b32  	%r215, %r214, %r163;
	shl.b32 	%r216, %r215, 2;
	add.s32 	%r217, %r159, %r216;
	atom.shared.add.u32 	%r218, [%r217], 1;
	shr.u64 	%rd168, %rd88, %r353;
	cvt.u32.u64 	%r219, %rd168;
	and.b32  	%r220, %r219, %r163;
	shl.b32 	%r221, %r220, 2;
	add.s32 	%r222, %r159, %r221;
	atom.shared.add.u32 	%r223, [%r222], 1;
	shr.u64 	%rd169, %rd89, %r353;
	cvt.u32.u64 	%r224, %rd169;
	and.b32  	%r225, %r224, %r163;
	shl.b32 	%r226, %r225, 2;
	add.s32 	%r227, %r159, %r226;
	atom.shared.add.u32 	%r228, [%r227], 1;
	shr.u64 	%rd170, %rd90, %r353;
	cvt.u32.u64 	%r229, %rd170;
	and.b32  	%r230, %r229, %r163;
	shl.b32 	%r231, %r230, 2;
	add.s32 	%r232, %r159, %r231;
	atom.shared.add.u32 	%r233, [%r232], 1;
	shr.u64 	%rd171, %rd91, %r353;
	cvt.u32.u64 	%r234, %rd171;
	and.b32  	%r235, %r234, %r163;
	shl.b32 	%r236, %r235, 2;
	add.s32 	%r237, %r159, %r236;
	atom.shared.add.u32 	%r238, [%r237], 1;
	shr.u64 	%rd172, %rd92, %r353;
	cvt.u32.u64 	%r239, %rd172;
	and.b32  	%r240, %r239, %r163;
	shl.b32 	%r241, %r240, 2;
	add.s32 	%r242, %r159, %r241;
	atom.shared.add.u32 	%r243, [%r242], 1;
	add.s32 	%r353, %r353, 8;
	add.s32 	%r352, %r352, 1;
	setp.lt.s32 	%p75, %r353, %r94;
	@%p75 bra 	$L__BB4_68;
$L__BB4_69:
	add.s64 	%rd279, %rd279, %rd4;
	setp.lt.u64 	%p76, %rd279, %rd9;
	@%p76 bra 	$L__BB4_32;
$L__BB4_70:
	bar.sync 	0;
	@%p1 bra 	$L__BB4_152;
	setp.lt.u32 	%p77, %r1, 7;
	mov.b32 	%r356, 0;
	@%p77 bra 	$L__BB4_90;
	mov.b32 	%r354, 0;
$L__BB4_73:
	.pragma "nounroll";
	shl.b32 	%r246, %r354, 10;
	add.s32 	%r43, %r6, %r246;
	ld.shared.u32 	%r44, [%r43];
	setp.eq.s32 	%p78, %r44, 0;
	@%p78 bra 	$L__BB4_75;
	cvt.u32.u64 	%r247, %rd5;
	shl.b32 	%r248, %r354, 8;
	add.s32 	%r249, %r248, %r247;
	mul.wide.u32 	%rd173, %r249, 8;
	add.s64 	%rd174, %rd2, %rd173;
	cvt.u64.u32 	%rd175, %r44;
	atom.global.add.u64 	%rd176, [%rd174], %rd175;
$L__BB4_75:
	ld.shared.u32 	%r45, [%r43+1024];
	setp.eq.s32 	%p79, %r45, 0;
	@%p79 bra 	$L__BB4_77;
	cvt.u32.u64 	%r250, %rd5;
	shl.b32 	%r251, %r354, 8;
	add.s32 	%r252, %r251, %r250;
	add.s32 	%r253, %r252, 256;
	mul.wide.u32 	%rd177, %r253, 8;
	add.s64 	%rd178, %rd2, %rd177;
	cvt.u64.u32 	%rd179, %r45;
	atom.global.add.u64 	%rd180, [%rd178], %rd179;
$L__BB4_77:
	ld.shared.u32 	%r46, [%r43+2048];
	setp.eq.s32 	%p80, %r46, 0;
	@%p80 bra 	$L__BB4_79;
	cvt.u32.u64 	%r254, %rd5;
	shl.b32 	%r255, %r354, 8;
	add.s32 	%r256, %r255, %r254;
	add.s32 	%r257, %r256, 512;
	mul.wide.u32 	%rd181, %r257, 8;
	add.s64 	%rd182, %rd2, %rd181;
	cvt.u64.u32 	%rd183, %r46;
	atom.global.add.u64 	%rd184, [%rd182], %rd183;
$L__BB4_79:
	ld.shared.u32 	%r47, [%r43+3072];
	setp.eq.s32 	%p81, %r47, 0;
	@%p81 bra 	$L__BB4_81;
	cvt.u32.u64 	%r258, %rd5;
	shl.b32 	%r259, %r354, 8;
	add.s32 	%r260, %r259, %r258;
	add.s32 	%r261, %r260, 768;
	mul.wide.u32 	%rd185, %r261, 8;
	add.s64 	%rd186, %rd2, %rd185;
	cvt.u64.u32 	%rd187, %r47;
	atom.global.add.u64 	%rd188, [%rd186], %rd187;
$L__BB4_81:
	ld.shared.u32 	%r48, [%r43+4096];
	setp.eq.s32 	%p82, %r48, 0;
	@%p82 bra 	$L__BB4_83;
	cvt.u32.u64 	%r262, %rd5;
	shl.b32 	%r263, %r354, 8;
	add.s32 	%r264, %r263, %r262;
	add.s32 	%r265, %r264, 1024;
	mul.wide.u32 	%rd189, %r265, 8;
	add.s64 	%rd190, %rd2, %rd189;
	cvt.u64.u32 	%rd191, %r48;
	atom.global.add.u64 	%rd192, [%rd190], %rd191;
$L__BB4_83:
	ld.shared.u32 	%r49, [%r43+5120];
	setp.eq.s32 	%p83, %r49, 0;
	@%p83 bra 	$L__BB4_85;
	cvt.u32.u64 	%r266, %rd5;
	shl.b32 	%r267, %r354, 8;
	add.s32 	%r268, %r267, %r266;
	add.s32 	%r269, %r268, 1280;
	mul.wide.u32 	%rd193, %r269, 8;
	add.s64 	%rd194, %rd2, %rd193;
	cvt.u64.u32 	%rd195, %r49;
	atom.global.add.u64 	%rd196, [%rd194], %rd195;
$L__BB4_85:
	ld.shared.u32 	%r50, [%r43+6144];
	setp.eq.s32 	%p84, %r50, 0;
	@%p84 bra 	$L__BB4_87;
	cvt.u32.u64 	%r270, %rd5;
	shl.b32 	%r271, %r354, 8;
	add.s32 	%r272, %r271, %r270;
	add.s32 	%r273, %r272, 1536;
	mul.wide.u32 	%rd197, %r273, 8;
	add.s64 	%rd198, %rd2, %rd197;
	cvt.u64.u32 	%rd199, %r50;
	atom.global.add.u64 	%rd200, [%rd198], %rd199;
$L__BB4_87:
	ld.shared.u32 	%r51, [%r43+7168];
	setp.eq.s32 	%p85, %r51, 0;
	@%p85 bra 	$L__BB4_89;
	cvt.u32.u64 	%r274, %rd5;
	shl.b32 	%r275, %r354, 8;
	add.s32 	%r276, %r275, %r274;
	add.s32 	%r277, %r276, 1792;
	mul.wide.u32 	%rd201, %r277, 8;
	add.s64 	%rd202, %rd2, %rd201;
	cvt.u64.u32 	%rd203, %r51;
	atom.global.add.u64 	%rd204, [%rd202], %rd203;
$L__BB4_89:
	add.s32 	%r354, %r354, 8;
	setp.ne.s32 	%p86, %r354, %r14;
	mov.u32 	%r356, %r14;
	@%p86 bra 	$L__BB4_73;
$L__BB4_90:
	add.s32 	%r54, %r5, -1;
	setp.eq.s32 	%p87, %r3, 0;
	@%p87 bra 	$L__BB4_111;
	setp.lt.u32 	%p88, %r4, 3;
	@%p88 bra 	$L__BB4_101;
	shl.b32 	%r278, %r356, 10;
	add.s32 	%r55, %r6, %r278;
	ld.shared.u32 	%r56, [%r55];
	setp.eq.s32 	%p89, %r56, 0;
	@%p89 bra 	$L__BB4_94;
	cvt.u32.u64 	%r279, %rd5;
	shl.b32 	%r280, %r356, 8;
	add.s32 	%r281, %r280, %r279;
	mul.wide.u32 	%rd205, %r281, 8;
	add.s64 	%rd206, %rd2, %rd205;
	cvt.u64.u32 	%rd207, %r56;
	atom.global.add.u64 	%rd208, [%rd206], %rd207;
$L__BB4_94:
	ld.shared.u32 	%r57, [%r55+1024];
	setp.eq.s32 	%p90, %r57, 0;
	@%p90 bra 	$L__BB4_96;
	cvt.u32.u64 	%r282, %rd5;
	shl.b32 	%r283, %r356, 8;
	add.s32 	%r284, %r283, %r282;
	add.s32 	%r285, %r284, 256;
	mul.wide.u32 	%rd209, %r285, 8;
	add.s64 	%rd210, %rd2, %rd209;
	cvt.u64.u32 	%rd211, %r57;
	atom.global.add.u64 	%rd212, [%rd210], %rd211;
$L__BB4_96:
	ld.shared.u32 	%r58, [%r55+2048];
	setp.eq.s32 	%p91, %r58, 0;
	@%p91 bra 	$L__BB4_98;
	cvt.u32.u64 	%r286, %rd5;
	shl.b32 	%r287, %r356, 8;
	add.s32 	%r288, %r287, %r286;
	add.s32 	%r289, %r288, 512;
	mul.wide.u32 	%rd213, %r289, 8;
	add.s64 	%rd214, %rd2, %rd213;
	cvt.u64.u32 	%rd215, %r58;
	atom.global.add.u64 	%rd216, [%rd214], %rd215;
$L__BB4_98:
	ld.shared.u32 	%r59, [%r55+3072];
	setp.eq.s32 	%p92, %r59, 0;
	@%p92 bra 	$L__BB4_100;
	cvt.u32.u64 	%r290, %rd5;
	shl.b32 	%r291, %r356, 8;
	add.s32 	%r292, %r291, %r290;
	add.s32 	%r293, %r292, 768;
	mul.wide.u32 	%rd217, %r293, 8;
	add.s64 	%rd218, %rd2, %rd217;
	cvt.u64.u32 	%rd219, %r59;
	atom.global.add.u64 	%rd220, [%rd218], %rd219;
$L__BB4_100:
	add.s32 	%r356, %r356, 4;
$L__BB4_101:
	setp.eq.s32 	%p93, %r5, 0;
	@%p93 bra 	$L__BB4_111;
	setp.eq.s32 	%p94, %r54, 0;
	@%p94 bra 	$L__BB4_108;
	shl.b32 	%r294, %r356, 10;
	add.s32 	%r62, %r6, %r294;
	ld.shared.u32 	%r63, [%r62];
	setp.eq.s32 	%p95, %r63, 0;
	@%p95 bra 	$L__BB4_105;
	cvt.u32.u64 	%r295, %rd5;
	shl.b32 	%r296, %r356, 8;
	add.s32 	%r297, %r296, %r295;
	mul.wide.u32 	%rd221, %r297, 8;
	add.s64 	%rd222, %rd2, %rd221;
	cvt.u64.u32 	%rd223, %r63;
	atom.global.add.u64 	%rd224, [%rd222], %rd223;
$L__BB4_105:
	ld.shared.u32 	%r64, [%r62+1024];
	setp.eq.s32 	%p96, %r64, 0;
	@%p96 bra 	$L__BB4_107;
	cvt.u32.u64 	%r298, %rd5;
	shl.b32 	%r299, %r356, 8;
	add.s32 	%r300, %r299, %r298;
	add.s32 	%r301, %r300, 256;
	mul.wide.u32 	%rd225, %r301, 8;
	add.s64 	%rd226, %rd2, %rd225;
	cvt.u64.u32 	%rd227, %r64;
	atom.global.add.u64 	%rd228, [%rd226], %rd227;
$L__BB4_107:
	add.s32 	%r356, %r356, 2;
$L__BB4_108:
	setp.eq.s32 	%p97, %r15, 0;
	@%p97 bra 	$L__BB4_111;
	shl.b32 	%r302, %r356, 10;
	add.s32 	%r303, %r6, %r302;
	ld.shared.u32 	%r67, [%r303];
	setp.eq.s32 	%p98, %r67, 0;
	@%p98 bra 	$L__BB4_111;
	cvt.u32.u64 	%r304, %rd5;
	shl.b32 	%r305, %r356, 8;
	add.s32 	%r306, %r305, %r304;
	mul.wide.u32 	%rd229, %r306, 8;
	add.s64 	%rd230, %rd2, %rd229;
	cvt.u64.u32 	%rd231, %r67;
	atom.global.add.u64 	%rd232, [%rd230], %rd231;
$L__BB4_111:
	cvt.u32.u64 	%r307, %rd5;
	setp.gt.u32 	%p99, %r307, 127;
	@%p99 bra 	$L__BB4_152;
	setp.lt.u32 	%p100, %r1, 7;
	mov.b32 	%r360, 0;
	@%p100 bra 	$L__BB4_131;
	mov.b32 	%r358, 0;
$L__BB4_114:
	.pragma "nounroll";
	shl.b32 	%r311, %r358, 10;
	add.s32 	%r69, %r6, %r311;
	ld.shared.u32 	%r70, [%r69+512];
	setp.eq.s32 	%p101, %r70, 0;
	shl.b32 	%r312, %r358, 8;
	add.s32 	%r313, %r312, %r307;
	mul.wide.u32 	%rd233, %r313, 8;
	add.s64 	%rd94, %rd2, %rd233;
	@%p101 bra 	$L__BB4_116;
	cvt.u64.u32 	%rd234, %r70;
	atom.global.add.u64 	%rd235, [%rd94+1024], %rd234;
$L__BB4_116:
	ld.shared.u32 	%r71, [%r69+1536];
	setp.eq.s32 	%p102, %r71, 0;
	@%p102 bra 	$L__BB4_118;
	cvt.u64.u32 	%rd236, %r71;
	atom.global.add.u64 	%rd237, [%rd94+3072], %rd236;
$L__BB4_118:
	ld.shared.u32 	%r72, [%r69+2560];
	setp.eq.s32 	%p103, %r72, 0;
	@%p103 bra 	$L__BB4_120;
	cvt.u64.u32 	%rd238, %r72;
	atom.global.add.u64 	%rd239, [%rd94+5120], %rd238;
$L__BB4_120:
	ld.shared.u32 	%r73, [%r69+3584];
	setp.eq.s32 	%p104, %r73, 0;
	@%p104 bra 	$L__BB4_122;
	cvt.u64.u32 	%rd240, %r73;
	atom.global.add.u64 	%rd241, [%rd94+7168], %rd240;
$L__BB4_122:
	ld.shared.u32 	%r74, [%r69+4608];
	setp.eq.s32 	%p105, %r74, 0;
	@%p105 bra 	$L__BB4_124;
	cvt.u64.u32 	%rd242, %r74;
	atom.global.add.u64 	%rd243, [%rd94+9216], %rd242;
$L__BB4_124:
	ld.shared.u32 	%r75, [%r69+5632];
	setp.eq.s32 	%p106, %r75, 0;
	@%p106 bra 	$L__BB4_126;
	cvt.u64.u32 	%rd244, %r75;
	atom.global.add.u64 	%rd245, [%rd94+11264], %rd244;
$L__BB4_126:
	ld.shared.u32 	%r76, [%r69+6656];
	setp.eq.s32 	%p107, %r76, 0;
	@%p107 bra 	$L__BB4_128;
	cvt.u64.u32 	%rd246, %r76;
	atom.global.add.u64 	%rd247, [%rd94+13312], %rd246;
$L__BB4_128:
	ld.shared.u32 	%r77, [%r69+7680];
	setp.eq.s32 	%p108, %r77, 0;
	@%p108 bra 	$L__BB4_130;
	cvt.u64.u32 	%rd248, %r77;
	atom.global.add.u64 	%rd249, [%rd94+15360], %rd248;
$L__BB4_130:
	add.s32 	%r358, %r358, 8;
	setp.ne.s32 	%p109, %r358, %r14;
	mov.u32 	%r360, %r14;
	@%p109 bra 	$L__BB4_114;
$L__BB4_131:
	setp.eq.s32 	%p110, %r3, 0;
	@%p110 bra 	$L__BB4_152;
	setp.lt.u32 	%p111, %r4, 3;
	@%p111 bra 	$L__BB4_142;
	shl.b32 	%r314, %r360, 10;
	add.s32 	%r80, %r6, %r314;
	ld.shared.u32 	%r81, [%r80+512];
	setp.eq.s32 	%p112, %r81, 0;
	@%p112 bra 	$L__BB4_135;
	shl.b32 	%r316, %r360, 8;
	add.s32 	%r317, %r316, %r307;
	mul.wide.u32 	%rd250, %r317, 8;
	add.s64 	%rd251, %rd2, %rd250;
	cvt.u64.u32 	%rd252, %r81;
	atom.global.add.u64 	%rd253, [%rd251+1024], %rd252;
$L__BB4_135:
	ld.shared.u32 	%r82, [%r80+1536];
	setp.eq.s32 	%p113, %r82, 0;
	@%p113 bra 	$L__BB4_137;
	shl.b32 	%r319, %r360, 8;
	add.s32 	%r320, %r319, %r307;
	add.s32 	%r321, %r320, 256;
	mul.wide.u32 	%rd254, %r321, 8;
	add.s64 	%rd255, %rd2, %rd254;
	cvt.u64.u32 	%rd256, %r82;
	atom.global.add.u64 	%rd257, [%rd255+1024], %rd256;
$L__BB4_137:
	ld.shared.u32 	%r83, [%r80+2560];
	setp.eq.s32 	%p114, %r83, 0;
	@%p114 bra 	$L__BB4_139;
	shl.b32 	%r323, %r360, 8;
	add.s32 	%r324, %r323, %r307;
	add.s32 	%r325, %r324, 512;
	mul.wide.u32 	%rd258, %r325, 8;
	add.s64 	%rd259, %rd2, %rd258;
	cvt.u64.u32 	%rd260, %r83;
	atom.global.add.u64 	%rd261, [%rd259+1024], %rd260;
$L__BB4_139:
	ld.shared.u32 	%r84, [%r80+3584];
	setp.eq.s32 	%p115, %r84, 0;
	@%p115 bra 	$L__BB4_141;
	shl.b32 	%r327, %r360, 8;
	add.s32 	%r328, %r327, %r307;
	add.s32 	%r329, %r328, 768;
	mul.wide.u32 	%rd262, %r329, 8;
	add.s64 	%rd263, %rd2, %rd262;
	cvt.u64.u32 	%rd264, %r84;
	atom.global.add.u64 	%rd265, [%rd263+1024], %rd264;
$L__BB4_141:
	add.s32 	%r360, %r360, 4;
$L__BB4_142:
	setp.eq.s32 	%p116, %r5, 0;
	@%p116 bra 	$L__BB4_152;
	setp.eq.s32 	%p117, %r54, 0;
	@%p117 bra 	$L__BB4_149;
	shl.b32 	%r330, %r360, 10;
	add.s32 	%r87, %r6, %r330;
	ld.shared.u32 	%r88, [%r87+512];
	setp.eq.s32 	%p118, %r88, 0;
	@%p118 bra 	$L__BB4_146;
	shl.b32 	%r332, %r360, 8;
	add.s32 	%r333, %r332, %r307;
	mul.wide.u32 	%rd266, %r333, 8;
	add.s64 	%rd267, %rd2, %rd266;
	cvt.u64.u32 	%rd268, %r88;
	atom.global.add.u64 	%rd269, [%rd267+1024], %rd268;
$L__BB4_146:
	ld.shared.u32 	%r89, [%r87+1536];
	setp.eq.s32 	%p119, %r89, 0;
	@%p119 bra 	$L__BB4_148;
	shl.b32 	%r335, %r360, 8;
	add.s32 	%r336, %r335, %r307;
	add.s32 	%r337, %r336, 256;
	mul.wide.u32 	%rd270, %r337, 8;
	add.s64 	%rd271, %rd2, %rd270;
	cvt.u64.u32 	%rd272, %r89;
	atom.global.add.u64 	%rd273, [%rd271+1024], %rd272;
$L__BB4_148:
	add.s32 	%r360, %r360, 2;
$L__BB4_149:
	setp.eq.s32 	%p120, %r15, 0;
	@%p120 bra 	$L__BB4_152;
	shl.b32 	%r338, %r360, 10;
	add.s32 	%r339, %r6, %r338;
	ld.shared.u32 	%r92, [%r339+512];
	setp.eq.s32 	%p121, %r92, 0;
	@%p121 bra 	$L__BB4_152;
	shl.b32 	%r341, %r360, 8;
	add.s32 	%r342, %r341, %r307;
	mul.wide.u32 	%rd274, %r342, 8;
	add.s64 	%rd275, %rd2, %rd274;
	cvt.u64.u32 	%rd276, %r92;
	atom.global.add.u64 	%rd277, [%rd275+1024], %rd276;
$L__BB4_152:
	bar.sync 	0;
	add.s64 	%rd278, %rd278, 1;
	setp.ne.s64 	%p122, %rd278, %rd6;
	@%p122 bra 	$L__BB4_2;
$L__BB4_153:
	ret;

}
	// .globl	_ZN3cub18CUB_300001_SM_10006detail10radix_sort33DeviceRadixSortExclusiveSumKernelINS1_5radix10policy_hubIdmyE10Policy1000EyEEvPT0_
.visible .entry _ZN3cub18CUB_300001_SM_10006detail10radix_sort33DeviceRadixSortExclusiveSumKernelINS1_5radix10policy_hubIdmyE10Policy1000EyEEvPT0_(
	.param .u64 .ptr .align 1 _ZN3cub18CUB_300001_SM_10006detail10radix_sort33DeviceRadixSortExclusiveSumKernelINS1_5radix10policy_hubIdmyE10Policy1000EyEEvPT0__param_0
)
{
	.reg .pred 	%p<4>;
	.reg .b32 	%r<28>;
	.reg .b64 	%rd<54>;
	// demoted variable
	.shared .align 16 .b8 _ZZN3cub18CUB_300001_SM_10006detail10radix_sort33DeviceRadixSortExclusiveSumKernelINS1_5radix10policy_hubIdmyE10Policy1000EyEEvPT0_E12temp_storage[2336];
	ld.param.u64 	%rd5, [_ZN3cub18CUB_300001_SM_10006detail10radix_sort33DeviceRadixSortExclusiveSumKernelINS1_5radix10policy_hubIdmyE10Policy1000EyEEvPT0__param_0];
	cvta.to.global.u64 	%rd6, %rd5;
	mov.u32 	%r3, %ctaid.x;
	shl.b32 	%r4, %r3, 8;
	mov.u32 	%r1, %tid.x;
	setp.gt.u32 	%p1, %r1, 255;
	add.s32 	%r5, %r4, %r1;
	mul.wide.s32 	%rd7, %r5, 8;
	add.s64 	%rd1, %rd6, %rd7;
	@%p1 bra 	$L__BB5_2;
	ld.global.u64 	%rd53, [%rd1];
$L__BB5_2:
	shr.u32 	%r6, %r1, 3;
	add.s32 	%r7, %r6, %r1;
	shl.b32 	%r8, %r7, 3;
	mov.u32 	%r9, _ZZN3cub18CUB_300001_SM_10006detail10radix_sort33DeviceRadixSortExclusiveSumKernelINS1_5radix10policy_hubIdmyE10Policy1000EyEEvPT0_E12temp_storage;
	add.s32 	%r10, %r9, %r8;
	add.s32 	%r2, %r10, 16;
	st.shared.u64 	[%r10+16], %rd53;
	bar.sync 	0;
	setp.gt.u32 	%p2, %r1, 31;
	@%p2 bra 	$L__BB5_4;
	mad.lo.s32 	%r27, %r1, 72, %r9;
	ld.shared.u64 	%rd23, [%r27+16];
	ld.shared.u64 	%rd24, [%r27+24];
	ld.shared.u64 	%rd25, [%r27+32];
	ld.shared.u64 	%rd26, [%r27+40];
	ld.shared.u64 	%rd27, [%r27+48];
	ld.shared.u64 	%rd28, [%r27+56];
	ld.shared.u64 	%rd29, [%r27+64];
	ld.shared.u64 	%rd30, [%r27+72];
	add.s64 	%rd31, %rd24, %rd23;
	add.s64 	%rd32, %rd31, %rd25;
	add.s64 	%rd33, %rd32, %rd26;
	add.s64 	%rd34, %rd33, %rd27;
	add.s64 	%rd35, %rd34, %rd28;
	add.s64 	%rd36, %rd35, %rd29;
	add.s64 	%rd10, %rd36, %rd30;
	mov.b32 	%r11, 1;
	mov.b32 	%r24, 0;
	mov.b32 	%r25, -1;
	// begin inline asm
	{  .reg .u64 r0;  .reg .u32 lo;  .reg .u32 hi;  .reg .pred p;  mov.b64 {lo, hi}, %rd10;  shfl.sync.up.b32 lo|p, lo, %r11, %r24, %r25;  shfl.sync.up.b32 hi|p, hi, %r11, %r24, %r25;  mov.b64 r0, {lo, hi};  @p add.u64 r0, r0, %rd10;  mov.u64 %rd8, r0;}
	// end inline asm
	mov.b32 	%r14, 2;
	// begin inline asm
	{  .reg .u64 r0;  .reg .u32 lo;  .reg .u32 hi;  .reg .pred p;  mov.b64 {lo, hi}, %rd8;  shfl.sync.up.b32 lo|p, lo, %r14, %r24, %r25;  shfl.sync.up.b32 hi|p, hi, %r14, %r24, %r25;  mov.b64 r0, {lo, hi};  @p add.u64 r0, r0, %rd8;  mov.u64 %rd11, r0;}
	// end inline asm
	mov.b32 	%r17, 4;
	// begin inline asm
	{  .reg .u64 r0;  .reg .u32 lo;  .reg .u32 hi;  .reg .pred p;  mov.b64 {lo, hi}, %rd11;  shfl.sync.up.b32 lo|p, lo, %r17, %r24, %r25;  shfl.sync.up.b32 hi|p, hi, %r17, %r24, %r25;  mov.b64 r0, {lo, hi};  @p add.u64 r0, r0, %rd11;  mov.u64 %rd14, r0;}
	// end inline asm
	mov.b32 	%r20, 8;
	// begin inline asm
	{  .reg .u64 r0;  .reg .u32 lo;  .reg .u32 hi;  .reg .pred p;  mov.b64 {lo, hi}, %rd14;  shfl.sync.up.b32 lo|p, lo, %r20, %r24, %r25;  shfl.sync.up.b32 hi|p, hi, %r20, %r24, %r25;  mov.b64 r0, {lo, hi};  @p add.u64 r0, r0, %rd14;  mov.u64 %rd17, r0;}
	// end inline asm
	mov.b32 	%r23, 16;
	// begin inline asm
	{  .reg .u64 r0;  .reg .u32 lo;  .reg .u32 hi;  .reg .pred p;  mov.b64 {lo, hi}, %rd17;  shfl.sync.up.b32 lo|p, lo, %r23, %r24, %r25;  shfl.sync.up.b32 hi|p, hi, %r23, %r24, %r25;  mov.b64 r0, {lo, hi};  @p add.u64 r0, r0, %rd17;  mov.u64 %rd20, r0;}
	// end inline asm
	sub.s64 	%rd37, %rd20, %rd10;
	ld.shared.u64 	%rd38, [%r27+16];
	ld.shared.u64 	%rd39, [%r27+24];
	ld.shared.u64 	%rd40, [%r27+32];
	ld.shared.u64 	%rd41, [%r27+40];
	ld.shared.u64 	%rd42, [%r27+48];
	ld.shared.u64 	%rd43, [%r27+56];
	ld.shared.u64 	%rd44, [%r27+64];
	add.s64 	%rd45, %rd38, %rd37;
	add.s64 	%rd46, %rd39, %rd45;
	add.s64 	%rd47, %rd40, %rd46;
	add.s64 	%rd48, %rd41, %rd47;
	add.s64 	%rd49, %rd42, %rd48;
	add.s64 	%rd50, %rd43, %rd49;
	add.s64 	%rd51, %rd44, %rd50;
	st.shared.u64 	[%r27+16], %rd37;
	st.shared.u64 	[%r27+24], %rd45;
	st.shared.u64 	[%r27+32], %rd46;
	st.shared.u64 	[%r27+40], %rd47;
	st.shared.u64 	[%r27+48], %rd48;
	st.shared.u64 	[%r27+56], %rd49;
	st.shared.u64 	[%r27+64], %rd50;
	st.shared.u64 	[%r27+72], %rd51;
$L__BB5_4:
	setp.gt.u32 	%p3, %r1, 255;
	bar.sync 	0;
	@%p3 bra 	$L__BB5_6;
	ld.shared.u64 	%rd52, [%r2];
	st.global.u64 	[%rd1], %rd52;
$L__BB5_6:
	ret;

}
	// .globl	_ZN3cub18CUB_300001_SM_10006detail10radix_sort29DeviceRadixSortOnesweepKernelINS1_5radix10policy_hubIdmyE10Policy1000ELNS0_9SortOrderE0EdmyiiNS1_21identity_decomposer_tEEEvPT5_SB_PT3_PKSC_PT1_PKSG_PT2_PKSK_T4_iiT6_
.visible .entry _ZN3cub18CUB_300001_SM_10006detail10radix_sort29DeviceRadixSortOnesweepKernelINS1_5radix10policy_hubIdmyE10Policy1000ELNS0_9SortOrderE0EdmyiiNS1_21identity_decomposer_tEEEvPT5_SB_PT3_PKSC_PT1_PKSG_PT2_PKSK_T4_iiT6_(
	.param .u64 .ptr .align 1 _ZN3cub18CUB_300001_SM_10006detail10radix_sort29DeviceRadixSortOnesweepKernelINS1_5radix10policy_hubIdmyE10Policy1000ELNS0_9SortOrderE0EdmyiiNS1_21identity_decomposer_tEEEvPT5_SB_PT3_PKSC_PT1_PKSG_PT2_PKSK_T4_iiT6__param_0,
	.param .u64 .ptr .align 1 _ZN3cub18CUB_300001_SM_10006detail10radix_sort29DeviceRadixSortOnesweepKernelINS1_5radix10policy_hubIdmyE10Policy1000ELNS0_9SortOrderE0EdmyiiNS1_21identity_decomposer_tEEEvPT5_SB_PT3_PKSC_PT1_PKSG_PT2_PKSK_T4_iiT6__param_1,
	.param .u64 .ptr .align 1 _ZN3cub18CUB_300001_SM_10006detail10radix_sort29DeviceRadixSortOnesweepKernelINS1_5radix10policy_hubIdmyE10Policy1000ELNS0_9SortOrderE0EdmyiiNS1_21identity_decomposer_tEEEvPT5_SB_PT3_PKSC_PT1_PKSG_PT2_PKSK_T4_iiT6__param_2,
	.param .u64 .ptr .align 1 _ZN3cub18CUB_300001_SM_10006detail10radix_sort29DeviceRadixSortOnesweepKernelINS1_5radix10policy_hubIdmyE10Policy1000ELNS0_9SortOrderE0EdmyiiNS1_21identity_decomposer_tEEEvPT5_SB_PT3_PKSC_PT1_PKSG_PT2_PKSK_T4_iiT6__param_3,
	.param .u64 .ptr .align 1 _ZN3cub18CUB_300001_SM_10006detail10radix_sort29DeviceRadixSortOnesweepKernelINS1_5radix10policy_hubIdmyE10Policy1000ELNS0_9SortOrderE0EdmyiiNS1_21identity_decomposer_tEEEvPT5_SB_PT3_PKSC_PT1_PKSG_PT2_PKSK_T4_iiT6__param_4,
	.param .u64 .ptr .align 1 _ZN3cub18CUB_300001_SM_10006detail10radix_sort29DeviceRadixSortOnesweepKernelINS1_5radix10policy_hubIdmyE10Policy1000ELNS0_9SortOrderE0EdmyiiNS1_21identity_decomposer_tEEEvPT5_SB_PT3_PKSC_PT1_PKSG_PT2_PKSK_T4_iiT6__param_5,
	.param .u64 .ptr .align 1 _ZN3cub18CUB_300001_SM_10006detail10radix_sort29DeviceRadixSortOnesweepKernelINS1_5radix10policy_hubIdmyE10Policy1000ELNS0_9SortOrderE0EdmyiiNS1_21identity_decomposer_tEEEvPT5_SB_PT3_PKSC_PT1_PKSG_PT2_PKSK_T4_iiT6__param_6,
	.param .u64 .ptr .align 1 _ZN3cub18CUB_300001_SM_10006detail10radix_sort29DeviceRadixSortOnesweepKernelINS1_5radix10policy_hubIdmyE10Policy1000ELNS0_9SortOrderE0EdmyiiNS1_21identity_decomposer_tEEEvPT5_SB_PT3_PKSC_PT1_PKSG_PT2_PKSK_T4_iiT6__param_7,
	.param .u32 _ZN3cub18CUB_300001_SM_10006detail10radix_sort29DeviceRadixSortOnesweepKernelINS1_5radix10policy_hubIdmyE10Policy1000ELNS0_9SortOrderE0EdmyiiNS1_21identity_decomposer_tEEEvPT5_SB_PT3_PKSC_PT1_PKSG_PT2_PKSK_T4_iiT6__param_8,
	.param .u32 _ZN3cub18CUB_300001_SM_10006detail10radix_sort29DeviceRadixSortOnesweepKernelINS1_5radix10policy_hubIdmyE10Policy1000ELNS0_9SortOrderE0EdmyiiNS1_21identity_decomposer_tEEEvPT5_SB_PT3_PKSC_PT1_PKSG_PT2_PKSK_T4_iiT6__param_9,
	.param .u32 _ZN3cub18CUB_300001_SM_10006detail10radix_sort29DeviceRadixSortOnesweepKernelINS1_5radix10policy_hubIdmyE10Policy1000ELNS0_9SortOrderE0EdmyiiNS1_21identity_decomposer_tEEEvPT5_SB_PT3_PKSC_PT1_PKSG_PT2_PKSK_T4_iiT6__param_10,
	.param .align 1 .b8 _ZN3cub18CUB_300001_SM_10006detail10radix_sort29DeviceRadixSortOnesweepKernelINS1_5radix10policy_hubIdmyE10Policy1000ELNS0_9SortOrderE0EdmyiiNS1_21identity_decomposer_tEEEvPT5_SB_PT3_PKSC_PT1_PKSG_PT2_PKSK_T4_iiT6__param_11[1]
)
.maxntid 384
{
	.reg .pred 	%p<267>;
	.reg .b32 	%r<1250>;
	.reg .b64 	%rd<825>;
	// demoted variable
	.shared .align 16 .b8 _ZZN3cub18CUB_300001_SM_10006detail10radix_sort29DeviceRadixSortOnesweepKernelINS1_5radix10policy_hubIdmyE10Policy1000ELNS0_9SortOrderE0EdmyiiNS1_21identity_decomposer_tEEEvPT5_SB_PT3_PKSC_PT1_PKSG_PT2_PKSK_T4_iiT6_E1s[38912];
	ld.param.u64 	%rd220, [_ZN3cub18CUB_300001_SM_10006detail10radix_sort29DeviceRadixSortOnesweepKernelINS1_5radix10policy_hubIdmyE10Policy1000ELNS0_9SortOrderE0EdmyiiNS1_21identity_decomposer_tEEEvPT5_SB_PT3_PKSC_PT1_PKSG_PT2_PKSK_T4_iiT6__param_0];
	ld.param.u64 	%rd216, [_ZN3cub18CUB_300001_SM_10006detail10radix_sort29DeviceRadixSortOnesweepKernelINS1_5radix10policy_hubIdmyE10Policy1000ELNS0_9SortOrderE0EdmyiiNS1_21identity_decomposer_tEEEvPT5_SB_PT3_PKSC_PT1_PKSG_PT2_PKSK_T4_iiT6__param_1];
	ld.param.u64 	%rd218, [_ZN3cub18CUB_300001_SM_10006detail10radix_sort29DeviceRadixSortOnesweepKernelINS1_5radix10policy_hubIdmyE10Policy1000ELNS0_9SortOrderE0EdmyiiNS1_21identity_decomposer_tEEEvPT5_SB_PT3_PKSC_PT1_PKSG_PT2_PKSK_T4_iiT6__param_3];
	ld.param.u64 	%rd221, [_ZN3cub18CUB_300001_SM_10006detail10radix_sort29DeviceRadixSortOnesweepKernelINS1_5radix10policy_hubIdmyE10Policy1000ELNS0_9SortOrderE0EdmyiiNS1_21identity_decomposer_tEEEvPT5_SB_PT3_PKSC_PT1_PKSG_PT2_PKSK_T4_iiT6__param_4];
	ld.param.u64 	%rd222, [_ZN3cub18CUB_300001_SM_10006detail10radix_sort29DeviceRadixSortOnesweepKernelINS1_5radix10policy_hubIdmyE10Policy1000ELNS0_9SortOrderE0EdmyiiNS1_21identity_decomposer_tEEEvPT5_SB_PT3_PKSC_PT1_PKSG_PT2_PKSK_T4_iiT6__param_5];
	ld.param.u64 	%rd223, [_ZN3cub18CUB_300001_SM_10006detail10radix_sort29DeviceRadixSortOnesweepKernelINS1_5radix10policy_hubIdmyE10Policy1000ELNS0_9SortOrderE0EdmyiiNS1_21identity_decomposer_tEEEvPT5_SB_PT3_PKSC_PT1_PKSG_PT2_PKSK_T4_iiT6__param_6];
	ld.param.u64 	%rd219, [_ZN3cub18CUB_300001_SM_10006detail10radix_sort29DeviceRadixSortOnesweepKernelINS1_5radix10policy_hubIdmyE10Policy1000ELNS0_9SortOrderE0EdmyiiNS1_21identity_decomposer_tEEEvPT5_SB_PT3_PKSC_PT1_PKSG_PT2_PKSK_T4_iiT6__param_7];
	ld.param.u32 	%r159, [_ZN3cub18CUB_300001_SM_10006detail10radix_sort29DeviceRadixSortOnesweepKernelINS1_5radix10policy_hubIdmyE10Policy1000ELNS0_9SortOrderE0EdmyiiNS1_21identity_decomposer_tEEEvPT5_SB_PT3_PKSC_PT1_PKSG_PT2_PKSK_T4_iiT6__param_8];
	ld.param.u32 	%r160, [_ZN3cub18CUB_300001_SM_10006detail10radix_sort29DeviceRadixSortOnesweepKernelINS1_5radix10policy_hubIdmyE10Policy1000ELNS0_9SortOrderE0EdmyiiNS1_21identity_decomposer_tEEEvPT5_SB_PT3_PKSC_PT1_PKSG_PT2_PKSK_T4_iiT6__param_9];
	ld.param.u32 	%r161, [_ZN3cub18CUB_300001_SM_10006detail10radix_sort29DeviceRadixSortOnesweepKernelINS1_5radix10policy_hubIdmyE10Policy1000ELNS0_9SortOrderE0EdmyiiNS1_21identity_decomposer_tEEEvPT5_SB_PT3_PKSC_PT1_PKSG_PT2_PKSK_T4_iiT6__param_10];
	cvta.to.global.u64 	%rd1, %rd223;
	cvta.to.global.u64 	%rd2, %rd221;
	cvta.to.global.u64 	%rd3, %rd220;
	cvta.to.global.u64 	%rd4, %rd222;
	mov.u32 	%r1, %tid.x;
	shr.u32 	%r2, %r1, 5;
	// begin inline asm
	mov.u32 %r162, %laneid;
	// end inline asm
	setp.ne.s32 	%p1, %r1, 0;
	@%p1 bra 	$L__BB6_2;
	cvta.to.global.u64 	%rd224, %rd216;
	atom.global.add.u32 	%r163, [%rd224], 1;
	st.shared.u32 	[_ZZN3cub18CUB_300001_SM_10006detail10radix_sort29DeviceRadixSortOnesweepKernelINS1_5radix10policy_hubIdmyE10Policy1000ELNS0_9SortOrderE0EdmyiiNS1_21identity_decomposer_tEEEvPT5_SB_PT3_PKSC_PT1_PKSG_PT2_PKSK_T4_iiT6_E1s+36864], %r163;
$L__BB6_2:
	bar.sync 	0;
	ld.shared.u32 	%r4, [_ZZN3cub18CUB_300001_SM_10006detail10radix_sort29DeviceRadixSortOnesweepKernelINS1_5radix10policy_hubIdmyE10Policy1000ELNS0_9SortOrderE0EdmyiiNS1_21identity_decomposer_tEEEvPT5_SB_PT3_PKSC_PT1_PKSG_PT2_PKSK_T4_iiT6_E1s+36864];
	mul.lo.s32 	%r164, %r4, 4608;
	add.s32 	%r5, %r164, 4608;
	setp.gt.s32 	%p2, %r5, %r159;
	cvt.s64.s32 	%rd5, %r164;
	@%p2 bra 	$L__BB6_4;
	and.b32  	%r165, %r1, 31;
	and.b32  	%r166, %r1, 992;
	mul.lo.s32 	%r167, %r166, 12;
	or.b32  	%r168, %r167, %r165;
	cvt.u64.u32 	%rd225, %r168;
	add.s64 	%rd226, %rd225, %rd5;
	shl.b64 	%rd227, %rd226, 3;
	add.s64 	%rd228, %rd4, %rd227;
	ld.global.u64 	%rd764, [%rd228];
	ld.global.u64 	%rd763, [%rd228+256];
	ld.global.u64 	%rd762, [%rd228+512];
	ld.global.u64 	%rd761, [%rd228+768];
	ld.global.u64 	%rd760, [%rd228+1024];
	ld.global.u64 	%rd759, [%rd228+1280];
	ld.global.u64 	%rd758, [%rd228+1536];
	ld.global.u64 	%rd757, [%rd228+1792];
	ld.global.u64 	%rd756, [%rd228+2048];
	ld.global.u64 	%rd755, [%rd228+2304];
	ld.global.u64 	%rd754, [%rd228+2560];
	ld.global.u64 	%rd753, [%rd228+2816];
	bra.uni 	$L__BB6_28;
$L__BB6_4:
	cvt.u32.u64 	%r169, %rd5;
	sub.s32 	%r6, %r159, %r169;
	and.b32  	%r170, %r1, 31;
	and.b32  	%r171, %r1, 992;
	mul.lo.s32 	%r172, %r171, 12;
	or.b32  	%r7, %r172, %r170;
	setp.ge.s32 	%p3, %r7, %r6;
	cvt.u64.u32 	%rd230, %r7;
	add.s64 	%rd231, %rd230, %rd5;
	shl.b64 	%rd232, %rd231, 3;
	add.s64 	%rd18, %rd4, %rd232;
	mov.b64 	%rd764, 9223372036854775807;
	@%p3 bra 	$L__BB6_6;
	ld.global.u64 	%rd764, [%rd18];
$L__BB6_6:
	add.s32 	%r173, %r7, 32;
	setp.ge.s32 	%p4, %r173, %r6;
	mov.b64 	%rd763, 9223372036854775807;
	@%p4 bra 	$L__BB6_8;
	ld.global.u64 	%rd763, [%rd18+256];
$L__BB6_8:
	add.s32 	%r174, %r7, 64;
	setp.ge.s32 	%p5, %r174, %r6;
	mov.b64 	%rd762, 9223372036854775807;
	@%p5 bra 	$L__BB6_10;
	ld.global.u64 	%rd762, [%rd18+512];
$L__BB6_10:
	add.s32 	%r175, %r7, 96;
	setp.ge.s32 	%p6, %r175, %r6;
	mov.b64 	%rd761, 9223372036854775807;
	@%p6 bra 	$L__BB6_12;
	ld.global.u64 	%rd761, [%rd18+768];
$L__BB6_12:
	add.s32 	%r176, %r7, 128;
	setp.ge.s32 	%p7, %r176, %r6;
	mov.b64 	%rd760, 9223372036854775807;
	@%p7 bra 	$L__BB6_14;
	ld.global.u64 	%rd760, [%rd18+1024];
$L__BB6_14:
	add.s32 	%r177, %r7, 160;
	setp.ge.s32 	%p8, %r177, %r6;
	mov.b64 	%rd759, 9223372036854775807;
	@%p8 bra 	$L__BB6_16;
	ld.global.u64 	%rd759, [%rd18+1280];
$L__BB6_16:
	add.s32 	%r178, %r7, 192;
	setp.ge.s32 	%p9, %r178, %r6;
	mov.b64 	%rd758, 9223372036854775807;
	@%p9 bra 	$L__BB6_18;
	ld.global.u64 	%rd758, [%rd18+1536];
$L__BB6_18:
	add.s32 	%r179, %r7, 224;
	setp.ge.s32 	%p10, %r179, %r6;
	mov.b64 	%rd757, 9223372036854775807;
	@%p10 bra 	$L__BB6_20;
	ld.global.u64 	%rd757, [%rd18+1792];
$L__BB6_20:
	add.s32 	%r180, %r7, 256;
	setp.ge.s32 	%p11, %r180, %r6;
	mov.b64 	%rd756, 9223372036854775807;
	@%p11 bra 	$L__BB6_22;
	ld.global.u64 	%rd756, [%rd18+2048];
$L__BB6_22:
	add.s32 	%r181, %r7, 288;
	setp.ge.s32 	%p12, %r181, %r6;
	mov.b64 	%rd755, 9223372036854775807;
	@%p12 bra 	$L__BB6_24;
	ld.global.u64 	%rd755, [%rd18+2304];
$L__BB6_24:
	add.s32 	%r182, %r7, 320;
	setp.ge.s32 	%p13, %r182, %r6;
	mov.b64 	%rd754, 9223372036854775807;
	@%p13 bra 	$L__BB6_26;
	ld.global.u64 	%rd754, [%rd18+2560];
$L__BB6_26:
	add.s32 	%r183, %r7, 352;
	setp.ge.s32 	%p14, %r183, %r6;
	mov.b64 	%rd753, 9223372036854775807;
	@%p14 bra 	$L__BB6_28;
	ld.global.u64 	%rd753, [%rd18+2816];
$L__BB6_28:
	setp.gt.s64 	%p15, %rd764, -1;
	selp.b64 	%rd244, -9223372036854775808, -1, %p15;
	xor.b64  	%rd800, %rd244, %rd764;
	setp.gt.s64 	%p16, %rd763, -1;
	selp.b64 	%rd245, -9223372036854775808, -1, %p16;
	xor.b64  	%rd799, %rd245, %rd763;
	setp.gt.s64 	%p17, %rd762, -1;
	selp.b64 	%rd246, -9223372036854775808, -1, %p17;
	xor.b64  	%rd798, %rd246, %rd762;
	setp.gt.s64 	%p18, %rd761, -1;
	selp.b64 	%rd247, -9223372036854775808, -1, %p18;
	xor.b64  	%rd797, %rd247, %rd761;
	setp.gt.s64 	%p19, %rd760, -1;
	selp.b64 	%rd248, -9223372036854775808, -1, %p19;
	xor.b64  	%rd796, %rd248, %rd760;
	setp.gt.s64 	%p20, %rd759, -1;
	selp.b64 	%rd249, -9223372036854775808, -1, %p20;
	xor.b64  	%rd795, %rd249, %rd759;
	setp.gt.s64 	%p21, %rd758, -1;
	selp.b64 	%rd250, -9223372036854775808, -1, %p21;
	xor.b64  	%rd794, %rd250, %rd758;
	setp.gt.s64 	%p22, %rd757, -1;
	selp.b64 	%rd251, -9223372036854775808, -1, %p22;
	xor.b64  	%rd793, %rd251, %rd757;
	setp.gt.s64 	%p23, %rd756, -1;
	selp.b64 	%rd252, -9223372036854775808, -1, %p23;
	xor.b64  	%rd792, %rd252, %rd756;
	setp.gt.s64 	%p24, %rd755, -1;
	selp.b64 	%rd253, -9223372036854775808, -1, %p24;
	xor.b64  	%rd791, %rd253, %rd755;
	setp.gt.s64 	%p25, %rd754, -1;
	selp.b64 	%rd254, -9223372036854775808, -1, %p25;
	xor.b64  	%rd790, %rd254, %rd754;
	setp.gt.s64 	%p26, %rd753, -1;
	selp.b64 	%rd255, -9223372036854775808, -1, %p26;
	xor.b64  	%rd789, %rd255, %rd753;
	mov.b32 	%r184, -1;
	shl.b32 	%r185, %r184, %r161;
	not.b32 	%r8, %r185;
	shl.b32 	%r186, %r2, 10;
	mov.u32 	%r187, _ZZN3cub18CUB_300001_SM_10006detail10radix_sort29DeviceRadixSortOnesweepKernelINS1_5radix10policy_hubIdmyE10Policy1000ELNS0_9SortOrderE0EdmyiiNS1_21identity_decomposer_tEEEvPT5_SB_PT3_PKSC_PT1_PKSG_PT2_PKSK_T4_iiT6_E1s;
	add.s32 	%r9, %r187, %r186;
	setp.gt.s32 	%p27, %r162, 255;
	@%p27 bra 	$L__BB6_41;
	max.s32 	%r188, %r162, 224;
	sub.s32 	%r189, %r188, %r162;
	add.s32 	%r190, %r189, 31;
	shr.u32 	%r191, %r190, 5;
	add.s32 	%r10, %r191, 1;
	and.b32  	%r11, %r10, 15;
	setp.lt.u32 	%p28, %r190, 480;
	mov.u32 	%r1224, %r162;
	@%p28 bra 	$L__BB6_32;
	and.b32  	%r192, %r10, 268435440;
	neg.s32 	%r1222, %r192;
	shl.b32 	%r194, %r162, 2;
	add.s32 	%r195, %r186, %r194;
	add.s32 	%r197, %r195, %r187;
	add.s32 	%r1221, %r197, 1024;
	mov.u32 	%r1224, %r162;
$L__BB6_31:
	.pragma "nounroll";
	mov.b32 	%r198, 0;
	st.shared.u32 	[%r1221+-1024], %r198;
	st.shared.u32 	[%r1221+-896], %r198;
	st.shared.u32 	[%r1221+-768], %r198;
	st.shared.u32 	[%r1221+-640], %r198;
	st.shared.u32 	[%r1221+-512], %r198;
	st.shared.u32 	[%r1221+-384], %r198;
	st.shared.u32 	[%r1221+-256], %r198;
	st.shared.u32 	[%r1221+-128], %r198;
	st.shared.u32 	[%r1221], %r198;
	st.shared.u32 	[%r1221+128], %r198;
	st.shared.u32 	[%r1221+256], %r198;
	st.shared.u32 	[%r1221+384], %r198;
	st.shared.u32 	[%r1221+512], %r198;
	st.shared.u32 	[%r1221+640], %r198;
	st.shared.u32 	[%r1221+768], %r198;
	st.shared.u32 	[%r1221+896], %r198;
	add.s32 	%r1224, %r1224, 512;
	add.s32 	%r1222, %r1222, 16;
	add.s32 	%r1221, %r1221, 2048;
	setp.ne.s32 	%p29, %r1222, 0;
	@%p29 bra 	$L__BB6_31;
$L__BB6_32:
	setp.eq.s32 	%p30, %r11, 0;
	@%p30 bra 	$L__BB6_41;
	and.b32  	%r21, %r10, 7;
	setp.lt.u32 	%p31, %r11, 8;
	@%p31 bra 	$L__BB6_35;
	shl.b32 	%r199, %r1224, 2;
	add.s32 	%r200, %r9, %r199;
	mov.b32 	%r201, 0;
	st.shared.u32 	[%r200], %r201;
	st.shared.u32 	[%r200+128], %r201;
	st.shared.u32 	[%r200+256], %r201;
	st.shared.u32 	[%r200+384], %r201;
	st.shared.u32 	[%r200+512], %r201;
	st.shared.u32 	[%r200+640], %r201;
	st.shared.u32 	[%r200+768], %r201;
	st.shared.u32 	[%r200+896], %r201;
	add.s32 	%r1224, %r1224, 256;
$L__BB6_35:
	setp.eq.s32 	%p32, %r21, 0;
	@%p32 bra 	$L__BB6_41;
	and.b32  	%r24, %r10, 3;
	setp.lt.u32 	%p33, %r21, 4;
	@%p33 bra 	$L__BB6_38;
	shl.b32 	%r202, %r1224, 2;
	add.s32 	%r203, %r9, %r202;
	mov.b32 	%r204, 0;
	st.shared.u32 	[%r203], %r204;
	st.shared.u32 	[%r203+128], %r204;
	st.shared.u32 	[%r203+256], %r204;
	st.shared.u32 	[%r203+384], %r204;
	add.s32 	%r1224, %r1224, 128;
$L__BB6_38:
	setp.eq.s32 	%p34, %r24, 0;
	@%p34 bra 	$L__BB6_41;
	shl.b32 	%r206, %r1224, 2;
	add.s32 	%r207, %r186, %r206;
	add.s32 	%r1228, %r187, %r207;
	neg.s32 	%r1227, %r24;
$L__BB6_40:
	.pragma "nounroll";
	mov.b32 	%r209, 0;
	st.shared.u32 	[%r1228], %r209;
	add.s32 	%r1228, %r1228, 128;
	add.s32 	%r1227, %r1227, 1;
	setp.ne.s32 	%p35, %r1227, 0;
	@%p35 bra 	$L__BB6_40;
$L__BB6_41:
	bar.warp.sync 	-1;
	cvt.u64.u32 	%rd66, %r160;
	setp.eq.s64 	%p36, %rd800, 9223372036854775807;
	selp.b64 	%rd256, -9223372036854775808, %rd800, %p36;
	shr.u64 	%rd257, %rd256, %r160;
	cvt.u32.u64 	%r211, %rd257;
	and.b32  	%r33, %r211, %r8;
	shl.b32 	%r212, %r33, 2;
	add.s32 	%r213, %r9, %r212;
	atom.shared.add.u32 	%r214, [%r213], 1;
	setp.eq.s64 	%p37, %rd799, 9223372036854775807;
	selp.b64 	%rd258, -9223372036854775808, %rd799, %p37;
	shr.u64 	%rd259, %rd258, %r160;
	cvt.u32.u64 	%r215, %rd259;
	and.b32  	%r216, %r215, %r8;
	shl.b32 	%r217, %r216, 2;
	add.s32 	%r218, %r9, %r217;
	atom.shared.add.u32 	%r219, [%r218], 1;
	setp.eq.s64 	%p38, %rd798, 9223372036854775807;
	selp.b64 	%rd260, -9223372036854775808, %rd798, %p38;
	shr.u64 	%rd261, %rd260, %r160;
	cvt.u32.u64 	%r220, %rd261;
	and.b32  	%r221, %r220, %r8;
	shl.b32 	%r222, %r221, 2;
	add.s32 	%r223, %r9, %r222;
	atom.shared.add.u32 	%r224, [%r223], 1;
	setp.eq.s64 	%p39, %rd797, 9223372036854775807;
	selp.b64 	%rd262, -9223372036854775808, %rd797, %p39;
	shr.u64 	%rd263, %rd262, %r160;
	cvt.u32.u64 	%r225, %rd263;
	and.b32  	%r226, %r225, %r8;
	shl.b32 	%r227, %r226, 2;
	add.s32 	%r228, %r9, %r227;
	atom.shared.add.u32 	%r229, [%r228], 1;
	setp.eq.s64 	%p40, %rd796, 9223372036854775807;
	selp.b64 	%rd264, -9223372036854775808, %rd796, %p40;
	shr.u64 	%rd265, %rd264, %r160;
	cvt.u32.u64 	%r230, %rd265;
	and.b32  	%r231, %r230, %r8;
	shl.b32 	%r232, %r231, 2;
	add.s32 	%r233, %r9, %r232;
	atom.shared.add.u32 	%r234, [%r233], 1;
	setp.eq.s64 	%p41, %rd795, 9223372036854775807;
	selp.b64 	%rd266, -9223372036854775808, %rd795, %p41;
	shr.u64 	%rd267, %rd266, %r160;
	cvt.u32.u64 	%r235, %rd267;
	and.b32  	%r236, %r235, %r8;
	shl.b32 	%r237, %r236, 2;
	add.s32 	%r238, %r9, %r237;
	atom.shared.add.u32 	%r239, [%r238], 1;
	setp.eq.s64 	%p42, %rd794, 9223372036854775807;
	selp.b64 	%rd268, -9223372036854775808, %rd794, %p42;
	shr.u64 	%rd269, %rd268, %r160;
	cvt.u32.u64 	%r240, %rd269;
	and.b32  	%r241, %r240, %r8;
	shl.b32 	%r242, %r241, 2;
	add.s32 	%r243, %r9, %r242;
	atom.shared.add.u32 	%r244, [%r243], 1;
	setp.eq.s64 	%p43, %rd793, 9223372036854775807;
	selp.b64 	%rd270, -9223372036854775808, %rd793, %p43;
	shr.u64 	%rd271, %rd270, %r160;
	cvt.u32.u64 	%r245, %rd271;
	and.b32  	%r246, %r245, %r8;
	shl.b32 	%r247, %r246, 2;
	add.s32 	%r248, %r9, %r247;
	atom.shared.add.u32 	%r249, [%r248], 1;
	setp.eq.s64 	%p44, %rd792, 9223372036854775807;
	selp.b64 	%rd272, -9223372036854775808, %rd792, %p44;
	shr.u64 	%rd273, %rd272, %r160;
	cvt.u32.u64 	%r250, %rd273;
	and.b32  	%r251, %r250, %r8;
	shl.b32 	%r252, %r251, 2;
	add.s32 	%r253, %r9, %r252;
	atom.shared.add.u32 	%r254, [%r253], 1;
	setp.eq.s64 	%p45, %rd791, 9223372036854775807;
	selp.b64 	%rd274, -9223372036854775808, %rd791, %p45;
	shr.u64 	%rd275, %rd274, %r160;
	cvt.u32.u64 	%r255, %rd275;
	and.b32  	%r256, %r255, %r8;
	shl.b32 	%r257, %r256, 2;
	add.s32 	%r258, %r9, %r257;
	atom.shared.add.u32 	%r259, [%r258], 1;
	setp.eq.s64 	%p46, %rd790, 9223372036854775807;
	selp.b64 	%rd276, -9223372036854775808, %rd790, %p46;
	shr.u64 	%rd277, %rd276, %r160;
	cvt.u32.u64 	%r260, %rd277;
	and.b32  	%r261, %r260, %r8;
	shl.b32 	%r262, %r261, 2;
	add.s32 	%r263, %r9, %r262;
	atom.shared.add.u32 	%r264, [%r263], 1;
	setp.eq.s64 	%p47, %rd789, 9223372036854775807;
	selp.b64 	%rd278, -9223372036854775808, %rd789, %p47;
	shr.u64 	%rd279, %rd278, %r160;
	cvt.u32.u64 	%r265, %rd279;
	and.b32  	%r266, %r265, %r8;
	shl.b32 	%r267, %r266, 2;
	add.s32 	%r268, %r9, %r267;
	atom.shared.add.u32 	%r269, [%r268], 1;
	bar.sync 	0;
	setp.gt.u32 	%p48, %r1, 255;
	shl.b32 	%r270, %r1, 2;
	mov.u32 	%r271, _ZZN3cub18CUB_300001_SM_10006detail10radix_sort29DeviceRadixSortOnesweepKernelINS1_5radix10policy_hubIdmyE10Policy1000ELNS0_9SortOrderE0EdmyiiNS1_21identity_decomposer_tEEEvPT5_SB_PT3_PKSC_PT1_PKSG_PT2_PKSK_T4_iiT6_E1s;
	add.s32 	%r34, %r271, %r270;
	mov.b32 	%r1229, 0;
	@%p48 bra 	$L__BB6_43;
	ld.shared.u32 	%r272, [%r34];
	mov.b32 	%r273, 0;
	st.shared.u32 	[%r34], %r273;
	ld.shared.u32 	%r274, [%r34+1024];
	st.shared.u32 	[%r34+1024], %r272;
	add.s32 	%r275, %r274, %r272;
	ld.shared.u32 	%r276, [%r34+2048];
	st.shared.u32 	[%r34+2048], %r275;
	add.s32 	%r277, %r276, %r275;
	ld.shared.u32 	%r278, [%r34+3072];
	st.shared.u32 	[%r34+3072], %r277;
	add.s32 	%r279, %r278, %r277;
	ld.shared.u32 	%r280, [%r34+4096];
	st.shared.u32 	[%r34+4096], %r279;
	add.s32 	%r281, %r280, %r279;
	ld.shared.u32 	%r282, [%r34+5120];
	st.shared.u32 	[%r34+5120], %r281;
	add.s32 	%r283, %r282, %r281;
	ld.shared.u32 	%r284, [%r34+6144];
	st.shared.u32 	[%r34+6144], %r283;
	add.s32 	%r285, %r284, %r283;
	ld.shared.u32 	%r286, [%r34+7168];
	st.shared.u32 	[%r34+7168], %r285;
	add.s32 	%r287, %r286, %r285;
	ld.shared.u32 	%r288, [%r34+8192];
	st.shared.u32 	[%r34+8192], %r287;
	add.s32 	%r289, %r288, %r287;
	ld.shared.u32 	%r290, [%r34+9216];
	st.shared.u32 	[%r34+9216], %r289;
	add.s32 	%r291, %r290, %r289;
	ld.shared.u32 	%r292, [%r34+10240];
	st.shared.u32 	[%r34+10240], %r291;
	add.s32 	%r293, %r292, %r291;
	ld.shared.u32 	%r294, [%r34+11264];
	st.shared.u32 	[%r34+11264], %r293;
	add.s32 	%r1229, %r294, %r293;
$L__BB6_43:
	shl.b32 	%r295, %r4, 8;
	add.s32 	%r296, %r295, %r1;
	mul.wide.s32 	%rd280, %r296, 4;
	add.s64 	%rd67, %rd3, %rd280;
	@%p48 bra 	$L__BB6_45;
	or.b32  	%r297, %r1229, 1073741824;
	st.volatile.global.u32 	[%rd67], %r297;
$L__BB6_45:
	ld.param.u64 	%rd738, [_ZN3cub18CUB_300001_SM_10006detail10radix_sort29DeviceRadixSortOnesweepKernelINS1_5radix10policy_hubIdmyE10Policy1000ELNS0_9SortOrderE0EdmyiiNS1_21identity_decomposer_tEEEvPT5_SB_PT3_PKSC_PT1_PKSG_PT2_PKSK_T4_iiT6__param_2];
	setp.lt.u32 	%p50, %r1, 256;
	setp.eq.s32 	%p51, %r1229, 4608;
	and.pred  	%p52, %p50, %p51;
	selp.u32 	%r298, 1, 0, %p52;
	{ 
	.reg .pred 	%p1; 
	.reg .pred 	%p2; 
	setp.ne.u32 	%p1, %r298, 0; 
	bar.red.or.pred 	%p2, 0, %p1; 
	selp.u32 	%r299, 1, 0, %p2; 
	}
	setp.eq.s32 	%p53, %r299, 0;
	and.b32  	%r300, %r1, 992;
	and.b32  	%r301, %r1, 31;
	mul.lo.s32 	%r302, %r300, 12;
	or.b32  	%r303, %r302, %r301;
	cvt.u64.u32 	%rd68, %r303;
	add.s64 	%rd281, %rd68, %rd5;
	cvta.to.global.u64 	%rd282, %rd219;
	shl.b64 	%rd283, %rd281, 3;
	add.s64 	%rd69, %rd282, %rd283;
	cvt.u64.u32 	%rd70, %r1;
	cvta.to.global.u64 	%rd284, %rd738;
	mul.wide.u32 	%rd285, %r1, 8;
	add.s64 	%rd71, %rd284, %rd285;
	cvta.to.global.u64 	%rd286, %rd218;
	add.s64 	%rd72, %rd286, %rd285;
	@%p53 bra 	$L__BB6_135;
	setp.gt.u32 	%p55, %r1, %r33;
	selp.b32 	%r37, 4608, 0, %p55;
	shl.b32 	%r304, %r1, 3;
	mov.u32 	%r305, _ZZN3cub18CUB_300001_SM_10006detail10radix_sort29DeviceRadixSortOnesweepKernelINS1_5radix10policy_hubIdmyE10Policy1000ELNS0_9SortOrderE0EdmyiiNS1_21identity_decomposer_tEEEvPT5_SB_PT3_PKSC_PT1_PKSG_PT2_PKSK_T4_iiT6_E1s;
	add.s32 	%r306, %r305, %r304;
	add.s32 	%r38, %r306, 36864;
	@%p48 bra 	$L__BB6_54;
	ld.global.u64 	%rd287, [%rd72];
	cvt.u64.u32 	%rd288, %r37;
	sub.s64 	%rd765, %rd287, %rd288;
	st.shared.u64 	[%r38], %rd765;
	setp.lt.s32 	%p56, %r4, 1;
	mov.u32 	%r1233, %r1229;
	@%p56 bra 	$L__BB6_53;
	mov.b32 	%r1231, -1;
	mov.u32 	%r1230, %r4;
	mov.u32 	%r1233, %r1229;
$L__BB6_49:
	add.s32 	%r42, %r1230, -1;
	shl.b32 	%r308, %r42, 8;
	add.s32 	%r309, %r308, %r1;
	mul.wide.s32 	%rd289, %r309, 4;
	add.s64 	%rd74, %rd3, %rd289;
$L__BB6_50:
	membar.cta;
	ld.volatile.global.u32 	%r43, [%rd74];
	setp.eq.s32 	%p57, %r43, 0;
	@%p57 bra 	$L__BB6_50;
	and.b32  	%r310, %r43, 1073741823;
	add.s32 	%r1233, %r310, %r1233;
	setp.gt.s32 	%p58, %r43, -1;
	vote.sync.ballot.b32 	%r1231, %p58, %r1231;
	setp.gt.u32 	%p60, %r1230, 1;
	and.pred  	%p61, %p58, %p60;
	mov.u32 	%r1230, %r42;
	@%p61 bra 	$L__BB6_49;
	ld.shared.u64 	%rd765, [%r38];
$L__BB6_53:
	or.b32  	%r311, %r1233, -2147483648;
	st.volatile.global.u32 	[%rd67], %r311;
	sub.s32 	%r312, %r1233, %r1229;
	cvt.s64.s32 	%rd290, %r312;
	add.s64 	%rd291, %rd765, %rd290;
	st.shared.u64 	[%r38], %rd291;
$L__BB6_54:
	ld.param.u64 	%rd739, [_ZN3cub18CUB_300001_SM_10006detail10radix_sort29DeviceRadixSortOnesweepKernelINS1_5radix10policy_hubIdmyE10Policy1000ELNS0_9SortOrderE0EdmyiiNS1_21identity_decomposer_tEEEvPT5_SB_PT3_PKSC_PT1_PKSG_PT2_PKSK_T4_iiT6__param_2];
	setp.lt.s32 	%p63, %r5, %r159;
	setp.eq.s64 	%p64, %rd739, 0;
	or.pred  	%p65, %p64, %p63;
	or.pred  	%p66, %p48, %p65;
	@%p66 bra 	$L__BB6_56;
	ld.shared.u64 	%rd292, [%r38];
	cvt.u64.u32 	%rd293, %r37;
	cvt.s64.s32 	%rd294, %r1229;
	add.s64 	%rd295, %rd293, %rd294;
	add.s64 	%rd296, %rd295, %rd292;
	st.global.u64 	[%rd71], %rd296;
$L__BB6_56:
	setp.gt.s32 	%p67, %r5, %r159;
	bar.sync 	0;
	shl.b32 	%r313, %r33, 3;
	mov.u32 	%r314, _ZZN3cub18CUB_300001_SM_10006detail10radix_sort29DeviceRadixSortOnesweepKernelINS1_5radix10policy_hubIdmyE10Policy1000ELNS0_9SortOrderE0EdmyiiNS1_21identity_decomposer_tEEEvPT5_SB_PT3_PKSC_PT1_PKSG_PT2_PKSK_T4_iiT6_E1s;
	add.s32 	%r315, %r314, %r313;
	ld.shared.u64 	%rd77, [%r315+36864];
	setp.gt.s64 	%p68, %rd800, -1;
	selp.b64 	%rd297, -1, -9223372036854775808, %p68;
	xor.b64  	%rd800, %rd297, %rd800;
	setp.gt.s64 	%p69, %rd799, -1;
	selp.b64 	%rd298, -1, -9223372036854775808, %p69;
	xor.b64  	%rd799, %rd298, %rd799;
	setp.gt.s64 	%p70, %rd798, -1;
	selp.b64 	%rd299, -1, -9223372036854775808, %p70;
	xor.b64  	%rd798, %rd299, %rd798;
	setp.gt.s64 	%p71, %rd797, -1;
	selp.b64 	%rd300, -1, -9223372036854775808, %p71;
	xor.b64  	%rd797, %rd300, %rd797;
	setp.gt.s64 	%p72, %rd796, -1;
	selp.b64 	%rd301, -1, -9223372036854775808, %p72;
	xor.b64  	%rd796, %rd301, %rd796;
	setp.gt.s64 	%p73, %rd795, -1;
	selp.b64 	%rd302, -1, -9223372036854775808, %p73;
	xor.b64  	%rd795, %rd302, %rd795;
	setp.gt.s64 	%p74, %rd794, -1;
	selp.b64 	%rd303, -1, -9223372036854775808, %p74;
	xor.b64  	%rd794, %rd303, %rd794;
	setp.gt.s64 	%p75, %rd793, -1;
	selp.b64 	%rd304, -1, -9223372036854775808, %p75;
	xor.b64  	%rd793, %rd304, %rd793;
	setp.gt.s64 	%p76, %rd792, -1;
	selp.b64 	%rd305, -1, -9223372036854775808, %p76;
	xor.b64  	%rd792, %rd305, %rd792;
	setp.gt.s64 	%p77, %rd791, -1;
	selp.b64 	%rd306, -1, -9223372036854775808, %p77;
	xor.b64  	%rd791, %rd306, %rd791;
	setp.gt.s64 	%p78, %rd790, -1;
	selp.b64 	%rd307, -1, -9223372036854775808, %p78;
	xor.b64  	%rd790, %rd307, %rd790;
	setp.gt.s64 	%p79, %rd789, -1;
	selp.b64 	%rd308, -1, -9223372036854775808, %p79;
	xor.b64  	%rd789, %rd308, %rd789;
	@%p67 bra 	$L__BB6_58;
	add.s64 	%rd309, %rd77, %rd68;
	shl.b64 	%rd310, %rd309, 3;
	add.s64 	%rd311, %rd2, %rd310;
	st.global.u64 	[%rd311], %rd800;
	st.global.u64 	[%rd311+256], %rd799;
	st.global.u64 	[%rd311+512], %rd798;
	st.global.u64 	[%rd311+768], %rd797;
	st.global.u64 	[%rd311+1024], %rd796;
	st.global.u64 	[%rd311+1280], %rd795;
	st.global.u64 	[%rd311+1536], %rd794;
	st.global.u64 	[%rd311+1792], %rd793;
	st.global.u64 	[%rd311+2048], %rd792;
	st.global.u64 	[%rd311+2304], %rd791;
	st.global.u64 	[%rd311+2560], %rd790;
	st.global.u64 	[%rd311+2816], %rd789;
	bra.uni 	$L__BB6_82;
$L__BB6_58:
	cvt.u32.u64 	%r316, %rd68;
	mad.lo.s32 	%r47, %r4, -4608, %r159;
	setp.ge.s32 	%p80, %r316, %r47;
	add.s64 	%rd312, %rd77, %rd68;
	shl.b64 	%rd313, %rd312, 3;
	add.s64 	%rd90, %rd2, %rd313;
	@%p80 bra 	$L__BB6_60;
	st.global.u64 	[%rd90], %rd800;
$L__BB6_60:
	cvt.u32.u64 	%r317, %rd68;
	add.s32 	%r318, %r317, 32;
	setp.ge.s32 	%p81, %r318, %r47;
	@%p81 bra 	$L__BB6_62;
	st.global.u64 	[%rd90+256], %rd799;
$L__BB6_62:
	cvt.u32.u64 	%r319, %rd68;
	add.s32 	%r320, %r319, 64;
	setp.ge.s32 	%p82, %r320, %r47;
	@%p82 bra 	$L__BB6_64;
	st.global.u64 	[%rd90+512], %rd798;
$L__BB6_64:
	cvt.u32.u64 	%r321, %rd68;
	add.s32 	%r322, %r321, 96;
	setp.ge.s32 	%p83, %r322, %r47;
	@%p83 bra 	$L__BB6_66;
	st.global.u64 	[%rd90+768], %rd797;
$L__BB6_66:
	cvt.u32.u64 	%r323, %rd68;
	add.s32 	%r324, %r323, 128;
	setp.ge.s32 	%p84, %r324, %r47;
	@%p84 bra 	$L__BB6_68;
	st.global.u64 	[%rd90+1024], %rd796;
$L__BB6_68:
	cvt.u32.u64 	%r325, %rd68;
	add.s32 	%r326, %r325, 160;
	setp.ge.s32 	%p85, %r326, %r47;
	@%p85 bra 	$L__BB6_70;
	st.global.u64 	[%rd90+1280], %rd795;
$L__BB6_70:
	cvt.u32.u64 	%r327, %rd68;
	add.s32 	%r328, %r327, 192;
	setp.ge.s32 	%p86, %r328, %r47;
	@%p86 bra 	$L__BB6_72;
	st.global.u64 	[%rd90+1536], %rd794;
$L__BB6_72:
	cvt.u32.u64 	%r329, %rd68;
	add.s32 	%r330, %r329, 224;
	setp.ge.s32 	%p87, %r330, %r47;
	@%p87 bra 	$L__BB6_74;
	st.global.u64 	[%rd90+1792], %rd793;
$L__BB6_74:
	cvt.u32.u64 	%r331, %rd68;
	add.s32 	%r332, %r331, 256;
	setp.ge.s32 	%p88, %r332, %r47;
	@%p88 bra 	$L__BB6_76;
	st.global.u64 	[%rd90+2048], %rd792;
$L__BB6_76:
	cvt.u32.u64 	%r333, %rd68;
	add.s32 	%r334, %r333, 288;
	setp.ge.s32 	%p89, %r334, %r47;
	@%p89 bra 	$L__BB6_78;
	st.global.u64 	[%rd90+2304], %rd791;
$L__BB6_78:
	cvt.u32.u64 	%r335, %rd68;
	add.s32 	%r336, %r335, 320;
	setp.ge.s32 	%p90, %r336, %r47;
	@%p90 bra 	$L__BB6_80;
	st.global.u64 	[%rd90+2560], %rd790;
$L__BB6_80:
	cvt.u32.u64 	%r337, %rd68;
	add.s32 	%r338, %r337, 352;
	setp.ge.s32 	%p91, %r338, %r47;
	@%p91 bra 	$L__BB6_82;
	st.global.u64 	[%rd90+2816], %rd789;
$L__BB6_82:
	@%p67 bra 	$L__BB6_84;
	ld.global.u64 	%rd788, [%rd69];
	ld.global.u64 	%rd787, [%rd69+256];
	ld.global.u64 	%rd786, [%rd69+512];
	ld.global.u64 	%rd785, [%rd69+768];
	ld.global.u64 	%rd784, [%rd69+1024];
	ld.global.u64 	%rd783, [%rd69+1280];
	ld.global.u64 	%rd782, [%rd69+1536];
	ld.global.u64 	%rd781, [%rd69+1792];
	ld.global.u64 	%rd780, [%rd69+2048];
	ld.global.u64 	%rd779, [%rd69+2304];
	ld.global.u64 	%rd778, [%rd69+2560];
	ld.global.u64 	%rd777, [%rd69+2816];
	bra.uni 	$L__BB6_108;
$L__BB6_84:
	cvt.u32.u64 	%r339, %rd68;
	cvt.u32.u64 	%r340, %rd5;
	sub.s32 	%r48, %r159, %r340;
	setp.ge.s32 	%p93, %r339, %r48;
	@%p93 bra 	$L__BB6_86;
	ld.global.u64 	%rd788, [%rd69];
$L__BB6_86:
	cvt.u32.u64 	%r341, %rd68;
	add.s32 	%r342, %r341, 32;
	setp.ge.s32 	%p94, %r342, %r48;
	@%p94 bra 	$L__BB6_88;
	ld.global.u64 	%rd787, [%rd69+256];
$L__BB6_88:
	cvt.u32.u64 	%r343, %rd68;
	add.s32 	%r344, %r343, 64;
	setp.ge.s32 	%p95, %r344, %r48;
	@%p95 bra 	$L__BB6_90;
	ld.global.u64 	%rd786, [%rd69+512];
$L__BB6_90:
	cvt.u32.u64 	%r345, %rd68;
	add.s32 	%r346, %r345, 96;
	setp.ge.s32 	%p96, %r346, %r48;
	@%p96 bra 	$L__BB6_92;
	ld.global.u64 	%rd785, [%rd69+768];
$L__BB6_92:
	cvt.u32.u64 	%r347, %rd68;
	add.s32 	%r348, %r347, 128;
	setp.ge.s32 	%p97, %r348, %r48;
	@%p97 bra 	$L__BB6_94;
	ld.global.u64 	%rd784, [%rd69+1024];
$L__BB6_94:
	cvt.u32.u64 	%r349, %rd68;
	add.s32 	%r350, %r349, 160;
	setp.ge.s32 	%p98, %r350, %r48;
	@%p98 bra 	$L__BB6_96;
	ld.global.u64 	%rd783, [%rd69+1280];
$L__BB6_96:
	cvt.u32.u64 	%r351, %rd68;
	add.s32 	%r352, %r351, 192;
	setp.ge.s32 	%p99, %r352, %r48;
	@%p99 bra 	$L__BB6_98;
	ld.global.u64 	%rd782, [%rd69+1536];
$L__BB6_98:
	cvt.u32.u64 	%r353, %rd68;
	add.s32 	%r354, %r353, 224;
	setp.ge.s32 	%p100, %r354, %r48;
	@%p100 bra 	$L__BB6_100;
	ld.global.u64 	%rd781, [%rd69+1792];
$L__BB6_100:
	cvt.u32.u64 	%r355, %rd68;
	add.s32 	%r356, %r355, 256;
	setp.ge.s32 	%p101, %r356, %r48;
	@%p101 bra 	$L__BB6_102;
	ld.global.u64 	%rd780, [%rd69+2048];
$L__BB6_102:
	cvt.u32.u64 	%r357, %rd68;
	add.s32 	%r358, %r357, 288;
	setp.ge.s32 	%p102, %r358, %r48;
	@%p102 bra 	$L__BB6_104;
	ld.global.u64 	%rd779, [%rd69+2304];
$L__BB6_104:
	cvt.u32.u64 	%r359, %rd68;
	add.s32 	%r360, %r359, 320;
	setp.ge.s32 	%p103, %r360, %r48;
	@%p103 bra 	$L__BB6_106;
	ld.global.u64 	%rd778, [%rd69+2560];
$L__BB6_106:
	cvt.u32.u64 	%r361, %rd68;
	add.s32 	%r362, %r361, 352;
	setp.ge.s32 	%p104, %r362, %r48;
	@%p104 bra 	$L__BB6_108;
	ld.global.u64 	%rd777, [%rd69+2816];
$L__BB6_108:
	@%p67 bra 	$L__BB6_110;
	add.s64 	%rd326, %rd77, %rd68;
	shl.b64 	%rd327, %rd326, 3;
	add.s64 	%rd328, %rd1, %rd327;
	st.global.u64 	[%rd328], %rd788;
	st.global.u64 	[%rd328+256], %rd787;
	st.global.u64 	[%rd328+512], %rd786;
	st.global.u64 	[%rd328+768], %rd785;
	st.global.u64 	[%rd328+1024], %rd784;
	st.global.u64 	[%rd328+1280], %rd783;
	st.global.u64 	[%rd328+1536], %rd782;
	st.global.u64 	[%rd328+1792], %rd781;
	st.global.u64 	[%rd328+2048], %rd780;
	st.global.u64 	[%rd328+2304], %rd779;
	st.global.u64 	[%rd328+2560], %rd778;
	st.global.u64 	[%rd328+2816], %rd777;
	bra.uni 	$L__BB6_134;
$L__BB6_110:
	cvt.u32.u64 	%r363, %rd68;
	mad.lo.s32 	%r49, %r4, -4608, %r159;
	setp.ge.s32 	%p106, %r363, %r49;
	add.s64 	%rd329, %rd77, %rd68;
	shl.b64 	%rd330, %rd329, 3;
	add.s64 	%rd138, %rd1, %rd330;
	@%p106 bra 	$L__BB6_112;
	st.global.u64 	[%rd138], %rd788;
$L__BB6_112:
	cvt.u32.u64 	%r364, %rd68;
	add.s32 	%r365, %r364, 32;
	setp.ge.s32 	%p107, %r365, %r49;
	@%p107 bra 	$L__BB6_114;
	st.global.u64 	[%rd138+256], %rd787;
$L__BB6_114:
	cvt.u32.u64 	%r366, %rd68;
	add.s32 	%r367, %r366, 64;
	setp.ge.s32 	%p108, %r367, %r49;
	@%p108 bra 	$L__BB6_116;
	st.global.u64 	[%rd138+512], %rd786;
$L__BB6_116:
	cvt.u32.u64 	%r368, %rd68;
	add.s32 	%r369, %r368, 96;
	setp.ge.s32 	%p109, %r369, %r49;
	@%p109 bra 	$L__BB6_118;
	st.global.u64 	[%rd138+768], %rd785;
$L__BB6_118:
	cvt.u32.u64 	%r370, %rd68;
	add.s32 	%r371, %r370, 128;
	setp.ge.s32 	%p110, %r371, %r49;
	@%p110 bra 	$L__BB6_120;
	st.global.u64 	[%rd138+1024], %rd784;
$L__BB6_120:
	cvt.u32.u64 	%r372, %rd68;
	add.s32 	%r373, %r372, 160;
	setp.ge.s32 	%p111, %r373, %r49;
	@%p111 bra 	$L__BB6_122;
	st.global.u64 	[%rd138+1280], %rd783;
$L__BB6_122:
	cvt.u32.u64 	%r374, %rd68;
	add.s32 	%r375, %r374, 192;
	setp.ge.s32 	%p112, %r375, %r49;
	@%p112 bra 	$L__BB6_124;
	st.global.u64 	[%rd138+1536], %rd782;
$L__BB6_124:
	cvt.u32.u64 	%r376, %rd68;
	add.s32 	%r377, %r376, 224;
	setp.ge.s32 	%p113, %r377, %r49;
	@%p113 bra 	$L__BB6_126;
	st.global.u64 	[%rd138+1792], %rd781;
$L__BB6_126:
	cvt.u32.u64 	%r378, %rd68;
	add.s32 	%r379, %r378, 256;
	setp.ge.s32 	%p114, %r379, %r49;
	@%p114 bra 	$L__BB6_128;
	st.global.u64 	[%rd138+2048], %rd780;
$L__BB6_128:
	cvt.u32.u64 	%r380, %rd68;
	add.s32 	%r381, %r380, 288;
	setp.ge.s32 	%p115, %r381, %r49;
	@%p115 bra 	$L__BB6_130;
	st.global.u64 	[%rd138+2304], %rd779;
$L__BB6_130:
	cvt.u32.u64 	%r382, %rd68;
	add.s32 	%r383, %r382, 320;
	setp.ge.s32 	%p116, %r383, %r49;
	@%p116 bra 	$L__BB6_132;
	st.global.u64 	[%rd138+2560], %rd778;
$L__BB6_132:
	cvt.u32.u64 	%r384, %rd68;
	add.s32 	%r385, %r384, 352;
	setp.ge.s32 	%p117, %r385, %r49;
	@%p117 bra 	$L__BB6_134;
	st.global.u64 	[%rd138+2816], %rd777;
$L__BB6_134:
	// begin inline asm
	exit;
	// end inline asm
$L__BB6_135:
	mul.hi.u32 	%r386, %r1, 357913942;
	add.s32 	%r387, %r386, %r1;
	shl.b32 	%r388, %r387, 2;
	mov.u32 	%r389, _ZZN3cub18CUB_300001_SM_10006detail10radix_sort29DeviceRadixSortOnesweepKernelINS1_5radix10policy_hubIdmyE10Policy1000ELNS0_9SortOrderE0EdmyiiNS1_21identity_decomposer_tEEEvPT5_SB_PT3_PKSC_PT1_PKSG_PT2_PKSK_T4_iiT6_E1s;
	add.s32 	%r390, %r389, %r388;
	add.s32 	%r50, %r390, 13328;
	st.shared.u32 	[%r390+13328], %r1229;
	bar.sync 	0;
	setp.gt.u32 	%p118, %r1, 31;
	@%p118 bra 	$L__BB6_137;
	mov.u32 	%r421, _ZZN3cub18CUB_300001_SM_10006detail10radix_sort29DeviceRadixSortOnesweepKernelINS1_5radix10policy_hubIdmyE10Policy1000ELNS0_9SortOrderE0EdmyiiNS1_21identity_decomposer_tEEEvPT5_SB_PT3_PKSC_PT1_PKSG_PT2_PKSK_T4_iiT6_E1s;
	mad.lo.s32 	%r422, %r1, 52, %r421;
	ld.shared.u32 	%r423, [%r422+13328];
	ld.shared.u32 	%r424, [%r422+13332];
	ld.shared.u32 	%r425, [%r422+13336];
	ld.shared.u32 	%r426, [%r422+13340];
	ld.shared.u32 	%r427, [%r422+13344];
	ld.shared.u32 	%r428, [%r422+13348];
	ld.shared.u32 	%r429, [%r422+13352];
	ld.shared.u32 	%r430, [%r422+13356];
	ld.shared.u32 	%r431, [%r422+13360];
	ld.shared.u32 	%r432, [%r422+13364];
	ld.shared.u32 	%r433, [%r422+13368];
	ld.shared.u32 	%r434, [%r422+13372];
	add.s32 	%r435, %r424, %r423;
	add.s32 	%r436, %r435, %r425;
	add.s32 	%r437, %r436, %r426;
	add.s32 	%r438, %r437, %r427;
	add.s32 	%r439, %r438, %r428;
	add.s32 	%r440, %r439, %r429;
	add.s32 	%r441, %r440, %r430;
	add.s32 	%r442, %r441, %r431;
	add.s32 	%r443, %r442, %r432;
	add.s32 	%r444, %r443, %r433;
	add.s32 	%r395, %r444, %r434;
	mov.b32 	%r393, 1;
	mov.b32 	%r418, 0;
	mov.b32 	%r420, -1;
	// begin inline asm
	{  .reg .s32 r0;  .reg .pred p;  shfl.sync.up.b32 r0|p, %r395, %r393, %r418, %r420;  @p add.s32 r0, r0, %r395;  mov.s32 %r391, r0;}
	// end inline asm
	mov.b32 	%r399, 2;
	// begin inline asm
	{  .reg .s32 r0;  .reg .pred p;  shfl.sync.up.b32 r0|p, %r391, %r399, %r418, %r420;  @p add.s32 r0, r0, %r391;  mov.s32 %r397, r0;}
	// end inline asm
	mov.b32 	%r405, 4;
	// begin inline asm
	{  .reg .s32 r0;  .reg .pred p;  shfl.sync.up.b32 r0|p, %r397, %r405, %r418, %r420;  @p add.s32 r0, r0, %r397;  mov.s32 %r403, r0;}
	// end inline asm
	mov.b32 	%r411, 8;
	// begin inline asm
	{  .reg .s32 r0;  .reg .pred p;  shfl.sync.up.b32 r0|p, %r403, %r411, %r418, %r420;  @p add.s32 r0, r0, %r403;  mov.s32 %r409, r0;}
	// end inline asm
	mov.b32 	%r417, 16;
	// begin inline asm
	{  .reg .s32 r0;  .reg .pred p;  shfl.sync.up.b32 r0|p, %r409, %r417, %r418, %r420;  @p add.s32 r0, r0, %r409;  mov.s32 %r415, r0;}
	// end inline asm
	sub.s32 	%r445, %r415, %r395;
	add.s32 	%r446, %r423, %r445;
	add.s32 	%r447, %r424, %r446;
	add.s32 	%r448, %r425, %r447;
	add.s32 	%r449, %r426, %r448;
	add.s32 	%r450, %r427, %r449;
	add.s32 	%r451, %r428, %r450;
	add.s32 	%r452, %r429, %r451;
	add.s32 	%r453, %r430, %r452;
	add.s32 	%r454, %r431, %r453;
	add.s32 	%r455, %r432, %r454;
	add.s32 	%r456, %r433, %r455;
	st.shared.u32 	[%r422+13328], %r445;
	st.shared.u32 	[%r422+13332], %r446;
	st.shared.u32 	[%r422+13336], %r447;
	st.shared.u32 	[%r422+13340], %r448;
	st.shared.u32 	[%r422+13344], %r449;
	st.shared.u32 	[%r422+13348], %r450;
	st.shared.u32 	[%r422+13352], %r451;
	st.shared.u32 	[%r422+13356], %r452;
	st.shared.u32 	[%r422+13360], %r453;
	st.shared.u32 	[%r422+13364], %r454;
	st.shared.u32 	[%r422+13368], %r455;
	st.shared.u32 	[%r422+13372], %r456;
$L__BB6_137:
	bar.sync 	0;
	ld.shared.s32 	%rd152, [%r50];
	@%p48 bra 	$L__BB6_139;
	cvt.u32.u64 	%r457, %rd152;
	shl.b32 	%r459, %r1, 2;
	mov.u32 	%r460, _ZZN3cub18CUB_300001_SM_10006detail10radix_sort29DeviceRadixSortOnesweepKernelINS1_5radix10policy_hubIdmyE10Policy1000ELNS0_9SortOrderE0EdmyiiNS1_21identity_decomposer_tEEEvPT5_SB_PT3_PKSC_PT1_PKSG_PT2_PKSK_T4_iiT6_E1s;
	add.s32 	%r461, %r460, %r459;
	ld.shared.u32 	%r462, [%r461];
	add.s32 	%r463, %r462, %r457;
	st.shared.u32 	[%r461], %r463;
	ld.shared.u32 	%r464, [%r461+1024];
	add.s32 	%r465, %r464, %r457;
	st.shared.u32 	[%r461+1024], %r465;
	ld.shared.u32 	%r466, [%r461+2048];
	add.s32 	%r467, %r466, %r457;
	st.shared.u32 	[%r461+2048], %r467;
	ld.shared.u32 	%r468, [%r461+3072];
	add.s32 	%r469, %r468, %r457;
	st.shared.u32 	[%r461+3072], %r469;
	ld.shared.u32 	%r470, [%r461+4096];
	add.s32 	%r471, %r470, %r457;
	st.shared.u32 	[%r461+4096], %r471;
	ld.shared.u32 	%r472, [%r461+5120];
	add.s32 	%r473, %r472, %r457;
	st.shared.u32 	[%r461+5120], %r473;
	ld.shared.u32 	%r474, [%r461+6144];
	add.s32 	%r475, %r474, %r457;
	st.shared.u32 	[%r461+6144], %r475;
	ld.shared.u32 	%r476, [%r461+7168];
	add.s32 	%r477, %r476, %r457;
	st.shared.u32 	[%r461+7168], %r477;
	ld.shared.u32 	%r478, [%r461+8192];
	add.s32 	%r479, %r478, %r457;
	st.shared.u32 	[%r461+8192], %r479;
	ld.shared.u32 	%r480, [%r461+9216];
	add.s32 	%r481, %r480, %r457;
	st.shared.u32 	[%r461+9216], %r481;
	ld.shared.u32 	%r482, [%r461+10240];
	add.s32 	%r483, %r482, %r457;
	st.shared.u32 	[%r461+10240], %r483;
	ld.shared.u32 	%r484, [%r461+11264];
	add.s32 	%r485, %r484, %r457;
	st.shared.u32 	[%r461+11264], %r485;
$L__BB6_139:
	bar.sync 	0;
	// begin inline asm
	mov.u32 %r486, %lanemask_le;
	// end inline asm
	setp.eq.s64 	%p120, %rd800, 9223372036854775807;
	selp.b64 	%rd331, -9223372036854775808, %rd800, %p120;
	cvt.u32.u64 	%r512, %rd66;
	shr.u64 	%rd332, %rd331, %r512;
	cvt.u32.u64 	%r513, %rd332;
	and.b32  	%r509, %r513, %r8;
	mov.b32 	%r489, 1;
	// begin inline asm
	{
    .reg .pred p;
    and.b32 %r487, %r509, %r489;    setp.ne.u32 p, %r487, 0;
    vote.ballot.sync.b32 %r487, p, 0xffffffff;
    @!p not.b32 %r487, %r487;
}

	// end inline asm
	mov.b32 	%r492, 2;
	// begin inline asm
	{
    .reg .pred p;
    and.b32 %r490, %r509, %r492;    setp.ne.u32 p, %r490, 0;
    vote.ballot.sync.b32 %r490, p, 0xffffffff;
    @!p not.b32 %r490, %r490;
}

	// end inline asm
	and.b32  	%r514, %r490, %r487;
	mov.b32 	%r495, 4;
	// begin inline asm
	{
    .reg .pred p;
    and.b32 %r493, %r509, %r495;    setp.ne.u32 p, %r493, 0;
    vote.ballot.sync.b32 %r493, p, 0xffffffff;
    @!p not.b32 %r493, %r493;
}

	// end inline asm
	and.b32  	%r515, %r493, %r514;
	mov.b32 	%r498, 8;
	// begin inline asm
	{
    .reg .pred p;
    and.b32 %r496, %r509, %r498;    setp.ne.u32 p, %r496, 0;
    vote.ballot.sync.b32 %r496, p, 0xffffffff;
    @!p not.b32 %r496, %r496;
}

	// end inline asm
	and.b32  	%r516, %r496, %r515;
	mov.b32 	%r501, 16;
	// begin inline asm
	{
    .reg .pred p;
    and.b32 %r499, %r509, %r501;    setp.ne.u32 p, %r499, 0;
    vote.ballot.sync.b32 %r499, p, 0xffffffff;
    @!p not.b32 %r499, %r499;
}

	// end inline asm
	and.b32  	%r517, %r499, %r516;
	mov.b32 	%r504, 32;
	// begin inline asm
	{
    .reg .pred p;
    and.b32 %r502, %r509, %r504;    setp.ne.u32 p, %r502, 0;
    vote.ballot.sync.b32 %r502, p, 0xffffffff;
    @!p not.b32 %r502, %r502;
}

	// end inline asm
	and.b32  	%r518, %r502, %r517;
	mov.b32 	%r507, 64;
	// begin inline asm
	{
    .reg .pred p;
    and.b32 %r505, %r509, %r507;    setp.ne.u32 p, %r505, 0;
    vote.ballot.sync.b32 %r505, p, 0xffffffff;
    @!p not.b32 %r505, %r505;
}

	// end inline asm
	and.b32  	%r519, %r505, %r518;
	mov.b32 	%r510, 128;
	// begin inline asm
	{
    .reg .pred p;
    and.b32 %r508, %r509, %r510;    setp.ne.u32 p, %r508, 0;
    vote.ballot.sync.b32 %r508, p, 0xffffffff;
    @!p not.b32 %r508, %r508;
}

	// end inline asm
	and.b32  	%r520, %r508, %r519;
	clz.b32 	%r521, %r520;
	sub.s32 	%r53, 31, %r521;
	and.b32  	%r522, %r486, %r520;
	popc.b32 	%r54, %r522;
	setp.ne.s32 	%p121, %r162, %r53;
	mov.b32 	%r1234, 0;
	@%p121 bra 	$L__BB6_141;
	shl.b32 	%r523, %r509, 2;
	add.s32 	%r524, %r9, %r523;
	atom.shared.add.u32 	%r1234, [%r524], %r54;
$L__BB6_141:
	shfl.sync.idx.b32	%r550|%p122, %r1234, %r53, 31, -1;
	add.s32 	%r57, %r54, %r550;
	setp.eq.s64 	%p123, %rd799, 9223372036854775807;
	selp.b64 	%rd333, -9223372036854775808, %rd799, %p123;
	shr.u64 	%rd334, %rd333, %r512;
	cvt.u32.u64 	%r552, %rd334;
	and.b32  	%r547, %r552, %r8;
	mov.b32 	%r527, 1;
	// begin inline asm
	{
    .reg .pred p;
    and.b32 %r525, %r547, %r527;    setp.ne.u32 p, %r525, 0;
    vote.ballot.sync.b32 %r525, p, 0xffffffff;
    @!p not.b32 %r525, %r525;
}

	// end inline asm
	mov.b32 	%r530, 2;
	// begin inline asm
	{
    .reg .pred p;
    and.b32 %r528, %r547, %r530;    setp.ne.u32 p, %r528, 0;
    vote.ballot.sync.b32 %r528, p, 0xffffffff;
    @!p not.b32 %r528, %r528;
}

	// end inline asm
	and.b32  	%r553, %r528, %r525;
	mov.b32 	%r533, 4;
	// begin inline asm
	{
    .reg .pred p;
    and.b32 %r531, %r547, %r533;    setp.ne.u32 p, %r531, 0;
    vote.ballot.sync.b32 %r531, p, 0xffffffff;
    @!p not.b32 %r531, %r531;
}

	// end inline asm
	and.b32  	%r554, %r531, %r553;
	mov.b32 	%r536, 8;
	// begin inline asm
	{
    .reg .pred p;
    and.b32 %r534, %r547, %r536;    setp.ne.u32 p, %r534, 0;
    vote.ballot.sync.b32 %r534, p, 0xffffffff;
    @!p not.b32 %r534, %r534;
}

	// end inline asm
	and.b32  	%r555, %r534, %r554;
	mov.b32 	%r539, 16;
	// begin inline asm
	{
    .reg .pred p;
    and.b32 %r537, %r547, %r539;    setp.ne.u32 p, %r537, 0;
    vote.ballot.sync.b32 %r537, p, 0xffffffff;
    @!p not.b32 %r537, %r537;
}

	// end inline asm
	and.b32  	%r556, %r537, %r555;
	mov.b32 	%r542, 32;
	// begin inline asm
	{
    .reg .pred p;
    and.b32 %r540, %r547, %r542;    setp.ne.u32 p, %r540, 0;
    vote.ballot.sync.b32 %r540, p, 0xffffffff;
    @!p not.b32 %r540, %r540;
}

	// end inline asm
	and.b32  	%r557, %r540, %r556;
	mov.b32 	%r545, 64;
	// begin inline asm
	{
    .reg .pred p;
    and.b32 %r543, %r547, %r545;    setp.ne.u32 p, %r543, 0;
    vote.ballot.sync.b32 %r543, p, 0xffffffff;
    @!p not.b32 %r543, %r543;
}

	// end inline asm
	and.b32  	%r558, %r543, %r557;
	mov.b32 	%r548, 128;
	// begin inline asm
	{
    .reg .pred p;
    and.b32 %r546, %r547, %r548;    setp.ne.u32 p, %r546, 0;
    vote.ballot.sync.b32 %r546, p, 0xffffffff;
    @!p not.b32 %r546, %r546;
}

	// end inline asm
	and.b32  	%r559, %r546, %r558;
	clz.b32 	%r560, %r559;
	sub.s32 	%r59, 31, %r560;
	and.b32  	%r561, %r486, %r559;
	popc.b32 	%r60, %r561;
	setp.ne.s32 	%p124, %r162, %r59;
	mov.b32 	%r1235, 0;
	@%p124 bra 	$L__BB6_143;
	shl.b32 	%r562, %r547, 2;
	add.s32 	%r563, %r9, %r562;
	atom.shared.add.u32 	%r1235, [%r563], %r60;
$L__BB6_143:
	shfl.sync.idx.b32	%r589|%p125, %r1235, %r59, 31, -1;
	add.s32 	%r63, %r60, %r589;
	setp.eq.s64 	%p126, %rd798, 9223372036854775807;
	selp.b64 	%rd335, -9223372036854775808, %rd798, %p126;
	shr.u64 	%rd336, %rd335, %r512;
	cvt.u32.u64 	%r591, %rd336;
	and.b32  	%r586, %r591, %r8;
	mov.b32 	%r566, 1;
	// begin inline asm
	{
    .reg .pred p;
    and.b32 %r564, %r586, %r566;    setp.ne.u32 p, %r564, 0;
    vote.ballot.sync.b32 %r564, p, 0xffffffff;
    @!p not.b32 %r564, %r564;
}

	// end inline asm
	mov.b32 	%r569, 2;
	// begin inline asm
	{
    .reg .pred p;
    and.b32 %r567, %r586, %r569;    setp.ne.u32 p, %r567, 0;
    vote.ballot.sync.b32 %r567, p, 0xffffffff;
    @!p not.b32 %r567, %r567;
}

	// end inline asm
	and.b32  	%r592, %r567, %r564;
	mov.b32 	%r572, 4;
	// begin inline asm
	{
    .reg .pred p;
    and.b32 %r570, %r586, %r572;    setp.ne.u32 p, %r570, 0;
    vote.ballot.sync.b32 %r570, p, 0xffffffff;
    @!p not.b32 %r570, %r570;
}

	// end inline asm
	and.b32  	%r593, %r570, %r592;
	mov.b32 	%r575, 8;
	// begin inline asm
	{
    .reg .pred p;
    and.b32 %r573, %r586, %r575;    setp.ne.u32 p, %r573, 0;
    vote.ballot.sync.b32 %r573, p, 0xffffffff;
    @!p not.b32 %r573, %r573;
}

	// end inline asm
	and.b32  	%r594, %r573, %r593;
	mov.b32 	%r578, 16;
	// begin inline asm
	{
    .reg .pred p;
    and.b32 %r576, %r586, %r578;    setp.ne.u32 p, %r576, 0;
    vote.ballot.sync.b32 %r576, p, 0xffffffff;
    @!p not.b32 %r576, %r576;
}

	// end inline asm
	and.b32  	%r595, %r576, %r594;
	mov.b32 	%r581, 32;
	// begin inline asm
	{
    .reg .pred p;
    and.b32 %r579, %r586, %r581;    setp.ne.u32 p, %r579, 0;
    vote.ballot.sync.b32 %r579, p, 0xffffffff;
    @!p not.b32 %r579, %r579;
}

	// end inline asm
	and.b32  	%r596, %r579, %r595;
	mov.b32 	%r584, 64;
	// begin inline asm
	{
    .reg .pred p;
    and.b32 %r582, %r586, %r584;    setp.ne.u32 p, %r582, 0;
    vote.ballot.sync.b32 %r582, p, 0xffffffff;
    @!p not.b32 %r582, %r582;
}

	// end inline asm
	and.b32  	%r597, %r582, %r596;
	mov.b32 	%r587, 128;
	// begin inline asm
	{
    .reg .pred p;
    and.b32 %r585, %r586, %r587;    setp.ne.u32 p, %r585, 0;
    vote.ballot.sync.b32 %r585, p, 0xffffffff;
    @!p not.b32 %r585, %r585;
}

	// end inline asm
	and.b32  	%r598, %r585, %r597;
	clz.b32 	%r599, %r598;
	sub.s32 	%r65, 31, %r599;
	and.b32  	%r600, %r486, %r598;
	popc.b32 	%r66, %r600;
	setp.ne.s32 	%p127, %r162, %r65;
	mov.b32 	%r1236, 0;
	@%p127 bra 	$L__BB6_145;
	shl.b32 	%r601, %r586, 2;
	add.s32 	%r602, %r9, %r601;
	atom.shared.add.u32 	%r1236, [%r602], %r66;
$L__BB6_145:
	shfl.sync.idx.b32	%r628|%p128, %r1236, %r65, 31, -1;
	add.s32 	%r69, %r66, %r628;
	setp.eq.s64 	%p129, %rd797, 9223372036854775807;
	selp.b64 	%rd337, -9223372036854775808, %rd797, %p129;
	shr.u64 	%rd338, %rd337, %r512;
	cvt.u32.u64 	%r630, %rd338;
	and.b32  	%r625, %r630, %r8;
	mov.b32 	%r605, 1;
	// begin inline asm
	{
    .reg .pred p;
    and.b32 %r603, %r625, %r605;    setp.ne.u32 p, %r603, 0;
    vote.ballot.sync.b32 %r603, p, 0xffffffff;
    @!p not.b32 %r603, %r603;
}

	// end inline asm
	mov.b32 	%r608, 2;
	// begin inline asm
	{
    .reg .pred p;
    and.b32 %r606, %r625, %r608;    setp.ne.u32 p, %r606, 0;
    vote.ballot.sync.b32 %r606, p, 0xffffffff;
    @!p not.b32 %r606, %r606;
}

	// end inline asm
	and.b32  	%r631, %r606, %r603;
	mov.b32 	%r611, 4;
	// begin inline asm
	{
    .reg .pred p;
    and.b32 %r609, %r625, %r611;    setp.ne.u32 p, %r609, 0;
    vote.ballot.sync.b32 %r609, p, 0xffffffff;
    @!p not.b32 %r609, %r609;
}

	// end inline asm
	and.b32  	%r632, %r609, %r631;
	mov.b32 	%r614, 8;
	// begin inline asm
	{
    .reg .pred p;
    and.b32 %r612, %r625, %r614;    setp.ne.u32 p, %r612, 0;
    vote.ballot.sync.b32 %r612, p, 0xffffffff;
    @!p not.b32 %r612, %r612;
}

	// end inline asm
	and.b32  	%r633, %r612, %r632;
	mov.b32 	%r617, 16;
	// begin inline asm
	{
    .reg .pred p;
    and.b32 %r615, %r625, %r617;    setp.ne.u32 p, %r615, 0;
    vote.ballot.sync.b32 %r615, p, 0xffffffff;
    @!p not.b32 %r615, %r615;
}

	// end inline asm
	and.b32  	%r634, %r615, %r633;
	mov.b32 	%r620, 32;
	// begin inline asm
	{
    .reg .pred p;
    and.b32 %r618, %r625, %r620;    setp.ne.u32 p, %r618, 0;
    vote.ballot.sync.b32 %r618, p, 0xffffffff;
    @!p not.b32 %r618, %r618;
}

	// end inline asm
	and.b32  	%r635, %r618, %r634;
	mov.b32 	%r623, 64;
	// begin inline asm
	{
    .reg .pred p;
    and.b32 %r621, %r625, %r623;    setp.ne.u32 p, %r621, 0;
    vote.ballot.sync.b32 %r621, p, 0xffffffff;
    @!p not.b32 %r621, %r621;
}

	// end inline asm
	and.b32  	%r636, %r621, %r635;
	mov.b32 	%r626, 128;
	// begin inline asm
	{
    .reg .pred p;
    and.b32 %r624, %r625, %r626;    setp.ne.u32 p, %r624, 0;
    vote.ballot.sync.b32 %r624, p, 0xffffffff;
    @!p not.b32 %r624, %r624;
}

	// end inline asm
	and.b32  	%r637, %r624, %r636;
	clz.b32 	%r638, %r637;
	sub.s32 	%r71, 31, %r638;
	and.b32  	%r639, %r486, %r637;
	popc.b32 	%r72, %r639;
	setp.ne.s32 	%p130, %r162, %r71;
	mov.b32 	%r1237, 0;
	@%p130 bra 	$L__BB6_147;
	shl.b32 	%r640, %r625, 2;
	add.s32 	%r641, %r9, %r640;
	atom.shared.add.u32 	%r1237, [%r641], %r72;
$L__BB6_147:
	shfl.sync.idx.b32	%r667|%p131, %r1237, %r71, 31, -1;
	add.s32 	%r75, %r72, %r667;
	setp.eq.s64 	%p132, %rd796, 9223372036854775807;
	selp.b64 	%rd339, -9223372036854775808, %rd796, %p132;
	shr.u64 	%rd340, %rd339, %r512;
	cvt.u32.u64 	%r669, %rd340;
	and.b32  	%r664, %r669, %r8;
	mov.b32 	%r644, 1;
	// begin inline asm
	{
    .reg .pred p;
    and.b32 %r642, %r664, %r644;    setp.ne.u32 p, %r642, 0;
    vote.ballot.sync.b32 %r642, p, 0xffffffff;
    @!p not.b32 %r642, %r642;
}

	// end inline asm
	mov.b32 	%r647, 2;
	// begin inline asm
	{
    .reg .pred p;
    and.b32 %r645, %r664, %r647;    setp.ne.u32 p, %r645, 0;
    vote.ballot.sync.b32 %r645, p, 0xffffffff;
    @!p not.b32 %r645, %r645;
}

	// end inline asm
	and.b32  	%r670, %r645, %r642;
	mov.b32 	%r650, 4;
	// begin inline asm
	{
    .reg .pred p;
    and.b32 %r648, %r664, %r650;    setp.ne.u32 p, %r648, 0;
    vote.ballot.sync.b32 %r648, p, 0xffffffff;
    @!p not.b32 %r648, %r648;
}

	// end inline asm
	and.b32  	%r671, %r648, %r670;
	mov.b32 	%r653, 8;
	// begin inline asm
	{
    .reg .pred p;
    and.b32 %r651, %r664, %r653;    setp.ne.u32 p, %r651, 0;
    vote.ballot.sync.b32 %r651, p, 0xffffffff;
    @!p not.b32 %r651, %r651;
}

	// end inline asm
	and.b32  	%r672, %r651, %r671;
	mov.b32 	%r656, 16;
	// begin inline asm
	{
    .reg .pred p;
    and.b32 %r654, %r664, %r656;    setp.ne.u32 p, %r654, 0;
    vote.ballot.sync.b32 %r654, p, 0xffffffff;
    @!p not.b32 %r654, %r654;
}

	// end inline asm
	and.b32  	%r673, %r654, %r672;
	mov.b32 	%r659, 32;
	// begin inline asm
	{
    .reg .pred p;
    and.b32 %r657, %r664, %r659;    setp.ne.u32 p, %r657, 0;
    vote.ballot.sync.b32 %r657, p, 0xffffffff;
    @!p not.b32 %r657, %r657;
}

	// end inline asm
	and.b32  	%r674, %r657, %r673;
	mov.b32 	%r662, 64;
	// begin inline asm
	{
    .reg .pred p;
    and.b32 %r660, %r664, %r662;    setp.ne.u32 p, %r660, 0;
    vote.ballot.sync.b32 %r660, p, 0xffffffff;
    @!p not.b32 %r660, %r660;
}

	// end inline asm
	and.b32  	%r675, %r660, %r674;
	mov.b32 	%r665, 128;
	// begin inline asm
	{
    .reg .pred p;
    and.b32 %r663, %r664, %r665;    setp.ne.u32 p, %r663, 0;
    vote.ballot.sync.b32 %r663, p, 0xffffffff;
    @!p not.b32 %r663, %r663;
}

	// end inline asm
	and.b32  	%r676, %r663, %r675;
	clz.b32 	%r677, %r676;
	sub.s32 	%r77, 31, %r677;
	and.b32  	%r678, %r486, %r676;
	popc.b32 	%r78, %r678;
	setp.ne.s32 	%p133, %r162, %r77;
	mov.b32 	%r1238, 0;
	@%p133 bra 	$L__BB6_149;
	shl.b32 	%r679, %r664, 2;
	add.s32 	%r680, %r9, %r679;
	atom.shared.add.u32 	%r1238, [%r680], %r78;
$L__BB6_149:
	shfl.sync.idx.b32	%r706|%p134, %r1238, %r77, 31, -1;
	add.s32 	%r81, %r78, %r706;
	setp.eq.s64 	%p135, %rd795, 9223372036854775807;
	selp.b64 	%rd341, -9223372036854775808, %rd795, %p135;
	shr.u64 	%rd342, %rd341, %r512;
	cvt.u32.u64 	%r708, %rd342;
	and.b32  	%r703, %r708, %r8;
	mov.b32 	%r683, 1;
	// begin inline asm
	{
    .reg .pred p;
    and.b32 %r681, %r703, %r683;    setp.ne.u32 p, %r681, 0;
    vote.ballot.sync.b32 %r681, p, 0xffffffff;
    @!p not.b32 %r681, %r681;
}

	// end inline asm
	mov.b32 	%r686, 2;
	// begin inline asm
	{
    .reg .pred p;
    and.b32 %r684, %r703, %r686;    setp.ne.u32 p, %r684, 0;
    vote.ballot.sync.b32 %r684, p, 0xffffffff;
    @!p not.b32 %r684, %r684;
}

	// end inline asm
	and.b32  	%r709, %r684, %r681;
	mov.b32 	%r689, 4;
	// begin inline asm
	{
    .reg .pred p;
    and.b32 %r687, %r703, %r689;    setp.ne.u32 p, %r687, 0;
    vote.ballot.sync.b32 %r687, p, 0xffffffff;
    @!p not.b32 %r687, %r687;
}

	// end inline asm
	and.b32  	%r710, %r687, %r709;
	mov.b32 	%r692, 8;
	// begin inline asm
	{
    .reg .pred p;
    and.b32 %r690, %r703, %r692;    setp.ne.u32 p, %r690, 0;
    vote.ballot.sync.b32 %r690, p, 0xffffffff;
    @!p not.b32 %r690, %r690;
}

	// end inline asm
	and.b32  	%r711, %r690, %r710;
	mov.b32 	%r695, 16;
	// begin inline asm
	{
    .reg .pred p;
    and.b32 %r693, %r703, %r695;    setp.ne.u32 p, %r693, 0;
    vote.ballot.sync.b32 %r693, p, 0xffffffff;
    @!p not.b32 %r693, %r693;
}

	// end inline asm
	and.b32  	%r712, %r693, %r711;
	mov.b32 	%r698, 32;
	// begin inline asm
	{
    .reg .pred p;
    and.b32 %r696, %r703, %r698;    setp.ne.u32 p, %r696, 0;
    vote.ballot.sync.b32 %r696, p, 0xffffffff;
    @!p not.b32 %r696, %r696;
}

	// end inline asm
	and.b32  	%r713, %r696, %r712;
	mov.b32 	%r701, 64;
	// begin inline asm
	{
    .reg .pred p;
    and.b32 %r699, %r703, %r701;    setp.ne.u32 p, %r699, 0;
    vote.ballot.sync.b32 %r699, p, 0xffffffff;
    @!p not.b32 %r699, %r699;
}

	// end inline asm
	and.b32  	%r714, %r699, %r713;
	mov.b32 	%r704, 128;
	// begin inline asm
	{
    .reg .pred p;
    and.b32 %r702, %r703, %r704;    setp.ne.u32 p, %r702, 0;
    vote.ballot.sync.b32 %r702, p, 0xffffffff;
    @!p not.b32 %r702, %r702;
}

	// end inline asm
	and.b32  	%r715, %r702, %r714;
	clz.b32 	%r716, %r715;
	sub.s32 	%r83, 31, %r716;
	and.b32  	%r717, %r486, %r715;
	popc.b32 	%r84, %r717;
	setp.ne.s32 	%p136, %r162, %r83;
	mov.b32 	%r1239, 0;
	@%p136 bra 	$L__BB6_151;
	shl.b32 	%r718, %r703, 2;
	add.s32 	%r719, %r9, %r718;
	atom.shared.add.u32 	%r1239, [%r719], %r84;
$L__BB6_151:
	shfl.sync.idx.b32	%r745|%p137, %r1239, %r83, 31, -1;
	add.s32 	%r87, %r84, %r745;
	setp.eq.s64 	%p138, %rd794, 9223372036854775807;
	selp.b64 	%rd343, -9223372036854775808, %rd794, %p138;
	shr.u64 	%rd344, %rd343, %r512;
	cvt.u32.u64 	%r747, %rd344;
	and.b32  	%r742, %r747, %r8;
	mov.b32 	%r722, 1;
	// begin inline asm
	{
    .reg .pred p;
    and.b32 %r720, %r742, %r722;    setp.ne.u32 p, %r720, 0;
    vote.ballot.sync.b32 %r720, p, 0xffffffff;
    @!p not.b32 %r720, %r720;
}

	// end inline asm
	mov.b32 	%r725, 2;
	// begin inline asm
	{
    .reg .pred p;
    and.b32 %r723, %r742, %r725;    setp.ne.u32 p, %r723, 0;
    vote.ballot.sync.b32 %r723, p, 0xffffffff;
    @!p not.b32 %r723, %r723;
}

	// end inline asm
	and.b32  	%r748, %r723, %r720;
	mov.b32 	%r728, 4;
	// begin inline asm
	{
    .reg .pred p;
    and.b32 %r726, %r742, %r728;    setp.ne.u32 p, %r726, 0;
    vote.ballot.sync.b32 %r726, p, 0xffffffff;
    @!p not.b32 %r726, %r726;
}

	// end inline asm
	and.b32  	%r749, %r726, %r748;
	mov.b32 	%r731, 8;
	// begin inline asm
	{
    .reg .pred p;
    and.b32 %r729, %r742, %r731;    setp.ne.u32 p, %r729, 0;
    vote.ballot.sync.b32 %r729, p, 0xffffffff;
    @!p not.b32 %r729, %r729;
}

	// end inline asm
	and.b32  	%r750, %r729, %r749;
	mov.b32 	%r734, 16;
	// begin inline asm
	{
    .reg .pred p;
    and.b32 %r732, %r742, %r734;    setp.ne.u32 p, %r732, 0;
    vote.ballot.sync.b32 %r732, p, 0xffffffff;
    @!p not.b32 %r732, %r732;
}

	// end inline asm
	and.b32  	%r751, %r732, %r750;
	mov.b32 	%r737, 32;
	// begin inline asm
	{
    .reg .pred p;
    and.b32 %r735, %r742, %r737;    setp.ne.u32 p, %r735, 0;
    vote.ballot.sync.b32 %r735, p, 0xffffffff;
    @!p not.b32 %r735, %r735;
}

	// end inline asm
	and.b32  	%r752, %r735, %r751;
	mov.b32 	%r740, 64;
	// begin inline asm
	{
    .reg .pred p;
    and.b32 %r738, %r742, %r740;    setp.ne.u32 p, %r738, 0;
    vote.ballot.sync.b32 %r738, p, 0xffffffff;
    @!p not.b32 %r738, %r738;
}

	// end inline asm
	and.b32  	%r753, %r738, %r752;
	mov.b32 	%r743, 128;
	// begin inline asm
	{
    .reg .pred p;
    and.b32 %r741, %r742, %r743;    setp.ne.u32 p, %r741, 0;
    vote.ballot.sync.b32 %r741, p, 0xffffffff;
    @!p not.b32 %r741, %r741;
}

	// end inline asm
	and.b32  	%r754, %r741, %r753;
	clz.b32 	%r755, %r754;
	sub.s32 	%r89, 31, %r755;
	and.b32  	%r756, %r486, %r754;
	popc.b32 	%r90, %r756;
	setp.ne.s32 	%p139, %r162, %r89;
	mov.b32 	%r1240, 0;
	@%p139 bra 	$L__BB6_153;
	shl.b32 	%r757, %r742, 2;
	add.s32 	%r758, %r9, %r757;
	atom.shared.add.u32 	%r1240, [%r758], %r90;
$L__BB6_153:
	shfl.sync.idx.b32	%r784|%p140, %r1240, %r89, 31, -1;
	add.s32 	%r93, %r90, %r784;
	setp.eq.s64 	%p141, %rd793, 9223372036854775807;
	selp.b64 	%rd345, -9223372036854775808, %rd793, %p141;
	shr.u64 	%rd346, %rd345, %r512;
	cvt.u32.u64 	%r786, %rd346;
	and.b32  	%r781, %r786, %r8;
	mov.b32 	%r761, 1;
	// begin inline asm
	{
    .reg .pred p;
    and.b32 %r759, %r781, %r761;    setp.ne.u32 p, %r759, 0;
    vote.ballot.sync.b32 %r759, p, 0xffffffff;
    @!p not.b32 %r759, %r759;
}

	// end inline asm
	mov.b32 	%r764, 2;
	// begin inline asm
	{
    .reg .pred p;
    and.b32 %r762, %r781, %r764;    setp.ne.u32 p, %r762, 0;
    vote.ballot.sync.b32 %r762, p, 0xffffffff;
    @!p not.b32 %r762, %r762;
}

	// end inline asm
	and.b32  	%r787, %r762, %r759;
	mov.b32 	%r767, 4;
	// begin inline asm
	{
    .reg .pred p;
    and.b32 %r765, %r781, %r767;    setp.ne.u32 p, %r765, 0;
    vote.ballot.sync.b32 %r765, p, 0xffffffff;
    @!p not.b32 %r765, %r765;
}

	// end inline asm
	and.b32  	%r788, %r765, %r787;
	mov.b32 	%r770, 8;
	// begin inline asm
	{
    .reg .pred p;
    and.b32 %r768, %r781, %r770;    setp.ne.u32 p, %r768, 0;
    vote.ballot.sync.b32 %r768, p, 0xffffffff;
    @!p not.b32 %r768, %r768;
}

	// end inline asm
	and.b32  	%r789, %r768, %r788;
	mov.b32 	%r773, 16;
	// begin inline asm
	{
    .reg .pred p;
    and.b32 %r771, %r781, %r773;    setp.ne.u32 p, %r771, 0;
    vote.ballot.sync.b32 %r771, p, 0xffffffff;
    @!p not.b32 %r771, %r771;
}

	// end inline asm
	and.b32  	%r790, %r771, %r789;
	mov.b32 	%r776, 32;
	// begin inline asm
	{
    .reg .pred p;
    and.b32 %r774, %r781, %r776;    setp.ne.u32 p, %r774, 0;
    vote.ballot.sync.b32 %r774, p, 0xffffffff;
    @!p not.b32 %r774, %r774;
}

	// end inline asm
	and.b32  	%r791, %r774, %r790;
	mov.b32 	%r779, 64;
	// begin inline asm
	{
    .reg .pred p;
    and.b32 %r777, %r781, %r779;    setp.ne.u32 p, %r777, 0;
    vote.ballot.sync.b32 %r777, p, 0xffffffff;
    @!p not.b32 %r777, %r777;
}

	// end inline asm
	and.b32  	%r792, %r777, %r791;
	mov.b32 	%r782, 128;
	// begin inline asm
	{
    .reg .pred p;
    and.b32 %r780, %r781, %r782;    setp.ne.u32 p, %r780, 0;
    vote.ballot.sync.b32 %r780, p, 0xffffffff;
    @!p not.b32 %r780, %r780;
}

	// end inline asm
	and.b32  	%r793, %r780, %r792;
	clz.b32 	%r794, %r793;
	sub.s32 	%r95, 31, %r794;
	and.b32  	%r795, %r486, %r793;
	popc.b32 	%r96, %r795;
	setp.ne.s32 	%p142, %r162, %r95;
	mov.b32 	%r1241, 0;
	@%p142 bra 	$L__BB6_155;
	shl.b32 	%r796, %r781, 2;
	add.s32 	%r797, %r9, %r796;
	atom.shared.add.u32 	%r1241, [%r797], %r96;
$L__BB6_155:
	shfl.sync.idx.b32	%r823|%p143, %r1241, %r95, 31, -1;
	add.s32 	%r99, %r96, %r823;
	setp.eq.s64 	%p144, %rd792, 9223372036854775807;
	selp.b64 	%rd347, -9223372036854775808, %rd792, %p144;
	shr.u64 	%rd348, %rd347, %r512;
	cvt.u32.u64 	%r825, %rd348;
	and.b32  	%r820, %r825, %r8;
	mov.b32 	%r800, 1;
	// begin inline asm
	{
    .reg .pred p;
    and.b32 %r798, %r820, %r800;    setp.ne.u32 p, %r798, 0;
    vote.ballot.sync.b32 %r798, p, 0xffffffff;
    @!p not.b32 %r798, %r798;
}

	// end inline asm
	mov.b32 	%r803, 2;
	// begin inline asm
	{
    .reg .pred p;
    and.b32 %r801, %r820, %r803;    setp.ne.u32 p, %r801, 0;
    vote.ballot.sync.b32 %r801, p, 0xffffffff;
    @!p not.b32 %r801, %r801;
}

	// end inline asm
	and.b32  	%r826, %r801, %r798;
	mov.b32 	%r806, 4;
	// begin inline asm
	{
    .reg .pred p;
    and.b32 %r804, %r820, %r806;    setp.ne.u32 p, %r804, 0;
    vote.ballot.sync.b32 %r804, p, 0xffffffff;
    @!p not.b32 %r804, %r804;
}

	// end inline asm
	and.b32  	%r827, %r804, %r826;
	mov.b32 	%r809, 8;
	// begin inline asm
	{
    .reg .pred p;
    and.b32 %r807, %r820, %r809;    setp.ne.u32 p, %r807, 0;
    vote.ballot.sync.b32 %r807, p, 0xffffffff;
    @!p not.b32 %r807, %r807;
}

	// end inline asm
	and.b32  	%r828, %r807, %r827;
	mov.b32 	%r812, 16;
	// begin inline asm
	{
    .reg .pred p;
    and.b32 %r810, %r820, %r812;    setp.ne.u32 p, %r810, 0;
    vote.ballot.sync.b32 %r810, p, 0xffffffff;
    @!p not.b32 %r810, %r810;
}

	// end inline asm
	and.b32  	%r829, %r810, %r828;
	mov.b32 	%r815, 32;
	// begin inline asm
	{
    .reg .pred p;
    and.b32 %r813, %r820, %r815;    setp.ne.u32 p, %r813, 0;
    vote.ballot.sync.b32 %r813, p, 0xffffffff;
    @!p not.b32 %r813, %r813;
}

	// end inline asm
	and.b32  	%r830, %r813, %r829;
	mov.b32 	%r818, 64;
	// begin inline asm
	{
    .reg .pred p;
    and.b32 %r816, %r820, %r818;    setp.ne.u32 p, %r816, 0;
    vote.ballot.sync.b32 %r816, p, 0xffffffff;
    @!p not.b32 %r816, %r816;
}

	// end inline asm
	and.b32  	%r831, %r816, %r830;
	mov.b32 	%r821, 128;
	// begin inline asm
	{
    .reg .pred p;
    and.b32 %r819, %r820, %r821;    setp.ne.u32 p, %r819, 0;
    vote.ballot.sync.b32 %r819, p, 0xffffffff;
    @!p not.b32 %r819, %r819;
}

	// end inline asm
	and.b32  	%r832, %r819, %r831;
	clz.b32 	%r833, %r832;
	sub.s32 	%r101, 31, %r833;
	and.b32  	%r834, %r486, %r832;
	popc.b32 	%r102, %r834;
	setp.ne.s32 	%p145, %r162, %r101;
	mov.b32 	%r1242, 0;
	@%p145 bra 	$L__BB6_157;
	shl.b32 	%r835, %r820, 2;
	add.s32 	%r836, %r9, %r835;
	atom.shared.add.u32 	%r1242, [%r836], %r102;
$L__BB6_157:
	shfl.sync.idx.b32	%r862|%p146, %r1242, %r101, 31, -1;
	add.s32 	%r105, %r102, %r862;
	setp.eq.s64 	%p147, %rd791, 9223372036854775807;
	selp.b64 	%rd349, -9223372036854775808, %rd791, %p147;
	shr.u64 	%rd350, %rd349, %r512;
	cvt.u32.u64 	%r864, %rd350;
	and.b32  	%r859, %r864, %r8;
	mov.b32 	%r839, 1;
	// begin inline asm
	{
    .reg .pred p;
    and.b32 %r837, %r859, %r839;    setp.ne.u32 p, %r837, 0;
    vote.ballot.sync.b32 %r837, p, 0xffffffff;
    @!p not.b32 %r837, %r837;
}

	// end inline asm
	mov.b32 	%r842, 2;
	// begin inline asm
	{
    .reg .pred p;
    and.b32 %r840, %r859, %r842;    setp.ne.u32 p, %r840, 0;
    vote.ballot.sync.b32 %r840, p, 0xffffffff;
    @!p not.b32 %r840, %r840;
}

	// end inline asm
	and.b32  	%r865, %r840, %r837;
	mov.b32 	%r845, 4;
	// begin inline asm
	{
    .reg .pred p;
    and.b32 %r843, %r859, %r845;    setp.ne.u32 p, %r843, 0;
    vote.ballot.sync.b32 %r843, p, 0xffffffff;
    @!p not.b32 %r843, %r843;
}

	// end inline asm
	and.b32  	%r866, %r843, %r865;
	mov.b32 	%r848, 8;
	// begin inline asm
	{
    .reg .pred p;
    and.b32 %r846, %r859, %r848;    setp.ne.u32 p, %r846, 0;
    vote.ballot.sync.b32 %r846, p, 0xffffffff;
    @!p not.b32 %r846, %r846;
}

	// end inline asm
	and.b32  	%r867, %r846, %r866;
	mov.b32 	%r851, 16;
	// begin inline asm
	{
    .reg .pred p;
    and.b32 %r849, %r859, %r851;    setp.ne.u32 p, %r849, 0;
    vote.ballot.sync.b32 %r849, p, 0xffffffff;
    @!p not.b32 %r849, %r849;
}

	// end inline asm
	and.b32  	%r868, %r849, %r867;
	mov.b32 	%r854, 32;
	// begin inline asm
	{
    .reg .pred p;
    and.b32 %r852, %r859, %r854;    setp.ne.u32 p, %r852, 0;
    vote.ballot.sync.b32 %r852, p, 0xffffffff;
    @!p not.b32 %r852, %r852;
}

	// end inline asm
	and.b32  	%r869, %r852, %r868;
	mov.b32 	%r857, 64;
	// begin inline asm
	{
    .reg .pred p;
    and.b32 %r855, %r859, %r857;    setp.ne.u32 p, %r855, 0;
    vote.ballot.sync.b32 %r855, p, 0xffffffff;
    @!p not.b32 %r855, %r855;
}

	// end inline asm
	and.b32  	%r870, %r855, %r869;
	mov.b32 	%r860, 128;
	// begin inline asm
	{
    .reg .pred p;
    and.b32 %r858, %r859, %r860;    setp.ne.u32 p, %r858, 0;
    vote.ballot.sync.b32 %r858, p, 0xffffffff;
    @!p not.b32 %r858, %r858;
}

	// end inline asm
	and.b32  	%r871, %r858, %r870;
	clz.b32 	%r872, %r871;
	sub.s32 	%r107, 31, %r872;
	and.b32  	%r873, %r486, %r871;
	popc.b32 	%r108, %r873;
	setp.ne.s32 	%p148, %r162, %r107;
	mov.b32 	%r1243, 0;
	@%p148 bra 	$L__BB6_159;
	shl.b32 	%r874, %r859, 2;
	add.s32 	%r875, %r9, %r874;
	atom.shared.add.u32 	%r1243, [%r875], %r108;
$L__BB6_159:
	shfl.sync.idx.b32	%r901|%p149, %r1243, %r107, 31, -1;
	add.s32 	%r111, %r108, %r901;
	setp.eq.s64 	%p150, %rd790, 9223372036854775807;
	selp.b64 	%rd351, -9223372036854775808, %rd790, %p150;
	shr.u64 	%rd352, %rd351, %r512;
	cvt.u32.u64 	%r903, %rd352;
	and.b32  	%r898, %r903, %r8;
	mov.b32 	%r878, 1;
	// begin inline asm
	{
    .reg .pred p;
    and.b32 %r876, %r898, %r878;    setp.ne.u32 p, %r876, 0;
    vote.ballot.sync.b32 %r876, p, 0xffffffff;
    @!p not.b32 %r876, %r876;
}

	// end inline asm
	mov.b32 	%r881, 2;
	// begin inline asm
	{
    .reg .pred p;
    and.b32 %r879, %r898, %r881;    setp.ne.u32 p, %r879, 0;
    vote.ballot.sync.b32 %r879, p, 0xffffffff;
    @!p not.b32 %r879, %r879;
}

	// end inline asm
	and.b32  	%r904, %r879, %r876;
	mov.b32 	%r884, 4;
	// begin inline asm
	{
    .reg .pred p;
    and.b32 %r882, %r898, %r884;    setp.ne.u32 p, %r882, 0;
    vote.ballot.sync.b32 %r882, p, 0xffffffff;
    @!p not.b32 %r882, %r882;
}

	// end inline asm
	and.b32  	%r905, %r882, %r904;
	mov.b32 	%r887, 8;
	// begin inline asm
	{
    .reg .pred p;
    and.b32 %r885, %r898, %r887;    setp.ne.u32 p, %r885, 0;
    vote.ballot.sync.b32 %r885, p, 0xffffffff;
    @!p not.b32 %r885, %r885;
}

	// end inline asm
	and.b32  	%r906, %r885, %r905;
	mov.b32 	%r890, 16;
	// begin inline asm
	{
    .reg .pred p;
    and.b32 %r888, %r898, %r890;    setp.ne.u32 p, %r888, 0;
    vote.ballot.sync.b32 %r888, p, 0xffffffff;
    @!p not.b32 %r888, %r888;
}

	// end inline asm
	and.b32  	%r907, %r888, %r906;
	mov.b32 	%r893, 32;
	// begin inline asm
	{
    .reg .pred p;
    and.b32 %r891, %r898, %r893;    setp.ne.u32 p, %r891, 0;
    vote.ballot.sync.b32 %r891, p, 0xffffffff;
    @!p not.b32 %r891, %r891;
}

	// end inline asm
	and.b32  	%r908, %r891, %r907;
	mov.b32 	%r896, 64;
	// begin inline asm
	{
    .reg .pred p;
    and.b32 %r894, %r898, %r896;    setp.ne.u32 p, %r894, 0;
    vote.ballot.sync.b32 %r894, p, 0xffffffff;
    @!p not.b32 %r894, %r894;
}

	// end inline asm
	and.b32  	%r909, %r894, %r908;
	mov.b32 	%r899, 128;
	// begin inline asm
	{
    .reg .pred p;
    and.b32 %r897, %r898, %r899;    setp.ne.u32 p, %r897, 0;
    vote.ballot.sync.b32 %r897, p, 0xffffffff;
    @!p not.b32 %r897, %r897;
}

	// end inline asm
	and.b32  	%r910, %r897, %r909;
	clz.b32 	%r911, %r910;
	sub.s32 	%r113, 31, %r911;
	and.b32  	%r912, %r486, %r910;
	popc.b32 	%r114, %r912;
	setp.ne.s32 	%p151, %r162, %r113;
	mov.b32 	%r1244, 0;
	@%p151 bra 	$L__BB6_161;
	shl.b32 	%r913, %r898, 2;
	add.s32 	%r914, %r9, %r913;
	atom.shared.add.u32 	%r1244, [%r914], %r114;
$L__BB6_161:
	shfl.sync.idx.b32	%r940|%p152, %r1244, %r113, 31, -1;
	add.s32 	%r117, %r114, %r940;
	setp.eq.s64 	%p153, %rd789, 9223372036854775807;
	selp.b64 	%rd353, -9223372036854775808, %rd789, %p153;
	shr.u64 	%rd354, %rd353, %r512;
	cvt.u32.u64 	%r942, %rd354;
	and.b32  	%r937, %r942, %r8;
	mov.b32 	%r917, 1;
	// begin inline asm
	{
    .reg .pred p;
    and.b32 %r915, %r937, %r917;    setp.ne.u32 p, %r915, 0;
    vote.ballot.sync.b32 %r915, p, 0xffffffff;
    @!p not.b32 %r915, %r915;
}

	// end inline asm
	mov.b32 	%r920, 2;
	// begin inline asm
	{
    .reg .pred p;
    and.b32 %r918, %r937, %r920;    setp.ne.u32 p, %r918, 0;
    vote.ballot.sync.b32 %r918, p, 0xffffffff;
    @!p not.b32 %r918, %r918;
}

	// end inline asm
	and.b32  	%r943, %r918, %r915;
	mov.b32 	%r923, 4;
	// begin inline asm
	{
    .reg .pred p;
    and.b32 %r921, %r937, %r923;    setp.ne.u32 p, %r921, 0;
    vote.ballot.sync.b32 %r921, p, 0xffffffff;
    @!p not.b32 %r921, %r921;
}

	// end inline asm
	and.b32  	%r944, %r921, %r943;
	mov.b32 	%r926, 8;
	// begin inline asm
	{
    .reg .pred p;
    and.b32 %r924, %r937, %r926;    setp.ne.u32 p, %r924, 0;
    vote.ballot.sync.b32 %r924, p, 0xffffffff;
    @!p not.b32 %r924, %r924;
}

	// end inline asm
	and.b32  	%r945, %r924, %r944;
	mov.b32 	%r929, 16;
	// begin inline asm
	{
    .reg .pred p;
    and.b32 %r927, %r937, %r929;    setp.ne.u32 p, %r927, 0;
    vote.ballot.sync.b32 %r927, p, 0xffffffff;
    @!p not.b32 %r927, %r927;
}

	// end inline asm
	and.b32  	%r946, %r927, %r945;
	mov.b32 	%r932, 32;
	// begin inline asm
	{
    .reg .pred p;
    and.b32 %r930, %r937, %r932;    setp.ne.u32 p, %r930, 0;
    vote.ballot.sync.b32 %r930, p, 0xffffffff;
    @!p not.b32 %r930, %r930;
}

	// end inline asm
	and.b32  	%r947, %r930, %r946;
	mov.b32 	%r935, 64;
	// begin inline asm
	{
    .reg .pred p;
    and.b32 %r933, %r937, %r935;    setp.ne.u32 p, %r933, 0;
    vote.ballot.sync.b32 %r933, p, 0xffffffff;
    @!p not.b32 %r933, %r933;
}

	// end inline asm
	and.b32  	%r948, %r933, %r947;
	mov.b32 	%r938, 128;
	// begin inline asm
	{
    .reg .pred p;
    and.b32 %r936, %r937, %r938;    setp.ne.u32 p, %r936, 0;
    vote.ballot.sync.b32 %r936, p, 0xffffffff;
    @!p not.b32 %r936, %r936;
}

	// end inline asm
	and.b32  	%r949, %r936, %r948;
	clz.b32 	%r950, %r949;
	sub.s32 	%r119, 31, %r950;
	and.b32  	%r951, %r486, %r949;
	popc.b32 	%r120, %r951;
	setp.ne.s32 	%p154, %r162, %r119;
	mov.b32 	%r1245, 0;
	@%p154 bra 	$L__BB6_163;
	shl.b32 	%r952, %r937, 2;
	add.s32 	%r953, %r9, %r952;
	atom.shared.add.u32 	%r1245, [%r953], %r120;
$L__BB6_163:
	shfl.sync.idx.b32	%r954|%p156, %r1245, %r119, 31, -1;
	add.s32 	%r955, %r120, %r954;
	bar.sync 	0;
	shl.b32 	%r956, %r57, 3;
	mov.u32 	%r957, _ZZN3cub18CUB_300001_SM_10006detail10radix_sort29DeviceRadixSortOnesweepKernelINS1_5radix10policy_hubIdmyE10Policy1000ELNS0_9SortOrderE0EdmyiiNS1_21identity_decomposer_tEEEvPT5_SB_PT3_PKSC_PT1_PKSG_PT2_PKSK_T4_iiT6_E1s;
	add.s32 	%r123, %r957, %r956;
	st.shared.u64 	[%r123+-8], %rd800;
	shl.b32 	%r958, %r63, 3;
	add.s32 	%r124, %r957, %r958;
	st.shared.u64 	[%r124+-8], %rd799;
	shl.b32 	%r959, %r69, 3;
	add.s32 	%r125, %r957, %r959;
	st.shared.u64 	[%r125+-8], %rd798;
	shl.b32 	%r960, %r75, 3;
	add.s32 	%r126, %r957, %r960;
	st.shared.u64 	[%r126+-8], %rd797;
	shl.b32 	%r961, %r81, 3;
	add.s32 	%r127, %r957, %r961;
	st.shared.u64 	[%r127+-8], %rd796;
	shl.b32 	%r962, %r87, 3;
	add.s32 	%r128, %r957, %r962;
	st.shared.u64 	[%r128+-8], %rd795;
	shl.b32 	%r963, %r93, 3;
	add.s32 	%r129, %r957, %r963;
	st.shared.u64 	[%r129+-8], %rd794;
	shl.b32 	%r964, %r99, 3;
	add.s32 	%r130, %r957, %r964;
	st.shared.u64 	[%r130+-8], %rd793;
	shl.b32 	%r965, %r105, 3;
	add.s32 	%r131, %r957, %r965;
	st.shared.u64 	[%r131+-8], %rd792;
	shl.b32 	%r966, %r111, 3;
	add.s32 	%r132, %r957, %r966;
	st.shared.u64 	[%r132+-8], %rd791;
	shl.b32 	%r967, %r117, 3;
	add.s32 	%r133, %r957, %r967;
	st.shared.u64 	[%r133+-8], %rd790;
	shl.b32 	%r968, %r955, 3;
	add.s32 	%r134, %r957, %r968;
	st.shared.u64 	[%r134+-8], %rd789;
	shl.b32 	%r969, %r1, 3;
	add.s32 	%r970, %r957, %r969;
	add.s32 	%r135, %r970, 36864;
	@%p48 bra 	$L__BB6_171;
	ld.global.u64 	%rd355, [%rd72];
	sub.s64 	%rd801, %rd355, %rd152;
	st.shared.u64 	[%r135], %rd801;
	setp.lt.s32 	%p157, %r4, 1;
	mov.u32 	%r1249, %r1229;
	@%p157 bra 	$L__BB6_170;
	mov.b32 	%r1247, -1;
	mov.u32 	%r1246, %r4;
	mov.u32 	%r1249, %r1229;
$L__BB6_166:
	add.s32 	%r139, %r1246, -1;
	shl.b32 	%r972, %r139, 8;
	add.s32 	%r973, %r972, %r1;
	mul.wide.s32 	%rd356, %r973, 4;
	add.s64 	%rd154, %rd3, %rd356;
$L__BB6_167:
	membar.cta;
	ld.volatile.global.u32 	%r140, [%rd154];
	setp.eq.s32 	%p158, %r140, 0;
	@%p158 bra 	$L__BB6_167;
	and.b32  	%r974, %r140, 1073741823;
	add.s32 	%r1249, %r974, %r1249;
	setp.gt.s32 	%p159, %r140, -1;
	vote.sync.ballot.b32 	%r1247, %p159, %r1247;
	setp.gt.u32 	%p161, %r1246, 1;
	and.pred  	%p162, %p159, %p161;
	mov.u32 	%r1246, %r139;
	@%p162 bra 	$L__BB6_166;
	ld.shared.u64 	%rd801, [%r135];
$L__BB6_170:
	or.b32  	%r975, %r1249, -2147483648;
	st.volatile.global.u32 	[%rd67], %r975;
	sub.s32 	%r976, %r1249, %r1229;
	cvt.s64.s32 	%rd357, %r976;
	add.s64 	%rd358, %rd801, %rd357;
	st.shared.u64 	[%r135], %rd358;
$L__BB6_171:
	ld.param.u64 	%rd740, [_ZN3cub18CUB_300001_SM_10006detail10radix_sort29DeviceRadixSortOnesweepKernelINS1_5radix10policy_hubIdmyE10Policy1000ELNS0_9SortOrderE0EdmyiiNS1_21identity_decomposer_tEEEvPT5_SB_PT3_PKSC_PT1_PKSG_PT2_PKSK_T4_iiT6__param_2];
	setp.gt.u32 	%p163, %r1, 255;
	setp.lt.s32 	%p164, %r5, %r159;
	setp.eq.s64 	%p165, %rd740, 0;
	or.pred  	%p166, %p165, %p164;
	or.pred  	%p167, %p163, %p166;
	@%p167 bra 	$L__BB6_173;
	ld.param.u64 	%rd741, [_ZN3cub18CUB_300001_SM_10006detail10radix_sort29DeviceRadixSortOnesweepKernelINS1_5radix10policy_hubIdmyE10Policy1000ELNS0_9SortOrderE0EdmyiiNS1_21identity_decomposer_tEEEvPT5_SB_PT3_PKSC_PT1_PKSG_PT2_PKSK_T4_iiT6__param_2];
	ld.shared.u64 	%rd359, [%r135];
	cvt.s64.s32 	%rd360, %r1229;
	add.s64 	%rd361, %rd152, %rd360;
	add.s64 	%rd362, %rd361, %rd359;
	cvta.to.global.u64 	%rd363, %rd741;
	shl.b64 	%rd364, %rd70, 3;
	add.s64 	%rd365, %rd363, %rd364;
	st.global.u64 	[%rd365], %rd362;
$L__BB6_173:
	setp.gt.s32 	%p168, %r5, %r159;
	bar.sync 	0;
	@%p168 bra 	$L__BB6_175;
	ld.shared.u64 	%rd366, [%r135+-36864];
	setp.eq.s64 	%p169, %rd366, 9223372036854775807;
	selp.b64 	%rd367, -9223372036854775808, %rd366, %p169;
	shr.u64 	%rd368, %rd367, %r512;
	cvt.u32.u64 	%r978, %rd368;
	and.b32  	%r979, %r978, %r8;
	shl.b32 	%r980, %r979, 3;
	add.s32 	%r982, %r957, 36864;
	add.s32 	%r983, %r982, %r980;
	ld.shared.u64 	%rd369, [%r983];
	add.s64 	%rd370, %rd369, %rd70;
	setp.gt.s64 	%p170, %rd366, -1;
	selp.b64 	%rd371, -1, -9223372036854775808, %p170;
	xor.b64  	%rd372, %rd371, %rd366;
	shl.b64 	%rd373, %rd370, 3;
	add.s64 	%rd374, %rd2, %rd373;
	st.global.u64 	[%rd374], %rd372;
	bar.warp.sync 	-1;
	ld.shared.u64 	%rd375, [%r135+-33792];
	setp.eq.s64 	%p171, %rd375, 9223372036854775807;
	selp.b64 	%rd376, -9223372036854775808, %rd375, %p171;
	shr.u64 	%rd377, %rd376, %r512;
	cvt.u32.u64 	%r984, %rd377;
	and.b32  	%r985, %r984, %r8;
	shl.b32 	%r986, %r985, 3;
	add.s32 	%r987, %r982, %r986;
	ld.shared.u64 	%rd378, [%r987];
	add.s64 	%rd379, %rd378, %rd70;
	setp.gt.s64 	%p172, %rd375, -1;
	selp.b64 	%rd380, -1, -9223372036854775808, %p172;
	xor.b64  	%rd381, %rd380, %rd375;
	shl.b64 	%rd382, %rd379, 3;
	add.s64 	%rd383, %rd2, %rd382;
	st.global.u64 	[%rd383+3072], %rd381;
	bar.warp.sync 	-1;
	ld.shared.u64 	%rd384, [%r135+-30720];
	setp.eq.s64 	%p173, %rd384, 9223372036854775807;
	selp.b64 	%rd385, -9223372036854775808, %rd384, %p173;
	shr.u64 	%rd386, %rd385, %r512;
	cvt.u32.u64 	%r988, %rd386;
	and.b32  	%r989, %r988, %r8;
	shl.b32 	%r990, %r989, 3;
	add.s32 	%r991, %r982, %r990;
	ld.shared.u64 	%rd387, [%r991];
	add.s64 	%rd388, %rd387, %rd70;
	setp.gt.s64 	%p174, %rd384, -1;
	selp.b64 	%rd389, -1, -9223372036854775808, %p174;
	xor.b64  	%rd390, %rd389, %rd384;
	shl.b64 	%rd391, %rd388, 3;
	add.s64 	%rd392, %rd2, %rd391;
	st.global.u64 	[%rd392+6144], %rd390;
	bar.warp.sync 	-1;
	ld.shared.u64 	%rd393, [%r135+-27648];
	setp.eq.s64 	%p175, %rd393, 9223372036854775807;
	selp.b64 	%rd394, -9223372036854775808, %rd393, %p175;
	shr.u64 	%rd395, %rd394, %r512;
	cvt.u32.u64 	%r992, %rd395;
	and.b32  	%r993, %r992, %r8;
	shl.b32 	%r994, %r993, 3;
	add.s32 	%r995, %r982, %r994;
	ld.shared.u64 	%rd396, [%r995];
	add.s64 	%rd397, %rd396, %rd70;
	setp.gt.s64 	%p176, %rd393, -1;
	selp.b64 	%rd398, -1, -9223372036854775808, %p176;
	xor.b64  	%rd399, %rd398, %rd393;
	shl.b64 	%rd400, %rd397, 3;
	add.s64 	%rd401, %rd2, %rd400;
	st.global.u64 	[%rd401+9216], %rd399;
	bar.warp.sync 	-1;
	ld.shared.u64 	%rd402, [%r135+-24576];
	setp.eq.s64 	%p177, %rd402, 9223372036854775807;
	selp.b64 	%rd403, -9223372036854775808, %rd402, %p177;
	shr.u64 	%rd404, %rd403, %r512;
	cvt.u32.u64 	%r996, %rd404;
	and.b32  	%r997, %r996, %r8;
	shl.b32 	%r998, %r997, 3;
	add.s32 	%r999, %r982, %r998;
	ld.shared.u64 	%rd405, [%r999];
	add.s64 	%rd406, %rd405, %rd70;
	setp.gt.s64 	%p178, %rd402, -1;
	selp.b64 	%rd407, -1, -9223372036854775808, %p178;
	xor.b64  	%rd408, %rd407, %rd402;
	shl.b64 	%rd409, %rd406, 3;
	add.s64 	%rd410, %rd2, %rd409;
	st.global.u64 	[%rd410+12288], %rd408;
	bar.warp.sync 	-1;
	ld.shared.u64 	%rd411, [%r135+-21504];
	setp.eq.s64 	%p179, %rd411, 9223372036854775807;
	selp.b64 	%rd412, -9223372036854775808, %rd411, %p179;
	shr.u64 	%rd413, %rd412, %r512;
	cvt.u32.u64 	%r1000, %rd413;
	and.b32  	%r1001, %r1000, %r8;
	shl.b32 	%r1002, %r1001, 3;
	add.s32 	%r1003, %r982, %r1002;
	ld.shared.u64 	%rd414, [%r1003];
	add.s64 	%rd415, %rd414, %rd70;
	setp.gt.s64 	%p180, %rd411, -1;
	selp.b64 	%rd416, -1, -9223372036854775808, %p180;
	xor.b64  	%rd417, %rd416, %rd411;
	shl.b64 	%rd418, %rd415, 3;
	add.s64 	%rd419, %rd2, %rd418;
	st.global.u64 	[%rd419+15360], %rd417;
	bar.warp.sync 	-1;
	ld.shared.u64 	%rd420, [%r135+-18432];
	setp.eq.s64 	%p181, %rd420, 9223372036854775807;
	selp.b64 	%rd421, -9223372036854775808, %rd420, %p181;
	shr.u64 	%rd422, %rd421, %r512;
	cvt.u32.u64 	%r1004, %rd422;
	and.b32  	%r1005, %r1004, %r8;
	shl.b32 	%r1006, %r1005, 3;
	add.s32 	%r1007, %r982, %r1006;
	ld.shared.u64 	%rd423, [%r1007];
	add.s64 	%rd424, %rd423, %rd70;
	setp.gt.s64 	%p182, %rd420, -1;
	selp.b64 	%rd425, -1, -9223372036854775808, %p182;
	xor.b64  	%rd426, %rd425, %rd420;
	shl.b64 	%rd427, %rd424, 3;
	add.s64 	%rd428, %rd2, %rd427;
	st.global.u64 	[%rd428+18432], %rd426;
	bar.warp.sync 	-1;
	ld.shared.u64 	%rd429, [%r135+-15360];
	setp.eq.s64 	%p183, %rd429, 9223372036854775807;
	selp.b64 	%rd430, -9223372036854775808, %rd429, %p183;
	shr.u64 	%rd431, %rd430, %r512;
	cvt.u32.u64 	%r1008, %rd431;
	and.b32  	%r1009, %r1008, %r8;
	shl.b32 	%r1010, %r1009, 3;
	add.s32 	%r1011, %r982, %r1010;
	ld.shared.u64 	%rd432, [%r1011];
	add.s64 	%rd433, %rd432, %rd70;
	setp.gt.s64 	%p184, %rd429, -1;
	selp.b64 	%rd434, -1, -9223372036854775808, %p184;
	xor.b64  	%rd435, %rd434, %rd429;
	shl.b64 	%rd436, %rd433, 3;
	add.s64 	%rd437, %rd2, %rd436;
	st.global.u64 	[%rd437+21504], %rd435;
	bar.warp.sync 	-1;
	ld.shared.u64 	%rd438, [%r135+-12288];
	setp.eq.s64 	%p185, %rd438, 9223372036854775807;
	selp.b64 	%rd439, -9223372036854775808, %rd438, %p185;
	shr.u64 	%rd440, %rd439, %r512;
	cvt.u32.u64 	%r1012, %rd440;
	and.b32  	%r1013, %r1012, %r8;
	shl.b32 	%r1014, %r1013, 3;
	add.s32 	%r1015, %r982, %r1014;
	ld.shared.u64 	%rd441, [%r1015];
	add.s64 	%rd442, %rd441, %rd70;
	setp.gt.s64 	%p186, %rd438, -1;
	selp.b64 	%rd443, -1, -9223372036854775808, %p186;
	xor.b64  	%rd444, %rd443, %rd438;
	shl.b64 	%rd445, %rd442, 3;
	add.s64 	%rd446, %rd2, %rd445;
	st.global.u64 	[%rd446+24576], %rd444;
	bar.warp.sync 	-1;
	ld.shared.u64 	%rd447, [%r135+-9216];
	setp.eq.s64 	%p187, %rd447, 9223372036854775807;
	selp.b64 	%rd448, -9223372036854775808, %rd447, %p187;
	shr.u64 	%rd449, %rd448, %r512;
	cvt.u32.u64 	%r1016, %rd449;
	and.b32  	%r1017, %r1016, %r8;
	shl.b32 	%r1018, %r1017, 3;
	add.s32 	%r1019, %r982, %r1018;
	ld.shared.u64 	%rd450, [%r1019];
	add.s64 	%rd451, %rd450, %rd70;
	setp.gt.s64 	%p188, %rd447, -1;
	selp.b64 	%rd452, -1, -9223372036854775808, %p188;
	xor.b64  	%rd453, %rd452, %rd447;
	shl.b64 	%rd454, %rd451, 3;
	add.s64 	%rd455, %rd2, %rd454;
	st.global.u64 	[%rd455+27648], %rd453;
	bar.warp.sync 	-1;
	ld.shared.u64 	%rd456, [%r135+-6144];
	setp.eq.s64 	%p189, %rd456, 9223372036854775807;
	selp.b64 	%rd457, -9223372036854775808, %rd456, %p189;
	shr.u64 	%rd458, %rd457, %r512;
	cvt.u32.u64 	%r1020, %rd458;
	and.b32  	%r1021, %r1020, %r8;
	shl.b32 	%r1022, %r1021, 3;
	add.s32 	%r1023, %r982, %r1022;
	ld.shared.u64 	%rd459, [%r1023];
	add.s64 	%rd460, %rd459, %rd70;
	setp.gt.s64 	%p190, %rd456, -1;
	selp.b64 	%rd461, -1, -9223372036854775808, %p190;
	xor.b64  	%rd462, %rd461, %rd456;
	shl.b64 	%rd463, %rd460, 3;
	add.s64 	%rd464, %rd2, %rd463;
	st.global.u64 	[%rd464+30720], %rd462;
	bar.warp.sync 	-1;
	ld.shared.u64 	%rd465, [%r135+-3072];
	setp.eq.s64 	%p191, %rd465, 9223372036854775807;
	selp.b64 	%rd466, -9223372036854775808, %rd465, %p191;
	shr.u64 	%rd467, %rd466, %r512;
	cvt.u32.u64 	%r1024, %rd467;
	and.b32  	%r1025, %r1024, %r8;
	shl.b32 	%r1026, %r1025, 3;
	add.s32 	%r1027, %r982, %r1026;
	ld.shared.u64 	%rd468, [%r1027];
	add.s64 	%rd469, %rd468, %rd70;
	setp.gt.s64 	%p192, %rd465, -1;
	selp.b64 	%rd470, -1, -9223372036854775808, %p192;
	xor.b64  	%rd471, %rd470, %rd465;
	shl.b64 	%rd472, %rd469, 3;
	add.s64 	%rd473, %rd2, %rd472;
	st.global.u64 	[%rd473+33792], %rd471;
	bar.warp.sync 	-1;
	bra.uni 	$L__BB6_200;
$L__BB6_175:
	mad.lo.s32 	%r144, %r4, -4608, %r159;
	setp.ge.s32 	%p193, %r1, %r144;
	@%p193 bra 	$L__BB6_177;
	ld.shared.u64 	%rd474, [%r135+-36864];
	setp.eq.s64 	%p194, %rd474, 9223372036854775807;
	selp.b64 	%rd475, -9223372036854775808, %rd474, %p194;
	shr.u64 	%rd476, %rd475, %r512;
	cvt.u32.u64 	%r1029, %rd476;
	and.b32  	%r1030, %r1029, %r8;
	shl.b32 	%r1031, %r1030, 3;
	add.s32 	%r1033, %r957, %r1031;
	ld.shared.u64 	%rd477, [%r1033+36864];
	setp.gt.s64 	%p195, %rd474, -1;
	selp.b64 	%rd478, -1, -9223372036854775808, %p195;
	xor.b64  	%rd479, %rd478, %rd474;
	add.s64 	%rd480, %rd477, %rd70;
	shl.b64 	%rd481, %rd480, 3;
	add.s64 	%rd482, %rd2, %rd481;
	st.global.u64 	[%rd482], %rd479;
$L__BB6_177:
	bar.warp.sync 	-1;
	add.s32 	%r1034, %r1, 384;
	setp.ge.s32 	%p196, %r1034, %r144;
	@%p196 bra 	$L__BB6_179;
	ld.shared.u64 	%rd483, [%r135+-33792];
	setp.eq.s64 	%p197, %rd483, 9223372036854775807;
	selp.b64 	%rd484, -9223372036854775808, %rd483, %p197;
	shr.u64 	%rd485, %rd484, %r512;
	cvt.u32.u64 	%r1036, %rd485;
	and.b32  	%r1037, %r1036, %r8;
	shl.b32 	%r1038, %r1037, 3;
	add.s32 	%r1040, %r957, %r1038;
	ld.shared.u64 	%rd486, [%r1040+36864];
	setp.gt.s64 	%p198, %rd483, -1;
	selp.b64 	%rd487, -1, -9223372036854775808, %p198;
	xor.b64  	%rd488, %rd487, %rd483;
	add.s64 	%rd489, %rd486, %rd70;
	shl.b64 	%rd490, %rd489, 3;
	add.s64 	%rd491, %rd2, %rd490;
	st.global.u64 	[%rd491+3072], %rd488;
$L__BB6_179:
	bar.warp.sync 	-1;
	add.s32 	%r1041, %r1, 768;
	setp.ge.s32 	%p199, %r1041, %r144;
	@%p199 bra 	$L__BB6_181;
	ld.shared.u64 	%rd492, [%r135+-30720];
	setp.eq.s64 	%p200, %rd492, 9223372036854775807;
	selp.b64 	%rd493, -9223372036854775808, %rd492, %p200;
	shr.u64 	%rd494, %rd493, %r512;
	cvt.u32.u64 	%r1043, %rd494;
	and.b32  	%r1044, %r1043, %r8;
	shl.b32 	%r1045, %r1044, 3;
	add.s32 	%r1047, %r957, %r1045;
	ld.shared.u64 	%rd495, [%r1047+36864];
	setp.gt.s64 	%p201, %rd492, -1;
	selp.b64 	%rd496, -1, -9223372036854775808, %p201;
	xor.b64  	%rd497, %rd496, %rd492;
	add.s64 	%rd498, %rd495, %rd70;
	shl.b64 	%rd499, %rd498, 3;
	add.s64 	%rd500, %rd2, %rd499;
	st.global.u64 	[%rd500+6144], %rd497;
$L__BB6_181:
	bar.warp.sync 	-1;
	add.s32 	%r1048, %r1, 1152;
	setp.ge.s32 	%p202, %r1048, %r144;
	@%p202 bra 	$L__BB6_183;
	ld.shared.u64 	%rd501, [%r135+-27648];
	setp.eq.s64 	%p203, %rd501, 9223372036854775807;
	selp.b64 	%rd502, -9223372036854775808, %rd501, %p203;
	shr.u64 	%rd503, %rd502, %r512;
	cvt.u32.u64 	%r1050, %rd503;
	and.b32  	%r1051, %r1050, %r8;
	shl.b32 	%r1052, %r1051, 3;
	add.s32 	%r1054, %r957, %r1052;
	ld.shared.u64 	%rd504, [%r1054+36864];
	setp.gt.s64 	%p204, %rd501, -1;
	selp.b64 	%rd505, -1, -9223372036854775808, %p204;
	xor.b64  	%rd506, %rd505, %rd501;
	add.s64 	%rd507, %rd504, %rd70;
	shl.b64 	%rd508, %rd507, 3;
	add.s64 	%rd509, %rd2, %rd508;
	st.global.u64 	[%rd509+9216], %rd506;
$L__BB6_183:
	bar.warp.sync 	-1;
	add.s32 	%r1055, %r1, 1536;
	setp.ge.s32 	%p205, %r1055, %r144;
	@%p205 bra 	$L__BB6_185;
	ld.shared.u64 	%rd510, [%r135+-24576];
	setp.eq.s64 	%p206, %rd510, 9223372036854775807;
	selp.b64 	%rd511, -9223372036854775808, %rd510, %p206;
	shr.u64 	%rd512, %rd511, %r512;
	cvt.u32.u64 	%r1057, %rd512;
	and.b32  	%r1058, %r1057, %r8;
	shl.b32 	%r1059, %r1058, 3;
	add.s32 	%r1061, %r957, %r1059;
	ld.shared.u64 	%rd513, [%r1061+36864];
	setp.gt.s64 	%p207, %rd510, -1;
	selp.b64 	%rd514, -1, -9223372036854775808, %p207;
	xor.b64  	%rd515, %rd514, %rd510;
	add.s64 	%rd516, %rd513, %rd70;
	shl.b64 	%rd517, %rd516, 3;
	add.s64 	%rd518, %rd2, %rd517;
	st.global.u64 	[%rd518+12288], %rd515;
$L__BB6_185:
	bar.warp.sync 	-1;
	add.s32 	%r1062, %r1, 1920;
	setp.ge.s32 	%p208, %r1062, %r144;
	@%p208 bra 	$L__BB6_187;
	ld.shared.u64 	%rd519, [%r135+-21504];
	setp.eq.s64 	%p209, %rd519, 9223372036854775807;
	selp.b64 	%rd520, -9223372036854775808, %rd519, %p209;
	shr.u64 	%rd521, %rd520, %r512;
	cvt.u32.u64 	%r1064, %rd521;
	and.b32  	%r1065, %r1064, %r8;
	shl.b32 	%r1066, %r1065, 3;
	add.s32 	%r1068, %r957, %r1066;
	ld.shared.u64 	%rd522, [%r1068+36864];
	setp.gt.s64 	%p210, %rd519, -1;
	selp.b64 	%rd523, -1, -9223372036854775808, %p210;
	xor.b64  	%rd524, %rd523, %rd519;
	add.s64 	%rd525, %rd522, %rd70;
	shl.b64 	%rd526, %rd525, 3;
	add.s64 	%rd527, %rd2, %rd526;
	st.global.u64 	[%rd527+15360], %rd524;
$L__BB6_187:
	bar.warp.sync 	-1;
	add.s32 	%r1069, %r1, 2304;
	setp.ge.s32 	%p211, %r1069, %r144;
	@%p211 bra 	$L__BB6_189;
	ld.shared.u64 	%rd528, [%r135+-18432];
	setp.eq.s64 	%p212, %rd528, 9223372036854775807;
	selp.b64 	%rd529, -9223372036854775808, %rd528, %p212;
	shr.u64 	%rd530, %rd529, %r512;
	cvt.u32.u64 	%r1071, %rd530;
	and.b32  	%r1072, %r1071, %r8;
	shl.b32 	%r1073, %r1072, 3;
	add.s32 	%r1075, %r957, %r1073;
	ld.shared.u64 	%rd531, [%r1075+36864];
	setp.gt.s64 	%p213, %rd528, -1;
	selp.b64 	%rd532, -1, -9223372036854775808, %p213;
	xor.b64  	%rd533, %rd532, %rd528;
	add.s64 	%rd534, %rd531, %rd70;
	shl.b64 	%rd535, %rd534, 3;
	add.s64 	%rd536, %rd2, %rd535;
	st.global.u64 	[%rd536+18432], %rd533;
$L__BB6_189:
	bar.warp.sync 	-1;
	add.s32 	%r1076, %r1, 2688;
	setp.ge.s32 	%p214, %r1076, %r144;
	@%p214 bra 	$L__BB6_191;
	ld.shared.u64 	%rd537, [%r135+-15360];
	setp.eq.s64 	%p215, %rd537, 9223372036854775807;
	selp.b64 	%rd538, -9223372036854775808, %rd537, %p215;
	shr.u64 	%rd539, %rd538, %r512;
	cvt.u32.u64 	%r1078, %rd539;
	and.b32  	%r1079, %r1078, %r8;
	shl.b32 	%r1080, %r1079, 3;
	add.s32 	%r1082, %r957, %r1080;
	ld.shared.u64 	%rd540, [%r1082+36864];
	setp.gt.s64 	%p216, %rd537, -1;
	selp.b64 	%rd541, -1, -9223372036854775808, %p216;
	xor.b64  	%rd542, %rd541, %rd537;
	add.s64 	%rd543, %rd540, %rd70;
	shl.b64 	%rd544, %rd543, 3;
	add.s64 	%rd545, %rd2, %rd544;
	st.global.u64 	[%rd545+21504], %rd542;
$L__BB6_191:
	bar.warp.sync 	-1;
	or.b32  	%r1083, %r1, 3072;
	setp.ge.s32 	%p217, %r1083, %r144;
	@%p217 bra 	$L__BB6_193;
	ld.shared.u64 	%rd546, [%r135+-12288];
	setp.eq.s64 	%p218, %rd546, 9223372036854775807;
	selp.b64 	%rd547, -9223372036854775808, %rd546, %p218;
	shr.u64 	%rd548, %rd547, %r512;
	cvt.u32.u64 	%r1085, %rd548;
	and.b32  	%r1086, %r1085, %r8;
	shl.b32 	%r1087, %r1086, 3;
	add.s32 	%r1089, %r957, %r1087;
	ld.shared.u64 	%rd549, [%r1089+36864];
	setp.gt.s64 	%p219, %rd546, -1;
	selp.b64 	%rd550, -1, -9223372036854775808, %p219;
	xor.b64  	%rd551, %rd550, %rd546;
	add.s64 	%rd552, %rd549, %rd70;
	shl.b64 	%rd553, %rd552, 3;
	add.s64 	%rd554, %rd2, %rd553;
	st.global.u64 	[%rd554+24576], %rd551;
$L__BB6_193:
	bar.warp.sync 	-1;
	add.s32 	%r1090, %r1, 3456;
	setp.ge.s32 	%p220, %r1090, %r144;
	@%p220 bra 	$L__BB6_195;
	ld.shared.u64 	%rd555, [%r135+-9216];
	setp.eq.s64 	%p221, %rd555, 9223372036854775807;
	selp.b64 	%rd556, -9223372036854775808, %rd555, %p221;
	shr.u64 	%rd557, %rd556, %r512;
	cvt.u32.u64 	%r1092, %rd557;
	and.b32  	%r1093, %r1092, %r8;
	shl.b32 	%r1094, %r1093, 3;
	add.s32 	%r1096, %r957, %r1094;
	ld.shared.u64 	%rd558, [%r1096+36864];
	setp.gt.s64 	%p222, %rd555, -1;
	selp.b64 	%rd559, -1, -9223372036854775808, %p222;
	xor.b64  	%rd560, %rd559, %rd555;
	add.s64 	%rd561, %rd558, %rd70;
	shl.b64 	%rd562, %rd561, 3;
	add.s64 	%rd563, %rd2, %rd562;
	st.global.u64 	[%rd563+27648], %rd560;
$L__BB6_195:
	bar.warp.sync 	-1;
	add.s32 	%r1097, %r1, 3840;
	setp.ge.s32 	%p223, %r1097, %r144;
	@%p223 bra 	$L__BB6_197;
	ld.shared.u64 	%rd564, [%r135+-6144];
	setp.eq.s64 	%p224, %rd564, 9223372036854775807;
	selp.b64 	%rd565, -9223372036854775808, %rd564, %p224;
	shr.u64 	%rd566, %rd565, %r512;
	cvt.u32.u64 	%r1099, %rd566;
	and.b32  	%r1100, %r1099, %r8;
	shl.b32 	%r1101, %r1100, 3;
	add.s32 	%r1103, %r957, %r1101;
	ld.shared.u64 	%rd567, [%r1103+36864];
	setp.gt.s64 	%p225, %rd564, -1;
	selp.b64 	%rd568, -1, -9223372036854775808, %p225;
	xor.b64  	%rd569, %rd568, %rd564;
	add.s64 	%rd570, %rd567, %rd70;
	shl.b64 	%rd571, %rd570, 3;
	add.s64 	%rd572, %rd2, %rd571;
	st.global.u64 	[%rd572+30720], %rd569;
$L__BB6_197:
	bar.warp.sync 	-1;
	add.s32 	%r1104, %r1, 4224;
	setp.ge.s32 	%p226, %r1104, %r144;
	@%p226 bra 	$L__BB6_199;
	ld.shared.u64 	%rd573, [%r135+-3072];
	setp.eq.s64 	%p227, %rd573, 9223372036854775807;
	selp.b64 	%rd574, -9223372036854775808, %rd573, %p227;
	shr.u64 	%rd575, %rd574, %r512;
	cvt.u32.u64 	%r1106, %rd575;
	and.b32  	%r1107, %r1106, %r8;
	shl.b32 	%r1108, %r1107, 3;
	add.s32 	%r1110, %r957, %r1108;
	ld.shared.u64 	%rd576, [%r1110+36864];
	setp.gt.s64 	%p228, %rd573, -1;
	selp.b64 	%rd577, -1, -9223372036854775808, %p228;
	xor.b64  	%rd578, %rd577, %rd573;
	add.s64 	%rd579, %rd576, %rd70;
	shl.b64 	%rd580, %rd579, 3;
	add.s64 	%rd581, %rd2, %rd580;
	st.global.u64 	[%rd581+33792], %rd578;
$L__BB6_199:
	bar.warp.sync 	-1;
$L__BB6_200:
	setp.gt.s32 	%p229, %r5, %r159;
	ld.shared.u64 	%rd582, [%r135+-36864];
	setp.eq.s64 	%p230, %rd582, 9223372036854775807;
	selp.b64 	%rd583, -9223372036854775808, %rd582, %p230;
	shr.u64 	%rd584, %rd583, %r512;
	cvt.u32.u64 	%r1112, %rd584;
	and.b32  	%r145, %r1112, %r8;
	ld.shared.u64 	%rd585, [%r135+-33792];
	setp.eq.s64 	%p231, %rd585, 9223372036854775807;
	selp.b64 	%rd586, -9223372036854775808, %rd585, %p231;
	shr.u64 	%rd587, %rd586, %r512;
	cvt.u32.u64 	%r1113, %rd587;
	and.b32  	%r146, %r1113, %r8;
	ld.shared.u64 	%rd588, [%r135+-30720];
	setp.eq.s64 	%p232, %rd588, 9223372036854775807;
	selp.b64 	%rd589, -9223372036854775808, %rd588, %p232;
	shr.u64 	%rd590, %rd589, %r512;
	cvt.u32.u64 	%r1114, %rd590;
	and.b32  	%r147, %r1114, %r8;
	ld.shared.u64 	%rd591, [%r135+-27648];
	setp.eq.s64 	%p233, %rd591, 9223372036854775807;
	selp.b64 	%rd592, -9223372036854775808, %rd591, %p233;
	shr.u64 	%rd593, %rd592, %r512;
	cvt.u32.u64 	%r1115, %rd593;
	and.b32  	%r148, %r1115, %r8;
	ld.shared.u64 	%rd594, [%r135+-24576];
	setp.eq.s64 	%p234, %rd594, 9223372036854775807;
	selp.b64 	%rd595, -9223372036854775808, %rd594, %p234;
	shr.u64 	%rd596, %rd595, %r512;
	cvt.u32.u64 	%r1116, %rd596;
	and.b32  	%r149, %r1116, %r8;
	ld.shared.u64 	%rd597, [%r135+-21504];
	setp.eq.s64 	%p235, %rd597, 9223372036854775807;
	selp.b64 	%rd598, -9223372036854775808, %rd597, %p235;
	shr.u64 	%rd599, %rd598, %r512;
	cvt.u32.u64 	%r1117, %rd599;
	and.b32  	%r150, %r1117, %r8;
	ld.shared.u64 	%rd600, [%r135+-18432];
	setp.eq.s64 	%p236, %rd600, 9223372036854775807;
	selp.b64 	%rd601, -9223372036854775808, %rd600, %p236;
	shr.u64 	%rd602, %rd601, %r512;
	cvt.u32.u64 	%r1118, %rd602;
	and.b32  	%r151, %r1118, %r8;
	ld.shared.u64 	%rd603, [%r135+-15360];
	setp.eq.s64 	%p237, %rd603, 9223372036854775807;
	selp.b64 	%rd604, -9223372036854775808, %rd603, %p237;
	shr.u64 	%rd605, %rd604, %r512;
	cvt.u32.u64 	%r1119, %rd605;
	and.b32  	%r152, %r1119, %r8;
	ld.shared.u64 	%rd606, [%r135+-12288];
	setp.eq.s64 	%p238, %rd606, 9223372036854775807;
	selp.b64 	%rd607, -9223372036854775808, %rd606, %p238;
	shr.u64 	%rd608, %rd607, %r512;
	cvt.u32.u64 	%r1120, %rd608;
	and.b32  	%r153, %r1120, %r8;
	ld.shared.u64 	%rd609, [%r135+-9216];
	setp.eq.s64 	%p239, %rd609, 9223372036854775807;
	selp.b64 	%rd610, -9223372036854775808, %rd609, %p239;
	shr.u64 	%rd611, %rd610, %r512;
	cvt.u32.u64 	%r1121, %rd611;
	and.b32  	%r154, %r1121, %r8;
	ld.shared.u64 	%rd612, [%r135+-6144];
	setp.eq.s64 	%p240, %rd612, 9223372036854775807;
	selp.b64 	%rd613, -9223372036854775808, %rd612, %p240;
	shr.u64 	%rd614, %rd613, %r512;
	cvt.u32.u64 	%r1122, %rd614;
	and.b32  	%r155, %r1122, %r8;
	ld.shared.u64 	%rd615, [%r135+-3072];
	setp.eq.s64 	%p241, %rd615, 9223372036854775807;
	selp.b64 	%rd616, -9223372036854775808, %rd615, %p241;
	shr.u64 	%rd617, %rd616, %r512;
	cvt.u32.u64 	%r1123, %rd617;
	and.b32  	%r156, %r1123, %r8;
	@%p229 bra 	$L__BB6_202;
	ld.global.u64 	%rd813, [%rd69];
	ld.global.u64 	%rd814, [%rd69+256];
	ld.global.u64 	%rd815, [%rd69+512];
	ld.global.u64 	%rd816, [%rd69+768];
	ld.global.u64 	%rd817, [%rd69+1024];
	ld.global.u64 	%rd818, [%rd69+1280];
	ld.global.u64 	%rd819, [%rd69+1536];
	ld.global.u64 	%rd820, [%rd69+1792];
	ld.global.u64 	%rd821, [%rd69+2048];
	ld.global.u64 	%rd822, [%rd69+2304];
	ld.global.u64 	%rd823, [%rd69+2560];
	ld.global.u64 	%rd824, [%rd69+2816];
	bra.uni 	$L__BB6_226;
$L__BB6_202:
	cvt.u32.u64 	%r1124, %rd68;
	mul.lo.s32 	%r1125, %r4, 4608;
	sub.s32 	%r157, %r159, %r1125;
	setp.ge.s32 	%p242, %r1124, %r157;
	@%p242 bra 	$L__BB6_204;
	ld.global.u64 	%rd813, [%rd69];
$L__BB6_204:
	add.s32 	%r1127, %r1124, 32;
	setp.ge.s32 	%p243, %r1127, %r157;
	@%p243 bra 	$L__BB6_206;
	ld.global.u64 	%rd814, [%rd69+256];
$L__BB6_206:
	add.s32 	%r1129, %r1124, 64;
	setp.ge.s32 	%p244, %r1129, %r157;
	@%p244 bra 	$L__BB6_208;
	ld.global.u64 	%rd815, [%rd69+512];
$L__BB6_208:
	add.s32 	%r1131, %r1124, 96;
	setp.ge.s32 	%p245, %r1131, %r157;
	@%p245 bra 	$L__BB6_210;
	ld.global.u64 	%rd816, [%rd69+768];
$L__BB6_210:
	add.s32 	%r1133, %r1124, 128;
	setp.ge.s32 	%p246, %r1133, %r157;
	@%p246 bra 	$L__BB6_212;
	ld.global.u64 	%rd817, [%rd69+1024];
$L__BB6_212:
	add.s32 	%r1135, %r1124, 160;
	setp.ge.s32 	%p247, %r1135, %r157;
	@%p247 bra 	$L__BB6_214;
	ld.global.u64 	%rd818, [%rd69+1280];
$L__BB6_214:
	add.s32 	%r1137, %r1124, 192;
	setp.ge.s32 	%p248, %r1137, %r157;
	@%p248 bra 	$L__BB6_216;
	ld.global.u64 	%rd819, [%rd69+1536];
$L__BB6_216:
	add.s32 	%r1139, %r1124, 224;
	setp.ge.s32 	%p249, %r1139, %r157;
	@%p249 bra 	$L__BB6_218;
	ld.global.u64 	%rd820, [%rd69+1792];
$L__BB6_218:
	cvt.u32.u64 	%r1140, %rd68;
	add.s32 	%r1141, %r1140, 256;
	setp.ge.s32 	%p250, %r1141, %r157;
	@%p250 bra 	$L__BB6_220;
	ld.global.u64 	%rd821, [%rd69+2048];
$L__BB6_220:
	cvt.u32.u64 	%r1142, %rd68;
	add.s32 	%r1143, %r1142, 288;
	setp.ge.s32 	%p251, %r1143, %r157;
	@%p251 bra 	$L__BB6_222;
	ld.global.u64 	%rd822, [%rd69+2304];
$L__BB6_222:
	cvt.u32.u64 	%r1144, %rd68;
	add.s32 	%r1145, %r1144, 320;
	setp.ge.s32 	%p252, %r1145, %r157;
	@%p252 bra 	$L__BB6_224;
	ld.global.u64 	%rd823, [%rd69+2560];
$L__BB6_224:
	cvt.u32.u64 	%r1146, %rd68;
	add.s32 	%r1147, %r1146, 352;
	setp.ge.s32 	%p253, %r1147, %r157;
	@%p253 bra 	$L__BB6_226;
	ld.global.u64 	%rd824, [%rd69+2816];
$L__BB6_226:
	setp.gt.s32 	%p254, %r5, %r159;
	bar.sync 	0;
	st.shared.u64 	[%r123+-8], %rd813;
	st.shared.u64 	[%r124+-8], %rd814;
	st.shared.u64 	[%r125+-8], %rd815;
	st.shared.u64 	[%r126+-8], %rd816;
	st.shared.u64 	[%r127+-8], %rd817;
	st.shared.u64 	[%r128+-8], %rd818;
	st.shared.u64 	[%r129+-8], %rd819;
	st.shared.u64 	[%r130+-8], %rd820;
	st.shared.u64 	[%r131+-8], %rd821;
	st.shared.u64 	[%r132+-8], %rd822;
	st.shared.u64 	[%r133+-8], %rd823;
	st.shared.u64 	[%r134+-8], %rd824;
	bar.sync 	0;
	@%p254 bra 	$L__BB6_228;
	ld.shared.u64 	%rd630, [%r135+-36864];
	shl.b32 	%r1148, %r145, 3;
	mov.u32 	%r1149, _ZZN3cub18CUB_300001_SM_10006detail10radix_sort29DeviceRadixSortOnesweepKernelINS1_5radix10policy_hubIdmyE10Policy1000ELNS0_9SortOrderE0EdmyiiNS1_21identity_decomposer_tEEEvPT5_SB_PT3_PKSC_PT1_PKSG_PT2_PKSK_T4_iiT6_E1s;
	add.s32 	%r1150, %r1149, 36864;
	add.s32 	%r1151, %r1150, %r1148;
	ld.shared.u64 	%rd631, [%r1151];
	add.s64 	%rd632, %rd631, %rd70;
	shl.b64 	%rd633, %rd632, 3;
	add.s64 	%rd634, %rd1, %rd633;
	st.global.u64 	[%rd634], %rd630;
	bar.warp.sync 	-1;
	ld.shared.u64 	%rd635, [%r135+-33792];
	shl.b32 	%r1152, %r146, 3;
	add.s32 	%r1153, %r1150, %r1152;
	ld.shared.u64 	%rd636, [%r1153];
	add.s64 	%rd637, %rd636, %rd70;
	shl.b64 	%rd638, %rd637, 3;
	add.s64 	%rd639, %rd1, %rd638;
	st.global.u64 	[%rd639+3072], %rd635;
	bar.warp.sync 	-1;
	ld.shared.u64 	%rd640, [%r135+-30720];
	shl.b32 	%r1154, %r147, 3;
	add.s32 	%r1155, %r1150, %r1154;
	ld.shared.u64 	%rd641, [%r1155];
	add.s64 	%rd642, %rd641, %rd70;
	shl.b64 	%rd643, %rd642, 3;
	add.s64 	%rd644, %rd1, %rd643;
	st.global.u64 	[%rd644+6144], %rd640;
	bar.warp.sync 	-1;
	ld.shared.u64 	%rd645, [%r135+-27648];
	shl.b32 	%r1156, %r148, 3;
	add.s32 	%r1157, %r1150, %r1156;
	ld.shared.u64 	%rd646, [%r1157];
	add.s64 	%rd647, %rd646, %rd70;
	shl.b64 	%rd648, %rd647, 3;
	add.s64 	%rd649, %rd1, %rd648;
	st.global.u64 	[%rd649+9216], %rd645;
	bar.warp.sync 	-1;
	ld.shared.u64 	%rd650, [%r135+-24576];
	shl.b32 	%r1158, %r149, 3;
	add.s32 	%r1159, %r1150, %r1158;
	ld.shared.u64 	%rd651, [%r1159];
	add.s64 	%rd652, %rd651, %rd70;
	shl.b64 	%rd653, %rd652, 3;
	add.s64 	%rd654, %rd1, %rd653;
	st.global.u64 	[%rd654+12288], %rd650;
	bar.warp.sync 	-1;
	ld.shared.u64 	%rd655, [%r135+-21504];
	shl.b32 	%r1160, %r150, 3;
	add.s32 	%r1161, %r1150, %r1160;
	ld.shared.u64 	%rd656, [%r1161];
	add.s64 	%rd657, %rd656, %rd70;
	shl.b64 	%rd658, %rd657, 3;
	add.s64 	%rd659, %rd1, %rd658;
	st.global.u64 	[%rd659+15360], %rd655;
	bar.warp.sync 	-1;
	ld.shared.u64 	%rd660, [%r135+-18432];
	shl.b32 	%r1162, %r151, 3;
	add.s32 	%r1163, %r1150, %r1162;
	ld.shared.u64 	%rd661, [%r1163];
	add.s64 	%rd662, %rd661, %rd70;
	shl.b64 	%rd663, %rd662, 3;
	add.s64 	%rd664, %rd1, %rd663;
	st.global.u64 	[%rd664+18432], %rd660;
	bar.warp.sync 	-1;
	ld.shared.u64 	%rd665, [%r135+-15360];
	shl.b32 	%r1164, %r152, 3;
	add.s32 	%r1165, %r1150, %r1164;
	ld.shared.u64 	%rd666, [%r1165];
	add.s64 	%rd667, %rd666, %rd70;
	shl.b64 	%rd668, %rd667, 3;
	add.s64 	%rd669, %rd1, %rd668;
	st.global.u64 	[%rd669+21504], %rd665;
	bar.warp.sync 	-1;
	ld.shared.u64 	%rd670, [%r135+-12288];
	shl.b32 	%r1166, %r153, 3;
	add.s32 	%r1167, %r1150, %r1166;
	ld.shared.u64 	%rd671, [%r1167];
	add.s64 	%rd672, %rd671, %rd70;
	shl.b64 	%rd673, %rd672, 3;
	add.s64 	%rd674, %rd1, %rd673;
	st.global.u64 	[%rd674+24576], %rd670;
	bar.warp.sync 	-1;
	ld.shared.u64 	%rd675, [%r135+-9216];
	shl.b32 	%r1168, %r154, 3;
	add.s32 	%r1169, %r1150, %r1168;
	ld.shared.u64 	%rd676, [%r1169];
	add.s64 	%rd677, %rd676, %rd70;
	shl.b64 	%rd678, %rd677, 3;
	add.s64 	%rd679, %rd1, %rd678;
	st.global.u64 	[%rd679+27648], %rd675;
	bar.warp.sync 	-1;
	ld.shared.u64 	%rd680, [%r135+-6144];
	shl.b32 	%r1170, %r155, 3;
	add.s32 	%r1171, %r1150, %r1170;
	ld.shared.u64 	%rd681, [%r1171];
	add.s64 	%rd682, %rd681, %rd70;
	shl.b64 	%rd683, %rd682, 3;
	add.s64 	%rd684, %rd1, %rd683;
	st.global.u64 	[%rd684+30720], %rd680;
	bar.warp.sync 	-1;
	ld.shared.u64 	%rd685, [%r135+-3072];
	shl.b32 	%r1172, %r156, 3;
	add.s32 	%r1173, %r1150, %r1172;
	ld.shared.u64 	%rd686, [%r1173];
	add.s64 	%rd687, %rd686, %rd70;
	shl.b64 	%rd688, %rd687, 3;
	add.s64 	%rd689, %rd1, %rd688;
	st.global.u64 	[%rd689+33792], %rd685;
	bar.warp.sync 	-1;
	bra.uni 	$L__BB6_253;
$L__BB6_228:
	mad.lo.s32 	%r158, %r4, -4608, %r159;
	shl.b32 	%r1174, %r145, 3;
	mov.u32 	%r1175, _ZZN3cub18CUB_300001_SM_10006detail10radix_sort29DeviceRadixSortOnesweepKernelINS1_5radix10policy_hubIdmyE10Policy1000ELNS0_9SortOrderE0EdmyiiNS1_21identity_decomposer_tEEEvPT5_SB_PT3_PKSC_PT1_PKSG_PT2_PKSK_T4_iiT6_E1s;
	add.s32 	%r1176, %r1175, %r1174;
	ld.shared.u64 	%rd204, [%r1176+36864];
	setp.ge.s32 	%p255, %r1, %r158;
	@%p255 bra 	$L__BB6_230;
	ld.shared.u64 	%rd690, [%r135+-36864];
	add.s64 	%rd691, %rd204, %rd70;
	shl.b64 	%rd692, %rd691, 3;
	add.s64 	%rd693, %rd1, %rd692;
	st.global.u64 	[%rd693], %rd690;
$L__BB6_230:
	bar.warp.sync 	-1;
	shl.b32 	%r1177, %r146, 3;
	add.s32 	%r1179, %r1175, %r1177;
	ld.shared.u64 	%rd205, [%r1179+36864];
	add.s32 	%r1180, %r1, 384;
	setp.ge.s32 	%p256, %r1180, %r158;
	@%p256 bra 	$L__BB6_232;
	ld.shared.u64 	%rd694, [%r135+-33792];
	add.s64 	%rd695, %rd205, %rd70;
	shl.b64 	%rd696, %rd695, 3;
	add.s64 	%rd697, %rd1, %rd696;
	st.global.u64 	[%rd697+3072], %rd694;
$L__BB6_232:
	bar.warp.sync 	-1;
	shl.b32 	%r1181, %r147, 3;
	add.s32 	%r1183, %r1175, %r1181;
	ld.shared.u64 	%rd206, [%r1183+36864];
	add.s32 	%r1184, %r1, 768;
	setp.ge.s32 	%p257, %r1184, %r158;
	@%p257 bra 	$L__BB6_234;
	ld.shared.u64 	%rd698, [%r135+-30720];
	add.s64 	%rd699, %rd206, %rd70;
	shl.b64 	%rd700, %rd699, 3;
	add.s64 	%rd701, %rd1, %rd700;
	st.global.u64 	[%rd701+6144], %rd698;
$L__BB6_234:
	bar.warp.sync 	-1;
	shl.b32 	%r1185, %r148, 3;
	add.s32 	%r1187, %r1175, %r1185;
	ld.shared.u64 	%rd207, [%r1187+36864];
	add.s32 	%r1188, %r1, 1152;
	setp.ge.s32 	%p258, %r1188, %r158;
	@%p258 bra 	$L__BB6_236;
	ld.shared.u64 	%rd702, [%r135+-27648];
	add.s64 	%rd703, %rd207, %rd70;
	shl.b64 	%rd704, %rd703, 3;
	add.s64 	%rd705, %rd1, %rd704;
	st.global.u64 	[%rd705+9216], %rd702;
$L__BB6_236:
	bar.warp.sync 	-1;
	shl.b32 	%r1189, %r149, 3;
	add.s32 	%r1191, %r1175, %r1189;
	ld.shared.u64 	%rd208, [%r1191+36864];
	add.s32 	%r1192, %r1, 1536;
	setp.ge.s32 	%p259, %r1192, %r158;
	@%p259 bra 	$L__BB6_238;
	ld.shared.u64 	%rd706, [%r135+-24576];
	add.s64 	%rd707, %rd208, %rd70;
	shl.b64 	%rd708, %rd707, 3;
	add.s64 	%rd709, %rd1, %rd708;
	st.global.u64 	[%rd709+12288], %rd706;
$L__BB6_238:
	bar.warp.sync 	-1;
	shl.b32 	%r1193, %r150, 3;
	add.s32 	%r1195, %r1175, %r1193;
	ld.shared.u64 	%rd209, [%r1195+36864];
	add.s32 	%r1196, %r1, 1920;
	setp.ge.s32 	%p260, %r1196, %r158;
	@%p260 bra 	$L__BB6_240;
	ld.shared.u64 	%rd710, [%r135+-21504];
	add.s64 	%rd711, %rd209, %rd70;
	shl.b64 	%rd712, %rd711, 3;
	add.s64 	%rd713, %rd1, %rd712;
	st.global.u64 	[%rd713+15360], %rd710;
$L__BB6_240:
	bar.warp.sync 	-1;
	shl.b32 	%r1197, %r151, 3;
	add.s32 	%r1199, %r1175, %r1197;
	ld.shared.u64 	%rd210, [%r1199+36864];
	add.s32 	%r1200, %r1, 2304;
	setp.ge.s32 	%p261, %r1200, %r158;
	@%p261 bra 	$L__BB6_242;
	ld.shared.u64 	%rd714, [%r135+-18432];
	add.s64 	%rd715, %rd210, %rd70;
	shl.b64 	%rd716, %rd715, 3;
	add.s64 	%rd717, %rd1, %rd716;
	st.global.u64 	[%rd717+18432], %rd714;
$L__BB6_242:
	bar.warp.sync 	-1;
	shl.b32 	%r1201, %r152, 3;
	add.s32 	%r1203, %r1175, %r1201;
	ld.shared.u64 	%rd211, [%r1203+36864];
	add.s32 	%r1204, %r1, 2688;
	setp.ge.s32 	%p262, %r1204, %r158;
	@%p262 bra 	$L__BB6_244;
	ld.shared.u64 	%rd718, [%r135+-15360];
	add.s64 	%rd719, %rd211, %rd70;
	shl.b64 	%rd720, %rd719, 3;
	add.s64 	%rd721, %rd1, %rd720;
	st.global.u64 	[%rd721+21504], %rd718;
$L__BB6_244:
	bar.warp.sync 	-1;
	shl.b32 	%r1205, %r153, 3;
	add.s32 	%r1207, %r1175, %r1205;
	ld.shared.u64 	%rd212, [%r1207+36864];
	or.b32  	%r1208, %r1, 3072;
	setp.ge.s32 	%p263, %r1208, %r158;
	@%p263 bra 	$L__BB6_246;
	ld.shared.u64 	%rd722, [%r135+-12288];
	add.s64 	%rd723, %rd212, %rd70;
	shl.b64 	%rd724, %rd723, 3;
	add.s64 	%rd725, %rd1, %rd724;
	st.global.u64 	[%rd725+24576], %rd722;
$L__BB6_246:
	bar.warp.sync 	-1;
	shl.b32 	%r1209, %r154, 3;
	add.s32 	%r1211, %r1175, %r1209;
	ld.shared.u64 	%rd213, [%r1211+36864];
	add.s32 	%r1212, %r1, 3456;
	setp.ge.s32 	%p264, %r1212, %r158;
	@%p264 bra 	$L__BB6_248;
	ld.shared.u64 	%rd726, [%r135+-9216];
	add.s64 	%rd727, %rd213, %rd70;
	shl.b64 	%rd728, %rd727, 3;
	add.s64 	%rd729, %rd1, %rd728;
	st.global.u64 	[%rd729+27648], %rd726;
$L__BB6_248:
	bar.warp.sync 	-1;
	shl.b32 	%r1213, %r155, 3;
	add.s32 	%r1215, %r1175, %r1213;
	ld.shared.u64 	%rd214, [%r1215+36864];
	add.s32 	%r1216, %r1, 3840;
	setp.ge.s32 	%p265, %r1216, %r158;
	@%p265 bra 	$L__BB6_250;
	ld.shared.u64 	%rd730, [%r135+-6144];
	add.s64 	%rd731, %rd214, %rd70;
	shl.b64 	%rd732, %rd731, 3;
	add.s64 	%rd733, %rd1, %rd732;
	st.global.u64 	[%rd733+30720], %rd730;
$L__BB6_250:
	bar.warp.sync 	-1;
	shl.b32 	%r1217, %r156, 3;
	add.s32 	%r1219, %r1175, %r1217;
	ld.shared.u64 	%rd734, [%r1219+36864];
	add.s64 	%rd215, %rd734, %rd70;
	add.s32 	%r1220, %r1, 4224;
	setp.ge.s32 	%p266, %r1220, %r158;
	@%p266 bra 	$L__BB6_252;
	ld.shared.u64 	%rd735, [%r135+-3072];
	shl.b64 	%rd736, %rd215, 3;
	add.s64 	%rd737, %rd1, %rd736;
	st.global.u64 	[%rd737+33792], %rd735;
$L__BB6_252:
	bar.warp.sync 	-1;
$L__BB6_253:
	ret;

}
	// .globl	_ZN3cub18CUB_300001_SM_10006detail10radix_sort31DeviceRadixSortSingleTileKernelINS1_5radix10policy_hubIddyE10Policy1000ELNS0_9SortOrderE0EddyNS1_21identity_decomposer_tEEEvPKT1_PSA_PKT2_PSE_T3_iiT4_
.visible .entry _ZN3cub18CUB_300001_SM_10006detail10radix_sort31DeviceRadixSortSingleTileKernelINS1_5radix10policy_hubIddyE10Policy1000ELNS0_9SortOrderE0EddyNS1_21identity_decomposer_tEEEvPKT1_PSA_PKT2_PSE_T3_iiT4_(
	.param .u64 .ptr .align 1 _ZN3cub18CUB_300001_SM_10006detail10radix_sort31DeviceRadixSortSingleTileKernelINS1_5radix10policy_hubIddyE10Policy1000ELNS0_9SortOrderE0EddyNS1_21identity_decomposer_tEEEvPKT1_PSA_PKT2_PSE_T3_iiT4__param_0,
	.param .u64 .ptr .align 1 _ZN3cub18CUB_300001_SM_10006detail10radix_sort31DeviceRadixSortSingleTileKernelINS1_5radix10policy_hubIddyE10Policy1000ELNS0_9SortOrderE0EddyNS1_21identity_decomposer_tEEEvPKT1_PSA_PKT2_PSE_T3_iiT4__param_1,
	.param .u64 .ptr .align 1 _ZN3cub18CUB_300001_SM_10006detail10radix_sort31DeviceRadixSortSingleTileKernelINS1_5radix10policy_hubIddyE10Policy1000ELNS0_9SortOrderE0EddyNS1_21identity_decomposer_tEEEvPKT1_PSA_PKT2_PSE_T3_iiT4__param_2,
	.param .u64 .ptr .align 1 _ZN3cub18CUB_300001_SM_10006detail10radix_sort31DeviceRadixSortSingleTileKernelINS1_5radix10policy_hubIddyE10Policy1000ELNS0_9SortOrderE0EddyNS1_21identity_decomposer_tEEEvPKT1_PSA_PKT2_PSE_T3_iiT4__param_3,
	.param .u64 _ZN3cub18CUB_300001_SM_10006detail10radix_sort31DeviceRadixSortSingleTileKernelINS1_5radix10policy_hubIddyE10Policy1000ELNS0_9SortOrderE0EddyNS1_21identity_decomposer_tEEEvPKT1_PSA_PKT2_PSE_T3_iiT4__param_4,
	.param .u32 _ZN3cub18CUB_300001_SM_10006detail10radix_sort31DeviceRadixSortSingleTileKernelINS1_5radix10policy_hubIddyE10Policy1000ELNS0_9SortOrderE0EddyNS1_21identity_decomposer_tEEEvPKT1_PSA_PKT2_PSE_T3_iiT4__param_5,
	.param .u32 _ZN3cub18CUB_300001_SM_10006detail10radix_sort31DeviceRadixSortSingleTileKernelINS1_5radix10policy_hubIddyE10Policy1000ELNS0_9SortOrderE0EddyNS1_21identity_decomposer_tEEEvPKT1_PSA_PKT2_PSE_T3_iiT4__param_6,
	.param .align 1 .b8 _ZN3cub18CUB_300001_SM_10006detail10radix_sort31DeviceRadixSortSingleTileKernelINS1_5radix10policy_hubIddyE10Policy1000ELNS0_9SortOrderE0EddyNS1_21identity_decomposer_tEEEvPKT1_PSA_PKT2_PSE_T3_iiT4__param_7[1]
)
.maxntid 256
.minnctapersm 1
{
	.reg .pred 	%p<70>;
	.reg .b16 	%rs<19>;
	.reg .b32 	%r<360>;
	.reg .b64 	%rd<157>;
	.reg .b64 	%fd<73>;
	// demoted variable
	.shared .align 16 .b8 _ZZN3cub18CUB_300001_SM_10006detail10radix_sort31DeviceRadixSortSingleTileKernelINS1_5radix10policy_hubIddyE10Policy1000ELNS0_9SortOrderE0EddyNS1_21identity_decomposer_tEEEvPKT1_PSA_PKT2_PSE_T3_iiT4_E12temp_storage[33856];
	ld.param.u64 	%rd65, [_ZN3cub18CUB_300001_SM_10006detail10radix_sort31DeviceRadixSortSingleTileKernelINS1_5radix10policy_hubIddyE10Policy1000ELNS0_9SortOrderE0EddyNS1_21identity_decomposer_tEEEvPKT1_PSA_PKT2_PSE_T3_iiT4__param_0];
	ld.param.u64 	%rd60, [_ZN3cub18CUB_300001_SM_10006detail10radix_sort31DeviceRadixSortSingleTileKernelINS1_5radix10policy_hubIddyE10Policy1000ELNS0_9SortOrderE0EddyNS1_21identity_decomposer_tEEEvPKT1_PSA_PKT2_PSE_T3_iiT4__param_1];
	ld.param.u64 	%rd61, [_ZN3cub18CUB_300001_SM_10006detail10radix_sort31DeviceRadixSortSingleTileKernelINS1_5radix10policy_hubIddyE10Policy1000ELNS0_9SortOrderE0EddyNS1_21identity_decomposer_tEEEvPKT1_PSA_PKT2_PSE_T3_iiT4__param_2];
	ld.param.u64 	%rd62, [_ZN3cub18CUB_300001_SM_10006detail10radix_sort31DeviceRadixSortSingleTileKernelINS1_5radix10policy_hubIddyE10Policy1000ELNS0_9SortOrderE0EddyNS1_21identity_decomposer_tEEEvPKT1_PSA_PKT2_PSE_T3_iiT4__param_3];
	ld.param.u64 	%rd63, [_ZN3cub18CUB_300001_SM_10006detail10radix_sort31DeviceRadixSortSingleTileKernelINS1_5radix10policy_hubIddyE10Policy1000ELNS0_9SortOrderE0EddyNS1_21identity_decomposer_tEEEvPKT1_PSA_PKT2_PSE_T3_iiT4__param_4];
	ld.param.u32 	%r84, [_ZN3cub18CUB_300001_SM_10006detail10radix_sort31DeviceRadixSortSingleTileKernelINS1_5radix10policy_hubIddyE10Policy1000ELNS0_9SortOrderE0EddyNS1_21identity_decomposer_tEEEvPKT1_PSA_PKT2_PSE_T3_iiT4__param_5];
	ld.param.u32 	%r85, [_ZN3cub18CUB_300001_SM_10006detail10radix_sort31DeviceRadixSortSingleTileKernelINS1_5radix10policy_hubIddyE10Policy1000ELNS0_9SortOrderE0EddyNS1_21identity_decomposer_tEEEvPKT1_PSA_PKT2_PSE_T3_iiT4__param_6];
	cvta.to.global.u64 	%rd66, %rd65;
	cvt.u32.u64 	%r1, %rd63;
	mov.u32 	%r2, %tid.x;
	mul.lo.s32 	%r3, %r2, 9;
	setp.ge.s32 	%p1, %r3, %r1;
	mul.wide.u32 	%rd67, %r3, 8;
	add.s64 	%rd1, %rd66, %rd67;
	mov.b64 	%rd139, 9223372036854775807;
	@%p1 bra 	$L__BB7_2;
	ld.global.u64 	%rd139, [%rd1];
$L__BB7_2:
	add.s32 	%r4, %r3, 1;
	setp.ge.s32 	%p2, %r4, %r1;
	mov.b64 	%rd140, 9223372036854775807;
	@%p2 bra 	$L__BB7_4;
	ld.global.u64 	%rd140, [%rd1+8];
$L__BB7_4:
	add.s32 	%r5, %r3, 2;
	setp.ge.s32 	%p3, %r5, %r1;
	mov.b64 	%rd141, 9223372036854775807;
	@%p3 bra 	$L__BB7_6;
	ld.global.u64 	%rd141, [%rd1+16];
$L__BB7_6:
	add.s32 	%r6, %r3, 3;
	setp.ge.s32 	%p4, %r6, %r1;
	mov.b64 	%rd142, 9223372036854775807;
	@%p4 bra 	$L__BB7_8;
	ld.global.u64 	%rd142, [%rd1+24];
$L__BB7_8:
	add.s32 	%r7, %r3, 4;
	setp.ge.s32 	%p5, %r7, %r1;
	mov.b64 	%rd143, 9223372036854775807;
	@%p5 bra 	$L__BB7_10;
	ld.global.u64 	%rd143, [%rd1+32];
$L__BB7_10:
	add.s32 	%r8, %r3, 5;
	setp.ge.s32 	%p6, %r8, %r1;
	mov.b64 	%rd144, 9223372036854775807;
	@%p6 bra 	$L__BB7_12;
	ld.global.u64 	%rd144, [%rd1+40];
$L__BB7_12:
	add.s32 	%r9, %r3, 6;
	setp.ge.s32 	%p7, %r9, %r1;
	mov.b64 	%rd145, 9223372036854775807;
	@%p7 bra 	$L__BB7_14;
	ld.global.u64 	%rd145, [%rd1+48];
$L__BB7_14:
	add.s32 	%r10, %r3, 7;
	setp.ge.s32 	%p8, %r10, %r1;
	mov.b64 	%rd146, 9223372036854775807;
	@%p8 bra 	$L__BB7_16;
	ld.global.u64 	%rd146, [%rd1+56];
$L__BB7_16:
	add.s32 	%r11, %r3, 8;
	setp.ge.s32 	%p9, %r11, %r1;
	mov.b64 	%rd147, 9223372036854775807;
	@%p9 bra 	$L__BB7_18;
	ld.global.u64 	%rd147, [%rd1+64];
$L__BB7_18:
	bar.sync 	0;
	mov.b64 	{%r86, %r87}, %rd63;
	shfl.sync.idx.b32	%r12|%p10, %r86, 0, 31, -1;
	shfl.sync.idx.b32	%r88|%p11, %r87, 0, 31, -1;
	mov.b64 	%rd20, {%r12, %r88};
	setp.ge.s32 	%p12, %r3, %r12;
	cvta.to.global.u64 	%rd76, %rd61;
	add.s64 	%rd21, %rd76, %rd67;
	@%p12 bra 	$L__BB7_20;
	ld.global.f64 	%fd72, [%rd21];
$L__BB7_20:
	setp.ge.s32 	%p13, %r4, %r12;
	@%p13 bra 	$L__BB7_22;
	ld.global.f64 	%fd71, [%rd21+8];
$L__BB7_22:
	setp.ge.s32 	%p14, %r5, %r12;
	@%p14 bra 	$L__BB7_24;
	ld.global.f64 	%fd70, [%rd21+16];
$L__BB7_24:
	setp.ge.s32 	%p15, %r6, %r12;
	@%p15 bra 	$L__BB7_26;
	ld.global.f64 	%fd69, [%rd21+24];
$L__BB7_26:
	setp.ge.s32 	%p16, %r7, %r12;
	@%p16 bra 	$L__BB7_28;
	ld.global.f64 	%fd68, [%rd21+32];
$L__BB7_28:
	setp.ge.s32 	%p17, %r8, %r12;
	@%p17 bra 	$L__BB7_30;
	ld.global.f64 	%fd67, [%rd21+40];
$L__BB7_30:
	setp.ge.s32 	%p18, %r9, %r12;
	@%p18 bra 	$L__BB7_32;
	ld.global.f64 	%fd66, [%rd21+48];
$L__BB7_32:
	setp.ge.s32 	%p19, %r10, %r12;
	@%p19 bra 	$L__BB7_34;
	ld.global.f64 	%fd65, [%rd21+56];
$L__BB7_34:
	setp.ge.s32 	%p20, %r11, %r12;
	@%p20 bra 	$L__BB7_36;
	ld.global.f64 	%fd64, [%rd21+64];
$L__BB7_36:
	bar.sync 	0;
	setp.gt.s64 	%p21, %rd139, -1;
	selp.b64 	%rd78, -9223372036854775808, -1, %p21;
	xor.b64  	%rd156, %rd78, %rd139;
	setp.gt.s64 	%p22, %rd140, -1;
	selp.b64 	%rd79, -9223372036854775808, -1, %p22;
	xor.b64  	%rd155, %rd79, %rd140;
	setp.gt.s64 	%p23, %rd141, -1;
	selp.b64 	%rd80, -9223372036854775808, -1, %p23;
	xor.b64  	%rd154, %rd80, %rd141;
	setp.gt.s64 	%p24, %rd142, -1;
	selp.b64 	%rd81, -9223372036854775808, -1, %p24;
	xor.b64  	%rd153, %rd81, %rd142;
	setp.gt.s64 	%p25, %rd143, -1;
	selp.b64 	%rd82, -9223372036854775808, -1, %p25;
	xor.b64  	%rd152, %rd82, %rd143;
	setp.gt.s64 	%p26, %rd144, -1;
	selp.b64 	%rd83, -9223372036854775808, -1, %p26;
	xor.b64  	%rd151, %rd83, %rd144;
	setp.gt.s64 	%p27, %rd145, -1;
	selp.b64 	%rd84, -9223372036854775808, -1, %p27;
	xor.b64  	%rd150, %rd84, %rd145;
	setp.gt.s64 	%p28, %rd146, -1;
	selp.b64 	%rd85, -9223372036854775808, -1, %p28;
	xor.b64  	%rd149, %rd85, %rd146;
	setp.gt.s64 	%p29, %rd147, -1;
	selp.b64 	%rd86, -9223372036854775808, -1, %p29;
	xor.b64  	%rd148, %rd86, %rd147;
	shr.u32 	%r13, %r2, 5;
	shl.b32 	%r90, %r2, 2;
	mov.u32 	%r91, _ZZN3cub18CUB_300001_SM_10006detail10radix_sort31DeviceRadixSortSingleTileKernelINS1_5radix10policy_hubIddyE10Policy1000ELNS0_9SortOrderE0EddyNS1_21identity_decomposer_tEEEvPKT1_PSA_PKT2_PSE_T3_iiT4_E12temp_storage;
	add.s32 	%r14, %r91, %r90;
	shl.b32 	%r92, %r2, 7;
	add.s32 	%r15, %r14, %r92;
	shl.b32 	%r93, %r13, 2;
	add.s32 	%r94, %r91, %r93;
	add.s32 	%r16, %r94, 33792;
	mad.lo.s32 	%r17, %r2, -60, %r15;
	add.s32 	%r357, %r84, 6;
	sub.s32 	%r356, %r85, %r84;
$L__BB7_37:
	add.s32 	%r105, %r357, -6;
	min.s32 	%r95, %r356, 6;
	mov.b32 	%r134, 0;
	st.shared.u32 	[%r14], %r134;
	st.shared.u32 	[%r14+1024], %r134;
	st.shared.u32 	[%r14+2048], %r134;
	st.shared.u32 	[%r14+3072], %r134;
	st.shared.u32 	[%r14+4096], %r134;
	st.shared.u32 	[%r14+5120], %r134;
	st.shared.u32 	[%r14+6144], %r134;
	st.shared.u32 	[%r14+7168], %r134;
	st.shared.u32 	[%r14+8192], %r134;
	st.shared.u32 	[%r14+9216], %r134;
	st.shared.u32 	[%r14+10240], %r134;
	st.shared.u32 	[%r14+11264], %r134;
	st.shared.u32 	[%r14+12288], %r134;
	st.shared.u32 	[%r14+13312], %r134;
	st.shared.u32 	[%r14+14336], %r134;
	st.shared.u32 	[%r14+15360], %r134;
	st.shared.u32 	[%r14+16384], %r134;
	st.shared.u32 	[%r14+17408], %r134;
	st.shared.u32 	[%r14+18432], %r134;
	st.shared.u32 	[%r14+19456], %r134;
	st.shared.u32 	[%r14+20480], %r134;
	st.shared.u32 	[%r14+21504], %r134;
	st.shared.u32 	[%r14+22528], %r134;
	st.shared.u32 	[%r14+23552], %r134;
	st.shared.u32 	[%r14+24576], %r134;
	st.shared.u32 	[%r14+25600], %r134;
	st.shared.u32 	[%r14+26624], %r134;
	st.shared.u32 	[%r14+27648], %r134;
	st.shared.u32 	[%r14+28672], %r134;
	st.shared.u32 	[%r14+29696], %r134;
	st.shared.u32 	[%r14+30720], %r134;
	st.shared.u32 	[%r14+31744], %r134;
	st.shared.u32 	[%r14+32768], %r134;
	mov.b64 	%rd88, 1;
	// begin inline asm
	shl.b64 %rd87, %rd88, %r95;
	// end inline asm
	add.s64 	%rd90, %rd87, -1;
	// begin inline asm
	shl.b64 %rd89, %rd90, %r134;
	// end inline asm
	setp.eq.s64 	%p30, %rd156, 9223372036854775807;
	selp.b64 	%rd92, -9223372036854775808, %rd156, %p30;
	// begin inline asm
	shr.b64 %rd91, %rd92, %r105;
	// end inline asm
	cvt.u32.u64 	%r137, %rd91;
	cvt.u32.u64 	%r138, %rd89;
	and.b32  	%r139, %r138, %r137;
	shl.b32 	%r140, %r139, 10;
	and.b32  	%r141, %r140, 31744;
	add.s32 	%r142, %r14, %r141;
	shr.u32 	%r143, %r139, 4;
	and.b32  	%r144, %r143, 268435454;
	add.s32 	%r23, %r142, %r144;
	ld.shared.u16 	%rs1, [%r23];
	add.s16 	%rs10, %rs1, 1;
	st.shared.u16 	[%r23], %rs10;
	setp.eq.s64 	%p31, %rd155, 9223372036854775807;
	selp.b64 	%rd94, -9223372036854775808, %rd155, %p31;
	// begin inline asm
	shr.b64 %rd93, %rd94, %r105;
	// end inline asm
	cvt.u32.u64 	%r145, %rd93;
	and.b32  	%r146, %r138, %r145;
	shl.b32 	%r147, %r146, 10;
	and.b32  	%r148, %r147, 31744;
	add.s32 	%r149, %r14, %r148;
	shr.u32 	%r150, %r146, 4;
	and.b32  	%r151, %r150, 268435454;
	add.s32 	%r24, %r149, %r151;
	ld.shared.u16 	%rs2, [%r24];
	add.s16 	%rs11, %rs2, 1;
	st.shared.u16 	[%r24], %rs11;
	setp.eq.s64 	%p32, %rd154, 9223372036854775807;
	selp.b64 	%rd96, -9223372036854775808, %rd154, %p32;
	// begin inline asm
	shr.b64 %rd95, %rd96, %r105;
	// end inline asm
	cvt.u32.u64 	%r152, %rd95;
	and.b32  	%r153, %r138, %r152;
	shl.b32 	%r154, %r153, 10;
	and.b32  	%r155, %r154, 31744;
	add.s32 	%r156, %r14, %r155;
	shr.u32 	%r157, %r153, 4;
	and.b32  	%r158, %r157, 268435454;
	add.s32 	%r25, %r156, %r158;
	ld.shared.u16 	%rs3, [%r25];
	add.s16 	%rs12, %rs3, 1;
	st.shared.u16 	[%r25], %rs12;
	setp.eq.s64 	%p33, %rd153, 9223372036854775807;
	selp.b64 	%rd98, -9223372036854775808, %rd153, %p33;
	// begin inline asm
	shr.b64 %rd97, %rd98, %r105;
	// end inline asm
	cvt.u32.u64 	%r159, %rd97;
	and.b32  	%r160, %r138, %r159;
	shl.b32 	%r161, %r160, 10;
	and.b32  	%r162, %r161, 31744;
	add.s32 	%r163, %r14, %r162;
	shr.u32 	%r164, %r160, 4;
	and.b32  	%r165, %r164, 268435454;
	add.s32 	%r26, %r163, %r165;
	ld.shared.u16 	%rs4, [%r26];
	add.s16 	%rs13, %rs4, 1;
	st.shared.u16 	[%r26], %rs13;
	setp.eq.s64 	%p34, %rd152, 9223372036854775807;
	selp.b64 	%rd100, -9223372036854775808, %rd152, %p34;
	// begin inline asm
	shr.b64 %rd99, %rd100, %r105;
	// end inline asm
	cvt.u32.u64 	%r166, %rd99;
	and.b32  	%r167, %r138, %r166;
	shl.b32 	%r168, %r167, 10;
	and.b32  	%r169, %r168, 31744;
	add.s32 	%r170, %r14, %r169;
	shr.u32 	%r171, %r167, 4;
	and.b32  	%r172, %r171, 268435454;
	add.s32 	%r27, %r170, %r172;
	ld.shared.u16 	%rs5, [%r27];
	add.s16 	%rs14, %rs5, 1;
	st.shared.u16 	[%r27], %rs14;
	setp.eq.s64 	%p35, %rd151, 9223372036854775807;
	selp.b64 	%rd102, -9223372036854775808, %rd151, %p35;
	// begin inline asm
	shr.b64 %rd101, %rd102, %r105;
	// end inline asm
	cvt.u32.u64 	%r173, %rd101;
	and.b32  	%r174, %r138, %r173;
	shl.b32 	%r175, %r174, 10;
	and.b32  	%r176, %r175, 31744;
	add.s32 	%r177, %r14, %r176;
	shr.u32 	%r178, %r174, 4;
	and.b32  	%r179, %r178, 268435454;
	add.s32 	%r28, %r177, %r179;
	ld.shared.u16 	%rs6, [%r28];
	add.s16 	%rs15, %rs6, 1;
	st.shared.u16 	[%r28], %rs15;
	setp.eq.s64 	%p36, %rd150, 9223372036854775807;
	selp.b64 	%rd104, -9223372036854775808, %rd150, %p36;
	// begin inline asm
	shr.b64 %rd103, %rd104, %r105;
	// end inline asm
	cvt.u32.u64 	%r180, %rd103;
	and.b32  	%r181, %r138, %r180;
	shl.b32 	%r182, %r181, 10;
	and.b32  	%r183, %r182, 31744;
	add.s32 	%r184, %r14, %r183;
	shr.u32 	%r185, %r181, 4;
	and.b32  	%r186, %r185, 268435454;
	add.s32 	%r29, %r184, %r186;
	ld.shared.u16 	%rs7, [%r29];
	add.s16 	%rs16, %rs7, 1;
	st.shared.u16 	[%r29], %rs16;
	setp.eq.s64 	%p37, %rd149, 9223372036854775807;
	selp.b64 	%rd106, -9223372036854775808, %rd149, %p37;
	// begin inline asm
	shr.b64 %rd105, %rd106, %r105;
	// end inline asm
	cvt.u32.u64 	%r187, %rd105;
	and.b32  	%r188, %r138, %r187;
	shl.b32 	%r189, %r188, 10;
	and.b32  	%r190, %r189, 31744;
	add.s32 	%r191, %r14, %r190;
	shr.u32 	%r192, %r188, 4;
	and.b32  	%r193, %r192, 268435454;
	add.s32 	%r30, %r191, %r193;
	ld.shared.u16 	%rs8, [%r30];
	add.s16 	%rs17, %rs8, 1;
	st.shared.u16 	[%r30], %rs17;
	setp.eq.s64 	%p38, %rd148, 9223372036854775807;
	selp.b64 	%rd108, -9223372036854775808, %rd148, %p38;
	// begin inline asm
	shr.b64 %rd107, %rd108, %r105;
	// end inline asm
	cvt.u32.u64 	%r194, %rd107;
	and.b32  	%r195, %r138, %r194;
	shl.b32 	%r196, %r195, 10;
	and.b32  	%r197, %r196, 31744;
	add.s32 	%r198, %r14, %r197;
	shr.u32 	%r199, %r195, 4;
	and.b32  	%r200, %r199, 268435454;
	add.s32 	%r31, %r198, %r200;
	ld.shared.u16 	%rs9, [%r31];
	add.s16 	%rs18, %rs9, 1;
	st.shared.u16 	[%r31], %rs18;
	bar.sync 	0;
	ld.shared.u32 	%r32, [%r15];
	ld.shared.u32 	%r201, [%r15+4];
	ld.shared.u32 	%r202, [%r15+8];
	ld.shared.u32 	%r203, [%r15+12];
	ld.shared.u32 	%r204, [%r15+16];
	ld.shared.u32 	%r205, [%r15+20];
	ld.shared.u32 	%r206, [%r15+24];
	ld.shared.u32 	%r207, [%r15+28];
	ld.shared.u32 	%r208, [%r15+32];
	ld.shared.u32 	%r209, [%r15+36];
	ld.shared.u32 	%r210, [%r15+40];
	ld.shared.u32 	%r211, [%r15+44];
	ld.shared.u32 	%r212, [%r15+48];
	ld.shared.u32 	%r213, [%r15+52];
	ld.shared.u32 	%r214, [%r15+56];
	ld.shared.u32 	%r215, [%r15+60];
	ld.shared.u32 	%r216, [%r15+64];
	ld.shared.u32 	%r217, [%r15+68];
	ld.shared.u32 	%r218, [%r15+72];
	ld.shared.u32 	%r219, [%r15+76];
	ld.shared.u32 	%r220, [%r15+80];
	ld.shared.u32 	%r221, [%r15+84];
	ld.shared.u32 	%r222, [%r15+88];
	ld.shared.u32 	%r223, [%r15+92];
	ld.shared.u32 	%r224, [%r15+96];
	ld.shared.u32 	%r225, [%r15+100];
	ld.shared.u32 	%r226, [%r15+104];
	ld.shared.u32 	%r227, [%r15+108];
	ld.shared.u32 	%r228, [%r15+112];
	ld.shared.u32 	%r229, [%r15+116];
	ld.shared.u32 	%r230, [%r15+120];
	ld.shared.u32 	%r231, [%r15+124];
	ld.shared.u32 	%r232, [%r15+128];
	add.s32 	%r33, %r201, %r32;
	add.s32 	%r34, %r202, %r33;
	add.s32 	%r35, %r203, %r34;
	add.s32 	%r36, %r204, %r35;
	add.s32 	%r37, %r205, %r36;
	add.s32 	%r38, %r206, %r37;
	add.s32 	%r39, %r207, %r38;
	add.s32 	%r40, %r208, %r39;
	add.s32 	%r41, %r209, %r40;
	add.s32 	%r42, %r210, %r41;
	add.s32 	%r43, %r211, %r42;
	add.s32 	%r44, %r212, %r43;
	add.s32 	%r45, %r213, %r44;
	add.s32 	%r46, %r214, %r45;
	add.s32 	%r47, %r215, %r46;
	add.s32 	%r48, %r216, %r47;
	add.s32 	%r49, %r217, %r48;
	add.s32 	%r50, %r218, %r49;
	add.s32 	%r51, %r219, %r50;
	add.s32 	%r52, %r220, %r51;
	add.s32 	%r53, %r221, %r52;
	add.s32 	%r54, %r222, %r53;
	add.s32 	%r55, %r223, %r54;
	add.s32 	%r56, %r224, %r55;
	add.s32 	%r57, %r225, %r56;
	add.s32 	%r58, %r226, %r57;
	add.s32 	%r59, %r227, %r58;
	add.s32 	%r60, %r228, %r59;
	add.s32 	%r61, %r229, %r60;
	add.s32 	%r62, %r230, %r61;
	add.s32 	%r63, %r231, %r62;
	add.s32 	%r111, %r232, %r63;
	// begin inline asm
	mov.u32 %r106, %laneid;
	// end inline asm
	mov.b32 	%r109, 1;
	mov.b32 	%r136, -1;
	// begin inline asm
	{  .reg .u32 r0;  .reg .pred p;  shfl.sync.up.b32 r0|p, %r111, %r109, %r134, %r136;  @p add.u32 r0, r0, %r111;  mov.u32 %r107, r0;}
	// end inline asm
	mov.b32 	%r115, 2;
	// begin inline asm
	{  .reg .u32 r0;  .reg .pred p;  shfl.sync.up.b32 r0|p, %r107, %r115, %r134, %r136;  @p add.u32 r0, r0, %r107;  mov.u32 %r113, r0;}
	// end inline asm
	mov.b32 	%r121, 4;
	// begin inline asm
	{  .reg .u32 r0;  .reg .pred p;  shfl.sync.up.b32 r0|p, %r113, %r121, %r134, %r136;  @p add.u32 r0, r0, %r113;  mov.u32 %r119, r0;}
	// end inline asm
	mov.b32 	%r127, 8;
	// begin inline asm
	{  .reg .u32 r0;  .reg .pred p;  shfl.sync.up.b32 r0|p, %r119, %r127, %r134, %r136;  @p add.u32 r0, r0, %r119;  mov.u32 %r125, r0;}
	// end inline asm
	mov.b32 	%r133, 16;
	// begin inline asm
	{  .reg .u32 r0;  .reg .pred p;  shfl.sync.up.b32 r0|p, %r125, %r133, %r134, %r136;  @p add.u32 r0, r0, %r125;  mov.u32 %r131, r0;}
	// end inline asm
	setp.ne.s32 	%p39, %r106, 31;
	@%p39 bra 	$L__BB7_39;
	st.shared.u32 	[%r16], %r131;
$L__BB7_39:
	sub.s32 	%r233, %r131, %r111;
	setp.gt.u32 	%p40, %r2, 31;
	setp.eq.s32 	%p41, %r13, 7;
	setp.eq.s32 	%p42, %r13, 6;
	setp.eq.s32 	%p43, %r13, 5;
	setp.eq.s32 	%p44, %r13, 4;
	setp.eq.s32 	%p45, %r13, 3;
	setp.eq.s32 	%p46, %r13, 2;
	setp.eq.s32 	%p47, %r13, 1;
	bar.sync 	0;
	ld.shared.v4.u32 	{%r234, %r235, %r236, %r237}, [_ZZN3cub18CUB_300001_SM_10006detail10radix_sort31DeviceRadixSortSingleTileKernelINS1_5radix10policy_hubIddyE10Policy1000ELNS0_9SortOrderE0EddyNS1_21identity_decomposer_tEEEvPKT1_PSA_PKT2_PSE_T3_iiT4_E12temp_storage+33792];
	selp.b32 	%r238, %r234, %r358, %p47;
	add.s32 	%r239, %r235, %r234;
	selp.b32 	%r240, %r239, %r238, %p46;
	add.s32 	%r241, %r239, %r236;
	selp.b32 	%r242, %r241, %r240, %p45;
	add.s32 	%r243, %r241, %r237;
	selp.b32 	%r244, %r243, %r242, %p44;
	ld.shared.v4.u32 	{%r245, %r246, %r247, %r248}, [_ZZN3cub18CUB_300001_SM_10006detail10radix_sort31DeviceRadixSortSingleTileKernelINS1_5radix10policy_hubIddyE10Policy1000ELNS0_9SortOrderE0EddyNS1_21identity_decomposer_tEEEvPKT1_PSA_PKT2_PSE_T3_iiT4_E12temp_storage+33808];
	add.s32 	%r249, %r243, %r245;
	selp.b32 	%r250, %r249, %r244, %p43;
	add.s32 	%r251, %r249, %r246;
	selp.b32 	%r252, %r251, %r250, %p42;
	add.s32 	%r253, %r251, %r247;
	selp.b32 	%r358, %r253, %r252, %p41;
	add.s32 	%r68, %r253, %r248;
	setp.ne.s32 	%p48, %r106, 0;
	selp.b32 	%r254, %r233, 0, %p48;
	add.s32 	%r255, %r358, %r254;
	or.pred  	%p49, %p40, %p48;
	selp.b32 	%r359, %r255, %r233, %p40;
	@%p49 bra 	$L__BB7_41;
	shl.b32 	%r359, %r68, 16;
	st.shared.u32 	[_ZZN3cub18CUB_300001_SM_10006detail10radix_sort31DeviceRadixSortSingleTileKernelINS1_5radix10policy_hubIddyE10Policy1000ELNS0_9SortOrderE0EddyNS1_21identity_decomposer_tEEEvPKT1_PSA_PKT2_PSE_T3_iiT4_E12temp_storage+33832], %r359;
$L__BB7_41:
	setp.eq.s32 	%p50, %r2, 0;
	bar.sync 	0;
	ld.shared.u32 	%r256, [_ZZN3cub18CUB_300001_SM_10006detail10radix_sort31DeviceRadixSortSingleTileKernelINS1_5radix10policy_hubIddyE10Policy1000ELNS0_9SortOrderE0EddyNS1_21identity_decomposer_tEEEvPKT1_PSA_PKT2_PSE_T3_iiT4_E12temp_storage+33832];
	selp.b32 	%r257, 0, %r256, %p50;
	add.s32 	%r258, %r359, %r257;
	add.s32 	%r259, %r32, %r258;
	add.s32 	%r260, %r33, %r258;
	add.s32 	%r261, %r34, %r258;
	add.s32 	%r262, %r35, %r258;
	add.s32 	%r263, %r36, %r258;
	add.s32 	%r264, %r37, %r258;
	add.s32 	%r265, %r38, %r258;
	add.s32 	%r266, %r39, %r258;
	add.s32 	%r267, %r40, %r258;
	add.s32 	%r268, %r41, %r258;
	add.s32 	%r269, %r42, %r258;
	add.s32 	%r270, %r43, %r258;
	add.s32 	%r271, %r44, %r258;
	add.s32 	%r272, %r45, %r258;
	add.s32 	%r273, %r46, %r258;
	add.s32 	%r274, %r47, %r258;
	add.s32 	%r275, %r48, %r258;
	add.s32 	%r276, %r49, %r258;
	add.s32 	%r277, %r50, %r258;
	add.s32 	%r278, %r51, %r258;
	add.s32 	%r279, %r52, %r258;
	add.s32 	%r280, %r53, %r258;
	add.s32 	%r281, %r54, %r258;
	add.s32 	%r282, %r55, %r258;
	add.s32 	%r283, %r56, %r258;
	add.s32 	%r284, %r57, %r258;
	add.s32 	%r285, %r58, %r258;
	add.s32 	%r286, %r59, %r258;
	add.s32 	%r287, %r60, %r258;
	add.s32 	%r288, %r61, %r258;
	add.s32 	%r289, %r62, %r258;
	add.s32 	%r290, %r63, %r258;
	st.shared.u32 	[%r15], %r258;
	st.shared.u32 	[%r15+4], %r259;
	st.shared.u32 	[%r15+8], %r260;
	st.shared.u32 	[%r15+12], %r261;
	st.shared.u32 	[%r15+16], %r262;
	st.shared.u32 	[%r15+20], %r263;
	st.shared.u32 	[%r15+24], %r264;
	st.shared.u32 	[%r15+28], %r265;
	st.shared.u32 	[%r15+32], %r266;
	st.shared.u32 	[%r15+36], %r267;
	st.shared.u32 	[%r15+40], %r268;
	st.shared.u32 	[%r15+44], %r269;
	st.shared.u32 	[%r15+48], %r270;
	st.shared.u32 	[%r15+52], %r271;
	st.shared.u32 	[%r15+56], %r272;
	st.shared.u32 	[%r15+60], %r273;
	st.shared.u32 	[%r15+64], %r274;
	st.shared.u32 	[%r15+68], %r275;
	st.shared.u32 	[%r15+72], %r276;
	st.shared.u32 	[%r15+76], %r277;
	st.shared.u32 	[%r15+80], %r278;
	st.shared.u32 	[%r15+84], %r279;
	st.shared.u32 	[%r15+88], %r280;
	st.shared.u32 	[%r15+92], %r281;
	st.shared.u32 	[%r15+96], %r282;
	st.shared.u32 	[%r15+100], %r283;
	st.shared.u32 	[%r15+104], %r284;
	st.shared.u32 	[%r15+108], %r285;
	st.shared.u32 	[%r15+112], %r286;
	st.shared.u32 	[%r15+116], %r287;
	st.shared.u32 	[%r15+120], %r288;
	st.shared.u32 	[%r15+124], %r289;
	st.shared.u32 	[%r15+128], %r290;
	bar.sync 	0;
	cvt.u32.u16 	%r291, %rs1;
	ld.shared.u16 	%r292, [%r23];
	add.s32 	%r72, %r292, %r291;
	cvt.u32.u16 	%r293, %rs2;
	ld.shared.u16 	%r294, [%r24];
	add.s32 	%r73, %r294, %r293;
	cvt.u32.u16 	%r295, %rs3;
	ld.shared.u16 	%r296, [%r25];
	add.s32 	%r74, %r296, %r295;
	cvt.u32.u16 	%r297, %rs4;
	ld.shared.u16 	%r298, [%r26];
	add.s32 	%r75, %r298, %r297;
	cvt.u32.u16 	%r299, %rs5;
	ld.shared.u16 	%r300, [%r27];
	add.s32 	%r76, %r300, %r299;
	cvt.u32.u16 	%r301, %rs6;
	ld.shared.u16 	%r302, [%r28];
	add.s32 	%r77, %r302, %r301;
	cvt.u32.u16 	%r303, %rs7;
	ld.shared.u16 	%r304, [%r29];
	add.s32 	%r78, %r304, %r303;
	cvt.u32.u16 	%r305, %rs8;
	ld.shared.u16 	%r306, [%r30];
	add.s32 	%r79, %r306, %r305;
	cvt.u32.u16 	%r307, %rs9;
	ld.shared.u16 	%r308, [%r31];
	add.s32 	%r80, %r308, %r307;
	bar.sync 	0;
	setp.lt.s32 	%p51, %r357, %r85;
	@%p51 bra 	$L__BB7_61;
	cvt.u64.u32 	%rd109, %r2;
	shl.b32 	%r309, %r72, 3;
	mov.u32 	%r310, _ZZN3cub18CUB_300001_SM_10006detail10radix_sort31DeviceRadixSortSingleTileKernelINS1_5radix10policy_hubIddyE10Policy1000ELNS0_9SortOrderE0EddyNS1_21identity_decomposer_tEEEvPKT1_PSA_PKT2_PSE_T3_iiT4_E12temp_storage;
	add.s32 	%r311, %r310, %r309;
	st.shared.u64 	[%r311], %rd156;
	shl.b32 	%r312, %r73, 3;
	add.s32 	%r313, %r310, %r312;
	st.shared.u64 	[%r313], %rd155;
	shl.b32 	%r314, %r74, 3;
	add.s32 	%r315, %r310, %r314;
	st.shared.u64 	[%r315], %rd154;
	shl.b32 	%r316, %r75, 3;
	add.s32 	%r317, %r310, %r316;
	st.shared.u64 	[%r317], %rd153;
	shl.b32 	%r318, %r76, 3;
	add.s32 	%r319, %r310, %r318;
	st.shared.u64 	[%r319], %rd152;
	shl.b32 	%r320, %r77, 3;
	add.s32 	%r321, %r310, %r320;
	st.shared.u64 	[%r321], %rd151;
	shl.b32 	%r322, %r78, 3;
	add.s32 	%r323, %r310, %r322;
	st.shared.u64 	[%r323], %rd150;
	shl.b32 	%r324, %r79, 3;
	add.s32 	%r325, %r310, %r324;
	st.shared.u64 	[%r325], %rd149;
	shl.b32 	%r326, %r80, 3;
	add.s32 	%r327, %r310, %r326;
	st.shared.u64 	[%r327], %rd148;
	bar.sync 	0;
	shl.b32 	%r328, %r2, 6;
	sub.s32 	%r81, %r17, %r328;
	ld.shared.u64 	%rd40, [%r81];
	ld.shared.u64 	%rd41, [%r81+2048];
	ld.shared.u64 	%rd42, [%r81+4096];
	ld.shared.u64 	%rd43, [%r81+6144];
	ld.shared.u64 	%rd44, [%r81+8192];
	ld.shared.u64 	%rd45, [%r81+10240];
	ld.shared.u64 	%rd46, [%r81+12288];
	ld.shared.u64 	%rd47, [%r81+14336];
	ld.shared.u64 	%rd48, [%r81+16384];
	bar.sync 	0;
	st.shared.f64 	[%r311], %fd72;
	st.shared.f64 	[%r313], %fd71;
	st.shared.f64 	[%r315], %fd70;
	st.shared.f64 	[%r317], %fd69;
	st.shared.f64 	[%r319], %fd68;
	st.shared.f64 	[%r321], %fd67;
	st.shared.f64 	[%r323], %fd66;
	st.shared.f64 	[%r325], %fd65;
	st.shared.f64 	[%r327], %fd64;
	bar.sync 	0;
	ld.shared.f64 	%fd28, [%r81+2048];
	ld.shared.f64 	%fd29, [%r81+4096];
	ld.shared.f64 	%fd30, [%r81+6144];
	ld.shared.f64 	%fd31, [%r81+8192];
	ld.shared.f64 	%fd32, [%r81+10240];
	ld.shared.f64 	%fd33, [%r81+12288];
	ld.shared.f64 	%fd34, [%r81+14336];
	ld.shared.f64 	%fd35, [%r81+16384];
	setp.gt.u64 	%p52, %rd20, %rd109;
	cvta.to.global.u64 	%rd110, %rd60;
	mul.wide.u32 	%rd111, %r2, 8;
	add.s64 	%rd49, %rd110, %rd111;
	cvta.to.global.u64 	%rd112, %rd62;
	add.s64 	%rd50, %rd112, %rd111;
	@%p52 bra 	$L__BB7_43;
	bra.uni 	$L__BB7_44;
$L__BB7_43:
	ld.shared.f64 	%fd54, [%r81];
	setp.gt.s64 	%p53, %rd40, -1;
	selp.b64 	%rd113, -1, -9223372036854775808, %p53;
	xor.b64  	%rd114, %rd113, %rd40;
	st.global.u64 	[%rd49], %rd114;
	st.global.f64 	[%rd50], %fd54;
$L__BB7_44:
	add.s32 	%r329, %r2, 256;
	cvt.u64.u32 	%rd115, %r329;
	setp.le.u64 	%p54, %rd20, %rd115;
	@%p54 bra 	$L__BB7_46;
	setp.gt.s64 	%p55, %rd41, -1;
	selp.b64 	%rd116, -1, -9223372036854775808, %p55;
	xor.b64  	%rd117, %rd116, %rd41;
	st.global.u64 	[%rd49+2048], %rd117;
	st.global.f64 	[%rd50+2048], %fd28;
$L__BB7_46:
	add.s32 	%r330, %r2, 512;
	cvt.u64.u32 	%rd118, %r330;
	setp.le.u64 	%p56, %rd20, %rd118;
	@%p56 bra 	$L__BB7_48;
	setp.gt.s64 	%p57, %rd42, -1;
	selp.b64 	%rd119, -1, -9223372036854775808, %p57;
	xor.b64  	%rd120, %rd119, %rd42;
	st.global.u64 	[%rd49+4096], %rd120;
	st.global.f64 	[%rd50+4096], %fd29;
$L__BB7_48:
	add.s32 	%r331, %r2, 768;
	cvt.u64.u32 	%rd121, %r331;
	setp.le.u64 	%p58, %rd20, %rd121;
	@%p58 bra 	$L__BB7_50;
	setp.gt.s64 	%p59, %rd43, -1;
	selp.b64 	%rd122, -1, -9223372036854775808, %p59;
	xor.b64  	%rd123, %rd122, %rd43;
	st.global.u64 	[%rd49+6144], %rd123;
	st.global.f64 	[%rd50+6144], %fd30;
$L__BB7_50:
	or.b32  	%r332, %r2, 1024;
	cvt.u64.u32 	%rd124, %r332;
	setp.le.u64 	%p60, %rd20, %rd124;
	@%p60 bra 	$L__BB7_52;
	setp.gt.s64 	%p61, %rd44, -1;
	selp.b64 	%rd125, -1, -9223372036854775808, %p61;
	xor.b64  	%rd126, %rd125, %rd44;
	st.global.u64 	[%rd49+8192], %rd126;
	st.global.f64 	[%rd50+8192], %fd31;
$L__BB7_52:
	add.s32 	%r333, %r2, 1280;
	cvt.u64.u32 	%rd127, %r333;
	setp.le.u64 	%p62, %rd20, %rd127;
	@%p62 bra 	$L__BB7_54;
	setp.gt.s64 	%p63, %rd45, -1;
	selp.b64 	%rd128, -1, -9223372036854775808, %p63;
	xor.b64  	%rd129, %rd128, %rd45;
	st.global.u64 	[%rd49+10240], %rd129;
	st.global.f64 	[%rd50+10240], %fd32;
$L__BB7_54:
	add.s32 	%r334, %r2, 1536;
	cvt.u64.u32 	%rd130, %r334;
	setp.le.u64 	%p64, %rd20, %rd130;
	@%p64 bra 	$L__BB7_56;
	setp.gt.s64 	%p65, %rd46, -1;
	selp.b64 	%rd131, -1, -9223372036854775808, %p65;
	xor.b64  	%rd132, %rd131, %rd46;
	st.global.u64 	[%rd49+12288], %rd132;
	st.global.f64 	[%rd50+12288], %fd33;
$L__BB7_56:
	add.s32 	%r335, %r2, 1792;
	cvt.u64.u32 	%rd133, %r335;
	setp.le.u64 	%p66, %rd20, %rd133;
	@%p66 bra 	$L__BB7_58;
	setp.gt.s64 	%p67, %rd47, -1;
	selp.b64 	%rd134, -1, -9223372036854775808, %p67;
	xor.b64  	%rd135, %rd134, %rd47;
	st.global.u64 	[%rd49+14336], %rd135;
	st.global.f64 	[%rd50+14336], %fd34;
$L__BB7_58:
	or.b32  	%r336, %r2, 2048;
	cvt.u64.u32 	%rd136, %r336;
	setp.le.u64 	%p68, %rd20, %rd136;
	@%p68 bra 	$L__BB7_60;
	setp.gt.s64 	%p69, %rd48, -1;
	selp.b64 	%rd137, -1, -9223372036854775808, %p69;
	xor.b64  	%rd138, %rd137, %rd48;
	st.global.u64 	[%rd49+16384], %rd138;
	st.global.f64 	[%rd50+16384], %fd35;
$L__BB7_60:
	ret;
$L__BB7_61:
	shl.b32 	%r337, %r72, 3;
	mov.u32 	%r338, _ZZN3cub18CUB_300001_SM_10006detail10radix_sort31DeviceRadixSortSingleTileKernelINS1_5radix10policy_hubIddyE10Policy1000ELNS0_9SortOrderE0EddyNS1_21identity_decomposer_tEEEvPKT1_PSA_PKT2_PSE_T3_iiT4_E12temp_storage;
	add.s32 	%r339, %r338, %r337;
	st.shared.u64 	[%r339], %rd156;
	shl.b32 	%r340, %r73, 3;
	add.s32 	%r341, %r338, %r340;
	st.shared.u64 	[%r341], %rd155;
	shl.b32 	%r342, %r74, 3;
	add.s32 	%r343, %r338, %r342;
	st.shared.u64 	[%r343], %rd154;
	shl.b32 	%r344, %r75, 3;
	add.s32 	%r345, %r338, %r344;
	st.shared.u64 	[%r345], %rd153;
	shl.b32 	%r346, %r76, 3;
	add.s32 	%r347, %r338, %r346;
	st.shared.u64 	[%r347], %rd152;
	shl.b32 	%r348, %r77, 3;
	add.s32 	%r349, %r338, %r348;
	st.shared.u64 	[%r349], %rd151;
	shl.b32 	%r350, %r78, 3;
	add.s32 	%r351, %r338, %r350;
	st.shared.u64 	[%r351], %rd150;
	shl.b32 	%r352, %r79, 3;
	add.s32 	%r353, %r338, %r352;
	st.shared.u64 	[%r353], %rd149;
	shl.b32 	%r354, %r80, 3;
	add.s32 	%r355, %r338, %r354;
	st.shared.u64 	[%r355], %rd148;
	bar.sync 	0;
	ld.shared.u64 	%rd156, [%r17];
	ld.shared.u64 	%rd155, [%r17+8];
	ld.shared.u64 	%rd154, [%r17+16];
	ld.shared.u64 	%rd153, [%r17+24];
	ld.shared.u64 	%rd152, [%r17+32];
	ld.shared.u64 	%rd151, [%r17+40];
	ld.shared.u64 	%rd150, [%r17+48];
	ld.shared.u64 	%rd149, [%r17+56];
	ld.shared.u64 	%rd148, [%r17+64];
	bar.sync 	0;
	st.shared.f64 	[%r339], %fd72;
	st.shared.f64 	[%r341], %fd71;
	st.shared.f64 	[%r343], %fd70;
	st.shared.f64 	[%r345], %fd69;
	st.shared.f64 	[%r347], %fd68;
	st.shared.f64 	[%r349], %fd67;
	st.shared.f64 	[%r351], %fd66;
	st.shared.f64 	[%r353], %fd65;
	st.shared.f64 	[%r355], %fd64;
	bar.sync 	0;
	ld.shared.f64 	%fd72, [%r17];
	ld.shared.f64 	%fd71, [%r17+8];
	ld.shared.f64 	%fd70, [%r17+16];
	ld.shared.f64 	%fd69, [%r17+24];
	ld.shared.f64 	%fd68, [%r17+32];
	ld.shared.f64 	%fd67, [%r17+40];
	ld.shared.f64 	%fd66, [%r17+48];
	ld.shared.f64 	%fd65, [%r17+56];
	ld.shared.f64 	%fd64, [%r17+64];
	bar.sync 	0;
	add.s32 	%r357, %r357, 6;
	add.s32 	%r356, %r356, -6;
	bra.uni 	$L__BB7_37;

}
	// .globl	_ZN3cub18CUB_300001_SM_10006detail10radix_sort30DeviceRadixSortHistogramKernelINS1_5radix10policy_hubIddyE10Policy1000ELNS0_9SortOrderE0EdyNS1_21identity_decomposer_tEEEvPT2_PKT1_SA_iiT3_
.visible .entry _ZN3cub18CUB_300001_SM_10006detail10radix_sort30DeviceRadixSortHistogramKernelINS1_5radix10policy_hubIddyE10Policy1000ELNS0_9SortOrderE0EdyNS1_21identity_decomposer_tEEEvPT2_PKT1_SA_iiT3_(
	.param .u64 .ptr .align 1 _ZN3cub18CUB_300001_SM_10006detail10radix_sort30DeviceRadixSortHistogramKernelINS1_5radix10policy_hubIddyE10Policy1000ELNS0_9SortOrderE0EdyNS1_21identity_decomposer_tEEEvPT2_PKT1_SA_iiT3__param_0,
	.param .u64 .ptr .align 1 _ZN3cub18CUB_300001_SM_10006detail10radix_sort30DeviceRadixSortHistogramKernelINS1_5radix10policy_hubIddyE10Policy1000ELNS0_9SortOrderE0EdyNS1_21identity_decomposer_tEEEvPT2_PKT1_SA_iiT3__param_1,
	.param .u64 _ZN3cub18CUB_300001_SM_10006detail10radix_sort30DeviceRadixSortHistogramKernelINS1_5radix10policy_hubIddyE10Policy1000ELNS0_9SortOrderE0EdyNS1_21identity_decomposer_tEEEvPT2_PKT1_SA_iiT3__param_2,
	.param .u32 _ZN3cub18CUB_300001_SM_10006detail10radix_sort30DeviceRadixSortHistogramKernelINS1_5radix10policy_hubIddyE10Policy1000ELNS0_9SortOrderE0EdyNS1_21identity_decomposer_tEEEvPT2_PKT1_SA_iiT3__param_3,
	.param .u32 _ZN3cub18CUB_300001_SM_10006detail10radix_sort30DeviceRadixSortHistogramKernelINS1_5radix10policy_hubIddyE10Policy1000ELNS0_9SortOrderE0EdyNS1_21identity_decomposer_tEEEvPT2_PKT1_SA_iiT3__param_4,
	.param .align 1 .b8 _ZN3cub18CUB_300001_SM_10006detail10radix_sort30DeviceRadixSortHistogramKernelINS1_5radix10policy_hubIddyE10Policy1000ELNS0_9SortOrderE0EdyNS1_21identity_decomposer_tEEEvPT2_PKT1_SA_iiT3__param_5[1]
)
.maxntid 128
{
	.reg .pred 	%p<123>;
	.reg .b32 	%r<362>;
	.reg .b64 	%rd<311>;
	// demoted variable
	.shared .align 4 .b8 _ZZN3cub18CUB_300001_SM_10006detail10radix_sort30DeviceRadixSortHistogramKernelINS1_5radix10policy_hubIddyE10Policy1000ELNS0_9SortOrderE0EdyNS1_21identity_decomposer_tEEEvPT2_PKT1_SA_iiT3_E12temp_storage[8192];
	ld.param.u64 	%rd97, [_ZN3cub18CUB_300001_SM_10006detail10radix_sort30DeviceRadixSortHistogramKernelINS1_5radix10policy_hubIddyE10Policy1000ELNS0_9SortOrderE0EdyNS1_21identity_decomposer_tEEEvPT2_PKT1_SA_iiT3__param_0];
	ld.param.u64 	%rd98, [_ZN3cub18CUB_300001_SM_10006detail10radix_sort30DeviceRadixSortHistogramKernelINS1_5radix10policy_hubIddyE10Policy1000ELNS0_9SortOrderE0EdyNS1_21identity_decomposer_tEEEvPT2_PKT1_SA_iiT3__param_1];
	ld.param.u64 	%rd96, [_ZN3cub18CUB_300001_SM_10006detail10radix_sort30DeviceRadixSortHistogramKernelINS1_5radix10policy_hubIddyE10Policy1000ELNS0_9SortOrderE0EdyNS1_21identity_decomposer_tEEEvPT2_PKT1_SA_iiT3__param_2];
	ld.param.u32 	%r93, [_ZN3cub18CUB_300001_SM_10006detail10radix_sort30DeviceRadixSortHistogramKernelINS1_5radix10policy_hubIddyE10Policy1000ELNS0_9SortOrderE0EdyNS1_21identity_decomposer_tEEEvPT2_PKT1_SA_iiT3__param_3];
	ld.param.u32 	%r94, [_ZN3cub18CUB_300001_SM_10006detail10radix_sort30DeviceRadixSortHistogramKernelINS1_5radix10policy_hubIddyE10Policy1000ELNS0_9SortOrderE0EdyNS1_21identity_decomposer_tEEEvPT2_PKT1_SA_iiT3__param_4];
	cvta.to.global.u64 	%rd1, %rd98;
	cvta.to.global.u64 	%rd2, %rd97;
	setp.eq.s64 	%p2, %rd96, 0;
	@%p2 bra 	$L__BB8_153;
	sub.s32 	%r95, %r94, %r93;
	add.s32 	%r96, %r95, 7;
	shr.s32 	%r97, %r96, 31;
	shr.u32 	%r98, %r97, 29;
	add.s32 	%r99, %r96, %r98;
	shr.s32 	%r100, %r99, 3;
	mov.u32 	%r101, %tid.x;
	setp.gt.u32 	%p3, %r101, 255;
	setp.lt.s32 	%p4, %r96, 8;
	mov.u32 	%r102, %ctaid.x;
	shl.b32 	%r103, %r102, 11;
	cvt.u64.u32 	%rd3, %r103;
	mov.u32 	%r104, %nctaid.x;
	shl.b32 	%r105, %r104, 11;
	cvt.u64.u32 	%rd4, %r105;
	add.s32 	%r1, %r100, -1;
	and.b32  	%r2, %r100, 15;
	and.b32  	%r3, %r100, 7;
	add.s32 	%r4, %r3, -1;
	and.b32  	%r5, %r100, 3;
	or.pred  	%p1, %p3, %p4;
	shl.b32 	%r106, %r101, 2;
	mov.u32 	%r107, _ZZN3cub18CUB_300001_SM_10006detail10radix_sort30DeviceRadixSortHistogramKernelINS1_5radix10policy_hubIddyE10Policy1000ELNS0_9SortOrderE0EdyNS1_21identity_decomposer_tEEEvPT2_PKT1_SA_iiT3_E12temp_storage;
	add.s32 	%r6, %r107, %r106;
	and.b32  	%r7, %r100, 268435440;
	cvt.u64.u32 	%rd5, %r101;
	add.s32 	%r8, %r101, 128;
	add.s32 	%r9, %r101, 256;
	add.s32 	%r10, %r101, 512;
	add.s32 	%r11, %r101, 640;
	add.s32 	%r12, %r101, 768;
	add.s32 	%r13, %r101, 1920;
	and.b32  	%r14, %r100, 268435448;
	and.b32  	%r15, %r100, 1;
	neg.s32 	%r16, %r7;
	add.s32 	%r17, %r6, 8192;
	add.s64 	%rd100, %rd96, -1;
	shr.u64 	%rd101, %rd100, 30;
	add.s64 	%rd102, %rd101, 1;
	min.u64 	%rd6, %rd102, %rd96;
	mov.b64 	%rd278, 0;
$L__BB8_2:
	@%p1 bra 	$L__BB8_30;
	setp.lt.u32 	%p5, %r1, 15;
	mov.b32 	%r346, 0;
	@%p5 bra 	$L__BB8_6;
	mov.u32 	%r343, %r17;
	mov.u32 	%r344, %r16;
$L__BB8_5:
	.pragma "nounroll";
	mov.b32 	%r109, 0;
	st.shared.u32 	[%r343+-8192], %r109;
	st.shared.u32 	[%r343+-7168], %r109;
	st.shared.u32 	[%r343+-6144], %r109;
	st.shared.u32 	[%r343+-5120], %r109;
	st.shared.u32 	[%r343+-4096], %r109;
	st.shared.u32 	[%r343+-3072], %r109;
	st.shared.u32 	[%r343+-2048], %r109;
	st.shared.u32 	[%r343+-1024], %r109;
	st.shared.u32 	[%r343], %r109;
	st.shared.u32 	[%r343+1024], %r109;
	st.shared.u32 	[%r343+2048], %r109;
	st.shared.u32 	[%r343+3072], %r109;
	st.shared.u32 	[%r343+4096], %r109;
	st.shared.u32 	[%r343+5120], %r109;
	st.shared.u32 	[%r343+6144], %r109;
	st.shared.u32 	[%r343+7168], %r109;
	add.s32 	%r344, %r344, 16;
	add.s32 	%r343, %r343, 16384;
	setp.ne.s32 	%p6, %r344, 0;
	mov.u32 	%r346, %r7;
	@%p6 bra 	$L__BB8_5;
$L__BB8_6:
	add.s32 	%r23, %r2, -1;
	setp.eq.s32 	%p7, %r2, 0;
	@%p7 bra 	$L__BB8_16;
	setp.lt.u32 	%p8, %r23, 7;
	@%p8 bra 	$L__BB8_9;
	shl.b32 	%r110, %r346, 10;
	add.s32 	%r111, %r6, %r110;
	mov.b32 	%r112, 0;
	st.shared.u32 	[%r111], %r112;
	st.shared.u32 	[%r111+1024], %r112;
	st.shared.u32 	[%r111+2048], %r112;
	st.shared.u32 	[%r111+3072], %r112;
	st.shared.u32 	[%r111+4096], %r112;
	st.shared.u32 	[%r111+5120], %r112;
	st.shared.u32 	[%r111+6144], %r112;
	st.shared.u32 	[%r111+7168], %r112;
	add.s32 	%r346, %r346, 8;
$L__BB8_9:
	setp.eq.s32 	%p9, %r3, 0;
	@%p9 bra 	$L__BB8_16;
	setp.lt.u32 	%p10, %r4, 3;
	@%p10 bra 	$L__BB8_12;
	shl.b32 	%r113, %r346, 10;
	add.s32 	%r114, %r6, %r113;
	mov.b32 	%r115, 0;
	st.shared.u32 	[%r114], %r115;
	st.shared.u32 	[%r114+1024], %r115;
	st.shared.u32 	[%r114+2048], %r115;
	st.shared.u32 	[%r114+3072], %r115;
	add.s32 	%r346, %r346, 4;
$L__BB8_12:
	setp.eq.s32 	%p11, %r5, 0;
	@%p11 bra 	$L__BB8_16;
	setp.eq.s32 	%p12, %r5, 1;
	shl.b32 	%r116, %r346, 10;
	add.s32 	%r28, %r6, %r116;
	mov.b32 	%r117, 0;
	st.shared.u32 	[%r28], %r117;
	@%p12 bra 	$L__BB8_16;
	setp.eq.s32 	%p13, %r5, 2;
	mov.b32 	%r118, 0;
	st.shared.u32 	[%r28+1024], %r118;
	@%p13 bra 	$L__BB8_16;
	mov.b32 	%r119, 0;
	st.shared.u32 	[%r28+2048], %r119;
$L__BB8_16:
	cvt.u32.u64 	%r120, %rd5;
	setp.gt.u32 	%p14, %r120, 127;
	@%p14 bra 	$L__BB8_30;
	setp.lt.u32 	%p15, %r1, 15;
	mov.b32 	%r350, 0;
	@%p15 bra 	$L__BB8_20;
	mov.b32 	%r348, 0;
$L__BB8_19:
	.pragma "nounroll";
	shl.b32 	%r123, %r348, 10;
	add.s32 	%r124, %r6, %r123;
	mov.b32 	%r125, 0;
	st.shared.u32 	[%r124+512], %r125;
	st.shared.u32 	[%r124+1536], %r125;
	st.shared.u32 	[%r124+2560], %r125;
	st.shared.u32 	[%r124+3584], %r125;
	st.shared.u32 	[%r124+4608], %r125;
	st.shared.u32 	[%r124+5632], %r125;
	st.shared.u32 	[%r124+6656], %r125;
	st.shared.u32 	[%r124+7680], %r125;
	st.shared.u32 	[%r124+8704], %r125;
	st.shared.u32 	[%r124+9728], %r125;
	st.shared.u32 	[%r124+10752], %r125;
	st.shared.u32 	[%r124+11776], %r125;
	st.shared.u32 	[%r124+12800], %r125;
	st.shared.u32 	[%r124+13824], %r125;
	st.shared.u32 	[%r124+14848], %r125;
	st.shared.u32 	[%r124+15872], %r125;
	add.s32 	%r348, %r348, 16;
	setp.ne.s32 	%p16, %r348, %r7;
	mov.u32 	%r350, %r7;
	@%p16 bra 	$L__BB8_19;
$L__BB8_20:
	setp.eq.s32 	%p17, %r2, 0;
	@%p17 bra 	$L__BB8_30;
	setp.lt.u32 	%p18, %r23, 7;
	@%p18 bra 	$L__BB8_23;
	shl.b32 	%r126, %r350, 10;
	add.s32 	%r127, %r6, %r126;
	mov.b32 	%r128, 0;
	st.shared.u32 	[%r127+512], %r128;
	st.shared.u32 	[%r127+1536], %r128;
	st.shared.u32 	[%r127+2560], %r128;
	st.shared.u32 	[%r127+3584], %r128;
	st.shared.u32 	[%r127+4608], %r128;
	st.shared.u32 	[%r127+5632], %r128;
	st.shared.u32 	[%r127+6656], %r128;
	st.shared.u32 	[%r127+7680], %r128;
	add.s32 	%r350, %r350, 8;
$L__BB8_23:
	setp.eq.s32 	%p19, %r3, 0;
	@%p19 bra 	$L__BB8_30;
	setp.lt.u32 	%p20, %r4, 3;
	@%p20 bra 	$L__BB8_26;
	shl.b32 	%r129, %r350, 10;
	add.s32 	%r130, %r6, %r129;
	mov.b32 	%r131, 0;
	st.shared.u32 	[%r130+512], %r131;
	st.shared.u32 	[%r130+1536], %r131;
	st.shared.u32 	[%r130+2560], %r131;
	st.shared.u32 	[%r130+3584], %r131;
	add.s32 	%r350, %r350, 4;
$L__BB8_26:
	setp.eq.s32 	%p21, %r5, 0;
	@%p21 bra 	$L__BB8_30;
	setp.eq.s32 	%p22, %r5, 1;
	shl.b32 	%r132, %r350, 10;
	add.s32 	%r36, %r6, %r132;
	mov.b32 	%r133, 0;
	st.shared.u32 	[%r36+512], %r133;
	@%p22 bra 	$L__BB8_30;
	setp.eq.s32 	%p23, %r5, 2;
	mov.b32 	%r134, 0;
	st.shared.u32 	[%r36+1536], %r134;
	@%p23 bra 	$L__BB8_30;
	mov.b32 	%r135, 0;
	st.shared.u32 	[%r36+2560], %r135;
$L__BB8_30:
	bar.sync 	0;
	bar.sync 	0;
	shl.b64 	%rd8, %rd278, 30;
	sub.s64 	%rd103, %rd96, %rd8;
	min.u64 	%rd9, %rd103, 1073741824;
	setp.le.u64 	%p24, %rd9, %rd3;
	@%p24 bra 	$L__BB8_70;
	mov.u64 	%rd279, %rd3;
$L__BB8_32:
	add.s64 	%rd11, %rd279, %rd8;
	sub.s64 	%rd12, %rd96, %rd11;
	setp.lt.u64 	%p25, %rd12, 2048;
	@%p25 bra 	$L__BB8_34;
	add.s64 	%rd122, %rd11, %rd5;
	shl.b64 	%rd123, %rd122, 3;
	add.s64 	%rd124, %rd1, %rd123;
	ld.global.u64 	%rd310, [%rd124];
	ld.global.u64 	%rd309, [%rd124+1024];
	ld.global.u64 	%rd308, [%rd124+2048];
	ld.global.u64 	%rd307, [%rd124+3072];
	ld.global.u64 	%rd306, [%rd124+4096];
	ld.global.u64 	%rd305, [%rd124+5120];
	ld.global.u64 	%rd304, [%rd124+6144];
	ld.global.u64 	%rd303, [%rd124+7168];
	ld.global.u64 	%rd302, [%rd124+8192];
	ld.global.u64 	%rd301, [%rd124+9216];
	ld.global.u64 	%rd300, [%rd124+10240];
	ld.global.u64 	%rd299, [%rd124+11264];
	ld.global.u64 	%rd298, [%rd124+12288];
	ld.global.u64 	%rd297, [%rd124+13312];
	ld.global.u64 	%rd296, [%rd124+14336];
	ld.global.u64 	%rd295, [%rd124+15360];
	bra.uni 	$L__BB8_66;
$L__BB8_34:
	cvt.u32.u64 	%r136, %rd5;
	cvt.u32.u64 	%r37, %rd12;
	setp.ge.s32 	%p26, %r136, %r37;
	add.s64 	%rd105, %rd11, %rd5;
	shl.b64 	%rd106, %rd105, 3;
	add.s64 	%rd29, %rd1, %rd106;
	mov.b64 	%rd310, 9223372036854775807;
	@%p26 bra 	$L__BB8_36;
	ld.global.u64 	%rd310, [%rd29];
$L__BB8_36:
	setp.ge.s32 	%p27, %r8, %r37;
	mov.b64 	%rd309, 9223372036854775807;
	@%p27 bra 	$L__BB8_38;
	ld.global.u64 	%rd309, [%rd29+1024];
$L__BB8_38:
	setp.ge.s32 	%p28, %r9, %r37;
	mov.b64 	%rd308, 9223372036854775807;
	@%p28 bra 	$L__BB8_40;
	ld.global.u64 	%rd308, [%rd29+2048];
$L__BB8_40:
	mov.u32 	%r137, %tid.x;
	add.s32 	%r138, %r137, 384;
	setp.ge.s32 	%p29, %r138, %r37;
	mov.b64 	%rd307, 9223372036854775807;
	@%p29 bra 	$L__BB8_42;
	ld.global.u64 	%rd307, [%rd29+3072];
$L__BB8_42:
	setp.ge.s32 	%p30, %r10, %r37;
	mov.b64 	%rd306, 9223372036854775807;
	@%p30 bra 	$L__BB8_44;
	ld.global.u64 	%rd306, [%rd29+4096];
$L__BB8_44:
	setp.ge.s32 	%p31, %r11, %r37;
	mov.b64 	%rd305, 9223372036854775807;
	@%p31 bra 	$L__BB8_46;
	ld.global.u64 	%rd305, [%rd29+5120];
$L__BB8_46:
	setp.ge.s32 	%p32, %r12, %r37;
	mov.b64 	%rd304, 9223372036854775807;
	@%p32 bra 	$L__BB8_48;
	ld.global.u64 	%rd304, [%rd29+6144];
$L__BB8_48:
	add.s32 	%r140, %r137, 896;
	setp.ge.s32 	%p33, %r140, %r37;
	mov.b64 	%rd303, 9223372036854775807;
	@%p33 bra 	$L__BB8_50;
	ld.global.u64 	%rd303, [%rd29+7168];
$L__BB8_50:
	or.b32  	%r142, %r137, 1024;
	setp.ge.s32 	%p34, %r142, %r37;
	mov.b64 	%rd302, 9223372036854775807;
	@%p34 bra 	$L__BB8_52;
	ld.global.u64 	%rd302, [%rd29+8192];
$L__BB8_52:
	add.s32 	%r144, %r137, 1152;
	setp.ge.s32 	%p35, %r144, %r37;
	mov.b64 	%rd301, 9223372036854775807;
	@%p35 bra 	$L__BB8_54;
	ld.global.u64 	%rd301, [%rd29+9216];
$L__BB8_54:
	add.s32 	%r146, %r137, 1280;
	setp.ge.s32 	%p36, %r146, %r37;
	mov.b64 	%rd300, 9223372036854775807;
	@%p36 bra 	$L__BB8_56;
	ld.global.u64 	%rd300, [%rd29+10240];
$L__BB8_56:
	add.s32 	%r148, %r137, 1408;
	setp.ge.s32 	%p37, %r148, %r37;
	mov.b64 	%rd299, 9223372036854775807;
	@%p37 bra 	$L__BB8_58;
	ld.global.u64 	%rd299, [%rd29+11264];
$L__BB8_58:
	add.s32 	%r150, %r137, 1536;
	setp.ge.s32 	%p38, %r150, %r37;
	mov.b64 	%rd298, 9223372036854775807;
	@%p38 bra 	$L__BB8_60;
	ld.global.u64 	%rd298, [%rd29+12288];
$L__BB8_60:
	add.s32 	%r152, %r137, 1664;
	setp.ge.s32 	%p39, %r152, %r37;
	mov.b64 	%rd297, 9223372036854775807;
	@%p39 bra 	$L__BB8_62;
	ld.global.u64 	%rd297, [%rd29+13312];
$L__BB8_62:
	add.s32 	%r154, %r137, 1792;
	setp.ge.s32 	%p40, %r154, %r37;
	mov.b64 	%rd296, 9223372036854775807;
	@%p40 bra 	$L__BB8_64;
	ld.global.u64 	%rd296, [%rd29+14336];
$L__BB8_64:
	setp.ge.s32 	%p41, %r13, %r37;
	mov.b64 	%rd295, 9223372036854775807;
	@%p41 bra 	$L__BB8_66;
	ld.global.u64 	%rd295, [%rd29+15360];
$L__BB8_66:
	setp.le.s32 	%p42, %r94, %r93;
	@%p42 bra 	$L__BB8_69;
	setp.gt.s64 	%p43, %rd310, -1;
	selp.b64 	%rd125, -9223372036854775808, -1, %p43;
	xor.b64  	%rd126, %rd125, %rd310;
	setp.gt.s64 	%p44, %rd309, -1;
	selp.b64 	%rd127, -9223372036854775808, -1, %p44;
	xor.b64  	%rd128, %rd127, %rd309;
	setp.gt.s64 	%p45, %rd308, -1;
	selp.b64 	%rd129, -9223372036854775808, -1, %p45;
	xor.b64  	%rd130, %rd129, %rd308;
	setp.gt.s64 	%p46, %rd307, -1;
	selp.b64 	%rd131, -9223372036854775808, -1, %p46;
	xor.b64  	%rd132, %rd131, %rd307;
	setp.gt.s64 	%p47, %rd306, -1;
	selp.b64 	%rd133, -9223372036854775808, -1, %p47;
	xor.b64  	%rd134, %rd133, %rd306;
	setp.gt.s64 	%p48, %rd305, -1;
	selp.b64 	%rd135, -9223372036854775808, -1, %p48;
	xor.b64  	%rd136, %rd135, %rd305;
	setp.gt.s64 	%p49, %rd304, -1;
	selp.b64 	%rd137, -9223372036854775808, -1, %p49;
	xor.b64  	%rd138, %rd137, %rd304;
	setp.gt.s64 	%p50, %rd303, -1;
	selp.b64 	%rd139, -9223372036854775808, -1, %p50;
	xor.b64  	%rd140, %rd139, %rd303;
	setp.gt.s64 	%p51, %rd302, -1;
	selp.b64 	%rd141, -9223372036854775808, -1, %p51;
	xor.b64  	%rd142, %rd141, %rd302;
	setp.gt.s64 	%p52, %rd301, -1;
	selp.b64 	%rd143, -9223372036854775808, -1, %p52;
	xor.b64  	%rd144, %rd143, %rd301;
	setp.gt.s64 	%p53, %rd300, -1;
	selp.b64 	%rd145, -9223372036854775808, -1, %p53;
	xor.b64  	%rd146, %rd145, %rd300;
	setp.gt.s64 	%p54, %rd299, -1;
	selp.b64 	%rd147, -9223372036854775808, -1, %p54;
	xor.b64  	%rd148, %rd147, %rd299;
	setp.gt.s64 	%p55, %rd298, -1;
	selp.b64 	%rd149, -9223372036854775808, -1, %p55;
	xor.b64  	%rd150, %rd149, %rd298;
	setp.gt.s64 	%p56, %rd297, -1;
	selp.b64 	%rd151, -9223372036854775808, -1, %p56;
	xor.b64  	%rd152, %rd151, %rd297;
	setp.gt.s64 	%p57, %rd296, -1;
	selp.b64 	%rd153, -9223372036854775808, -1, %p57;
	xor.b64  	%rd154, %rd153, %rd296;
	setp.gt.s64 	%p58, %rd295, -1;
	selp.b64 	%rd155, -9223372036854775808, -1, %p58;
	xor.b64  	%rd156, %rd155, %rd295;
	setp.eq.s64 	%p59, %rd126, 9223372036854775807;
	selp.b64 	%rd77, -9223372036854775808, %rd126, %p59;
	setp.eq.s64 	%p60, %rd128, 9223372036854775807;
	selp.b64 	%rd78, -9223372036854775808, %rd128, %p60;
	setp.eq.s64 	%p61, %rd130, 9223372036854775807;
	selp.b64 	%rd79, -9223372036854775808, %rd130, %p61;
	setp.eq.s64 	%p62, %rd132, 9223372036854775807;
	selp.b64 	%rd80, -9223372036854775808, %rd132, %p62;
	setp.eq.s64 	%p63, %rd134, 9223372036854775807;
	selp.b64 	%rd81, -9223372036854775808, %rd134, %p63;
	setp.eq.s64 	%p64, %rd136, 9223372036854775807;
	selp.b64 	%rd82, -9223372036854775808, %rd136, %p64;
	setp.eq.s64 	%p65, %rd138, 9223372036854775807;
	selp.b64 	%rd83, -9223372036854775808, %rd138, %p65;
	setp.eq.s64 	%p66, %rd140, 9223372036854775807;
	selp.b64 	%rd84, -9223372036854775808, %rd140, %p66;
	setp.eq.s64 	%p67, %rd142, 9223372036854775807;
	selp.b64 	%rd85, -9223372036854775808, %rd142, %p67;
	setp.eq.s64 	%p68, %rd144, 9223372036854775807;
	selp.b64 	%rd86, -9223372036854775808, %rd144, %p68;
	setp.eq.s64 	%p69, %rd146, 9223372036854775807;
	selp.b64 	%rd87, -9223372036854775808, %rd146, %p69;
	setp.eq.s64 	%p70, %rd148, 9223372036854775807;
	selp.b64 	%rd88, -9223372036854775808, %rd148, %p70;
	setp.eq.s64 	%p71, %rd150, 9223372036854775807;
	selp.b64 	%rd89, -9223372036854775808, %rd150, %p71;
	setp.eq.s64 	%p72, %rd152, 9223372036854775807;
	selp.b64 	%rd90, -9223372036854775808, %rd152, %p72;
	setp.eq.s64 	%p73, %rd154, 9223372036854775807;
	selp.b64 	%rd91, -9223372036854775808, %rd154, %p73;
	setp.eq.s64 	%p74, %rd156, 9223372036854775807;
	selp.b64 	%rd92, -9223372036854775808, %rd156, %p74;
	mov.b32 	%r352, 0;
	mov.u32 	%r353, %r93;
$L__BB8_68:
	sub.s32 	%r156, %r94, %r353;
	shl.b32 	%r157, %r352, 10;
	mov.u32 	%r158, _ZZN3cub18CUB_300001_SM_10006detail10radix_sort30DeviceRadixSortHistogramKernelINS1_5radix10policy_hubIddyE10Policy1000ELNS0_9SortOrderE0EdyNS1_21identity_decomposer_tEEEvPT2_PKT1_SA_iiT3_E12temp_storage;
	add.s32 	%r159, %r158, %r157;
	min.s32 	%r160, %r156, 8;
	mov.b32 	%r161, -1;
	shl.b32 	%r162, %r161, %r160;
	not.b32 	%r163, %r162;
	shr.u64 	%rd157, %rd77, %r353;
	cvt.u32.u64 	%r164, %rd157;
	and.b32  	%r165, %r164, %r163;
	shl.b32 	%r166, %r165, 2;
	add.s32 	%r167, %r159, %r166;
	atom.shared.add.u32 	%r168, [%r167], 1;
	shr.u64 	%rd158, %rd78, %r353;
	cvt.u32.u64 	%r169, %rd158;
	and.b32  	%r170, %r169, %r163;
	shl.b32 	%r171, %r170, 2;
	add.s32 	%r172, %r159, %r171;
	atom.shared.add.u32 	%r173, [%r172], 1;
	shr.u64 	%rd159, %rd79, %r353;
	cvt.u32.u64 	%r174, %rd159;
	and.b32  	%r175, %r174, %r163;
	shl.b32 	%r176, %r175, 2;
	add.s32 	%r177, %r159, %r176;
	atom.shared.add.u32 	%r178, [%r177], 1;
	shr.u64 	%rd160, %rd80, %r353;
	cvt.u32.u64 	%r179, %rd160;
	and.b32  	%r180, %r179, %r163;
	shl.b32 	%r181, %r180, 2;
	add.s32 	%r182, %r159, %r181;
	atom.shared.add.u32 	%r183, [%r182], 1;
	shr.u64 	%rd161, %rd81, %r353;
	cvt.u32.u64 	%r184, %rd161;
	and.b32  	%r185, %r184, %r163;
	shl.b32 	%r186, %r185, 2;
	add.s32 	%r187, %r159, %r186;
	atom.shared.add.u32 	%r188, [%r187], 1;
	shr.u64 	%rd162, %rd82, %r353;
	cvt.u32.u64 	%r189, %rd162;
	and.b32  	%r190, %r189, %r163;
	shl.b32 	%r191, %r190, 2;
	add.s32 	%r192, %r159, %r191;
	atom.shared.add.u32 	%r193, [%r192], 1;
	shr.u64 	%rd163, %rd83, %r353;
	cvt.u32.u64 	%r194, %rd163;
	and.b32  	%r195, %r194, %r163;
	shl.b32 	%r196, %r195, 2;
	add.s32 	%r197, %r159, %r196;
	atom.shared.add.u32 	%r198, [%r197], 1;
	shr.u64 	%rd164, %rd84, %r353;
	cvt.u32.u64 	%r199, %rd164;
	and.b32  	%r200, %r199, %r163;
	shl.b32 	%r201, %r200, 2;
	add.s32 	%r202, %r159, %r201;
	atom.shared.add.u32 	%r203, [%r202], 1;
	shr.u64 	%rd165, %rd85, %r353;
	cvt.u32.u64 	%r204, %rd165;
	and.b32  	%r205, %r204, %r163;
	shl.b32 	%r206, %r205, 2;
	add.s32 	%r207, %r159, %r206;
	atom.shared.add.u32 	%r208, [%r207], 1;
	shr.u64 	%rd166, %rd86, %r353;
	cvt.u32.u64 	%r209, %rd166;
	and.b32  	%r210, %r209, %r163;
	shl.b32 	%r211, %r210, 2;
	add.s32 	%r212, %r159, %r211;
	atom.shared.add.u32 	%r213, [%r212], 1;
	shr.u64 	%rd167, %rd87, %r353;
	cvt.u32.u64 	%r214, %rd167;
	and.b32  	%r215, %r214, %r163;
	shl.b32 	%r216, %r215, 2;
	add.s32 	%r217, %r159, %r216;
	atom.shared.add.u32 	%r218, [%r217], 1;
	shr.u64 	%rd168, %rd88, %r353;
	cvt.u32.u64 	%r219, %rd168;
	and.b32  	%r220, %r219, %r163;
	shl.b32 	%r221, %r220, 2;
	add.s32 	%r222, %r159, %r221;
	atom.shared.add.u32 	%r223, [%r222], 1;
	shr.u64 	%rd169, %rd89, %r353;
	cvt.u32.u64 	%r224, %rd169;
	and.b32  	%r225, %r224, %r163;
	shl.b32 	%r226, %r225, 2;
	add.s32 	%r227, %r159, %r226;
	atom.shared.add.u32 	%r228, [%r227], 1;
	shr.u64 	%rd170, %rd90, %r353;
	cvt.u32.u64 	%r229, %rd170;
	and.b32  	%r230, %r229, %r163;
	shl.b32 	%r231, %r230, 2;
	add.s32 	%r232, %r159, %r231;
	atom.shared.add.u32 	%r233, [%r232], 1;
	shr.u64 	%rd171, %rd91, %r353;
	cvt.u32.u64 	%r234, %rd171;
	and.b32  	%r235, %r234, %r163;
	shl.b32 	%r236, %r235, 2;
	add.s32 	%r237, %r159, %r236;
	atom.shared.add.u32 	%r238, [%r237], 1;
	shr.u64 	%rd172, %rd92, %r353;
	cvt.u32.u64 	%r239, %rd172;
	and.b32  	%r240, %r239, %r163;
	shl.b32 	%r241, %r240, 2;
	add.s32 	%r242, %r159, %r241;
	atom.shared.add.u32 	%r243, [%r242], 1;
	add.s32 	%r353, %r353, 8;
	add.s32 	%r352, %r352, 1;
	setp.lt.s32 	%p75, %r353, %r94;
	@%p75 bra 	$L__BB8_68;
$L__BB8_69:
	add.s64 	%rd279, %rd279, %rd4;
	setp.lt.u64 	%p76, %rd279, %rd9;
	@%p76 bra 	$L__BB8_32;
$L__BB8_70:
	bar.sync 	0;
	@%p1 bra 	$L__BB8_152;
	setp.lt.u32 	%p77, %r1, 7;
	mov.b32 	%r356, 0;
	@%p77 bra 	$L__BB8_90;
	mov.b32 	%r354, 0;
$L__BB8_73:
	.pragma "nounroll";
	shl.b32 	%r246, %r354, 10;
	add.s32 	%r43, %r6, %r246;
	ld.shared.u32 	%r44, [%r43];
	setp.eq.s32 	%p78, %r44, 0;
	@%p78 bra 	$L__BB8_75;
	cvt.u32.u64 	%r247, %rd5;
	shl.b32 	%r248, %r354, 8;
	add.s32 	%r249, %r248, %r247;
	mul.wide.u32 	%rd173, %r249, 8;
	add.s64 	%rd174, %rd2, %rd173;
	cvt.u64.u32 	%rd175, %r44;
	atom.global.add.u64 	%rd176, [%rd174], %rd175;
$L__BB8_75:
	ld.shared.u32 	%r45, [%r43+1024];
	setp.eq.s32 	%p79, %r45, 0;
	@%p79 bra 	$L__BB8_77;
	cvt.u32.u64 	%r250, %rd5;
	shl.b32 	%r251, %r354, 8;
	add.s32 	%r252, %r251, %r250;
	add.s32 	%r253, %r252, 256;
	mul.wide.u32 	%rd177, %r253, 8;
	add.s64 	%rd178, %rd2, %rd177;
	cvt.u64.u32 	%rd179, %r45;
	atom.global.add.u64 	%rd180, [%rd178], %rd179;
$L__BB8_77:
	ld.shared.u32 	%r46, [%r43+2048];
	setp.eq.s32 	%p80, %r46, 0;
	@%p80 bra 	$L__BB8_79;
	cvt.u32.u64 	%r254, %rd5;
	shl.b32 	%r255, %r354, 8;
	add.s32 	%r256, %r255, %r254;
	add.s32 	%r257, %r256, 512;
	mul.wide.u32 	%rd181, %r257, 8;
	add.s64 	%rd182, %rd2, %rd181;
	cvt.u64.u32 	%rd183, %r46;
	atom.global.add.u64 	%rd184, [%rd182], %rd183;
$L__BB8_79:
	ld.shared.u32 	%r47, [%r43+3072];
	setp.eq.s32 	%p81, %r47, 0;
	@%p81 bra 	$L__BB8_81;
	cvt.u32.u64 	%r258, %rd5;
	shl.b32 	%r259, %r354, 8;
	add.s32 	%r260, %r259, %r258;
	add.s32 	%r261, %r260, 768;
	mul.wide.u32 	%rd185, %r261, 8;
	add.s64 	%rd186, %rd2, %rd185;
	cvt.u64.u32 	%rd187, %r47;
	atom.global.add.u64 	%rd188, [%rd186], %rd187;
$L__BB8_81:
	ld.shared.u32 	%r48, [%r43+4096];
	setp.eq.s32 	%p82, %r48, 0;
	@%p82 bra 	$L__BB8_83;
	cvt.u32.u64 	%r262, %rd5;
	shl.b32 	%r263, %r354, 8;
	add.s32 	%r264, %r263, %r262;
	add.s32 	%r265, %r264, 1024;
	mul.wide.u32 	%rd189, %r265, 8;
	add.s64 	%rd190, %rd2, %rd189;
	cvt.u64.u32 	%rd191, %r48;
	atom.global.add.u64 	%rd192, [%rd190], %rd191;
$L__BB8_83:
	ld.shared.u32 	%r49, [%r43+5120];
	setp.eq.s32 	%p83, %r49, 0;
	@%p83 bra 	$L__BB8_85;
	cvt.u32.u64 	%r266, %rd5;
	shl.b32 	%r267, %r354, 8;
	add.s32 	%r268, %r267, %r266;
	add.s32 	%r269, %r268, 1280;
	mul.wide.u32 	%rd193, %r269, 8;
	add.s64 	%rd194, %rd2, %rd193;
	cvt.u64.u32 	%rd195, %r49;
	atom.global.add.u64 	%rd196, [%rd194], %rd195;
$L__BB8_85:
	ld.shared.u32 	%r50, [%r43+6144];
	setp.eq.s32 	%p84, %r50, 0;
	@%p84 bra 	$L__BB8_87;
	cvt.u32.u64 	%r270, %rd5;
	shl.b32 	%r271, %r354, 8;
	add.s32 	%r272, %r271, %r270;
	add.s32 	%r273, %r272, 1536;
	mul.wide.u32 	%rd197, %r273, 8;
	add.s64 	%rd198, %rd2, %rd197;
	cvt.u64.u32 	%rd199, %r50;
	atom.global.add.u64 	%rd200, [%rd198], %rd199;
$L__BB8_87:
	ld.shared.u32 	%r51, [%r43+7168];
	setp.eq.s32 	%p85, %r51, 0;
	@%p85 bra 	$L__BB8_89;
	cvt.u32.u64 	%r274, %rd5;
	shl.b32 	%r275, %r354, 8;
	add.s32 	%r276, %r275, %r274;
	add.s32 	%r277, %r276, 1792;
	mul.wide.u32 	%rd201, %r277, 8;
	add.s64 	%rd202, %rd2, %rd201;
	cvt.u64.u32 	%rd203, %r51;
	atom.global.add.u64 	%rd204, [%rd202], %rd203;
$L__BB8_89:
	add.s32 	%r354, %r354, 8;
	setp.ne.s32 	%p86, %r354, %r14;
	mov.u32 	%r356, %r14;
	@%p86 bra 	$L__BB8_73;
$L__BB8_90:
	add.s32 	%r54, %r5, -1;
	setp.eq.s32 	%p87, %r3, 0;
	@%p87 bra 	$L__BB8_111;
	setp.lt.u32 	%p88, %r4, 3;
	@%p88 bra 	$L__BB8_101;
	shl.b32 	%r278, %r356, 10;
	add.s32 	%r55, %r6, %r278;
	ld.shared.u32 	%r56, [%r55];
	setp.eq.s32 	%p89, %r56, 0;
	@%p89 bra 	$L__BB8_94;
	cvt.u32.u64 	%r279, %rd5;
	shl.b32 	%r280, %r356, 8;
	add.s32 	%r281, %r280, %r279;
	mul.wide.u32 	%rd205, %r281, 8;
	add.s64 	%rd206, %rd2, %rd205;
	cvt.u64.u32 	%rd207, %r56;
	atom.global.add.u64 	%rd208, [%rd206], %rd207;
$L__BB8_94:
	ld.shared.u32 	%r57, [%r55+1024];
	setp.eq.s32 	%p90, %r57, 0;
	@%p90 bra 	$L__BB8_96;
	cvt.u32.u64 	%r282, %rd5;
	shl.b32 	%r283, %r356, 8;
	add.s32 	%r284, %r283, %r282;
	add.s32 	%r285, %r284, 256;
	mul.wide.u32 	%rd209, %r285, 8;
	add.s64 	%rd210, %rd2, %rd209;
	cvt.u64.u32 	%rd211, %r57;
	atom.global.add.u64 	%rd212, [%rd210], %rd211;
$L__BB8_96:
	ld.shared.u32 	%r58, [%r55+2048];
	setp.eq.s32 	%p91, %r58, 0;
	@%p91 bra 	$L__BB8_98;
	cvt.u32.u64 	%r286, %rd5;
	shl.b32 	%r287, %r356, 8;
	add.s32 	%r288, %r287, %r286;
	add.s32 	%r289, %r288, 512;
	mul.wide.u32 	%rd213, %r289, 8;
	add.s64 	%rd214, %rd2, %rd213;
	cvt.u64.u32 	%rd215, %r58;
	atom.global.add.u64 	%rd216, [%rd214], %rd215;
$L__BB8_98:
	ld.shared.u32 	%r59, [%r55+3072];
	setp.eq.s32 	%p92, %r59, 0;
	@%p92 bra 	$L__BB8_100;
	cvt.u32.u64 	%r290, %rd5;
	shl.b32 	%r291, %r356, 8;
	add.s32 	%r292, %r291, %r290;
	add.s32 	%r293, %r292, 768;
	mul.wide.u32 	%rd217, %r293, 8;
	add.s64 	%rd218, %rd2, %rd217;
	cvt.u64.u32 	%rd219, %r59;
	atom.global.add.u64 	%rd220, [%rd218], %rd219;
$L__BB8_100:
	add.s32 	%r356, %r356, 4;
$L__BB8_101:
	setp.eq.s32 	%p93, %r5, 0;
	@%p93 bra 	$L__BB8_111;
	setp.eq.s32 	%p94, %r54, 0;
	@%p94 bra 	$L__BB8_108;
	shl.b32 	%r294, %r356, 10;
	add.s32 	%r62, %r6, %r294;
	ld.shared.u32 	%r63, [%r62];
	setp.eq.s32 	%p95, %r63, 0;
	@%p95 bra 	$L__BB8_105;
	cvt.u32.u64 	%r295, %rd5;
	shl.b32 	%r296, %r356, 8;
	add.s32 	%r297, %r296, %r295;
	mul.wide.u32 	%rd221, %r297, 8;
	add.s64 	%rd222, %rd2, %rd221;
	cvt.u64.u32 	%rd223, %r63;
	atom.global.add.u64 	%rd224, [%rd222], %rd223;
$L__BB8_105:
	ld.shared.u32 	%r64, [%r62+1024];
	setp.eq.s32 	%p96, %r64, 0;
	@%p96 bra 	$L__BB8_107;
	cvt.u32.u64 	%r298, %rd5;
	shl.b32 	%r299, %r356, 8;
	add.s32 	%r300, %r299, %r298;
	add.s32 	%r301, %r300, 256;
	mul.wide.u32 	%rd225, %r301, 8;
	add.s64 	%rd226, %rd2, %rd225;
	cvt.u64.u32 	%rd227, %r64;
	atom.global.add.u64 	%rd228, [%rd226], %rd227;
$L__BB8_107:
	add.s32 	%r356, %r356, 2;
$L__BB8_108:
	setp.eq.s32 	%p97, %r15, 0;
	@%p97 bra 	$L__BB8_111;
	shl.b32 	%r302, %r356, 10;
	add.s32 	%r303, %r6, %r302;
	ld.shared.u32 	%r67, [%r303];
	setp.eq.s32 	%p98, %r67, 0;
	@%p98 bra 	$L__BB8_111;
	cvt.u32.u64 	%r304, %rd5;
	shl.b32 	%r305, %r356, 8;
	add.s32 	%r306, %r305, %r304;
	mul.wide.u32 	%rd229, %r306, 8;
	add.s64 	%rd230, %rd2, %rd229;
	cvt.u64.u32 	%rd231, %r67;
	atom.global.add.u64 	%rd232, [%rd230], %rd231;
$L__BB8_111:
	cvt.u32.u64 	%r307, %rd5;
	setp.gt.u32 	%p99, %r307, 127;
	@%p99 bra 	$L__BB8_152;
	setp.lt.u32 	%p100, %r1, 7;
	mov.b32 	%r360, 0;
	@%p100 bra 	$L__BB8_131;
	mov.b32 	%r358, 0;
$L__BB8_114:
	.pragma "nounroll";
	shl.b32 	%r311, %r358, 10;
	add.s32 	%r69, %r6, %r311;
	ld.shared.u32 	%r70, [%r69+512];
	setp.eq.s32 	%p101, %r70, 0;
	shl.b32 	%r312, %r358, 8;
	add.s32 	%r313, %r312, %r307;
	mul.wide.u32 	%rd233, %r313, 8;
	add.s64 	%rd94, %rd2, %rd233;
	@%p101 bra 	$L__BB8_116;
	cvt.u64.u32 	%rd234, %r70;
	atom.global.add.u64 	%rd235, [%rd94+1024], %rd234;
$L__BB8_116:
	ld.shared.u32 	%r71, [%r69+1536];
	setp.eq.s32 	%p102, %r71, 0;
	@%p102 bra 	$L__BB8_118;
	cvt.u64.u32 	%rd236, %r71;
	atom.global.add.u64 	%rd237, [%rd94+3072], %rd236;
$L__BB8_118:
	ld.shared.u32 	%r72, [%r69+2560];
	setp.eq.s32 	%p103, %r72, 0;
	@%p103 bra 	$L__BB8_120;
	cvt.u64.u32 	%rd238, %r72;
	atom.global.add.u64 	%rd239, [%rd94+5120], %rd238;
$L__BB8_120:
	ld.shared.u32 	%r73, [%r69+3584];
	setp.eq.s32 	%p104, %r73, 0;
	@%p104 bra 	$L__BB8_122;
	cvt.u64.u32 	%rd240, %r73;
	atom.global.add.u64 	%rd241, [%rd94+7168], %rd240;
$L__BB8_122:
	ld.shared.u32 	%r74, [%r69+4608];
	setp.eq.s32 	%p105, %r74, 0;
	@%p105 bra 	$L__BB8_124;
	cvt.u64.u32 	%rd242, %r74;
	atom.global.add.u64 	%rd243, [%rd94+9216], %rd242;
$L__BB8_124:
	ld.shared.u32 	%r75, [%r69+5632];
	setp.eq.s32 	%p106, %r75, 0;
	@%p106 bra 	$L__BB8_126;
	cvt.u64.u32 	%rd244, %r75;
	atom.global.add.u64 	%rd245, [%rd94+11264], %rd244;
$L__BB8_126:
	ld.shared.u32 	%r76, [%r69+6656];
	setp.eq.s32 	%p107, %r76, 0;
	@%p107 bra 	$L__BB8_128;
	cvt.u64.u32 	%rd246, %r76;
	atom.global.add.u64 	%rd247, [%rd94+13312], %rd246;
$L__BB8_128:
	ld.shared.u32 	%r77, [%r69+7680];
	setp.eq.s32 	%p108, %r77, 0;
	@%p108 bra 	$L__BB8_130;
	cvt.u64.u32 	%rd248, %r77;
	atom.global.add.u64 	%rd249, [%rd94+15360], %rd248;
$L__BB8_130:
	add.s32 	%r358, %r358, 8;
	setp.ne.s32 	%p109, %r358, %r14;
	mov.u32 	%r360, %r14;
	@%p109 bra 	$L__BB8_114;
$L__BB8_131:
	setp.eq.s32 	%p110, %r3, 0;
	@%p110 bra 	$L__BB8_152;
	setp.lt.u32 	%p111, %r4, 3;
	@%p111 bra 	$L__BB8_142;
	shl.b32 	%r314, %r360, 10;
	add.s32 	%r80, %r6, %r314;
	ld.shared.u32 	%r81, [%r80+512];
	setp.eq.s32 	%p112, %r81, 0;
	@%p112 bra 	$L__BB8_135;
	shl.b32 	%r316, %r360, 8;
	add.s32 	%r317, %r316, %r307;
	mul.wide.u32 	%rd250, %r317, 8;
	add.s64 	%rd251, %rd2, %rd250;
	cvt.u64.u32 	%rd252, %r81;
	atom.global.add.u64 	%rd253, [%rd251+1024], %rd252;
$L__BB8_135:
	ld.shared.u32 	%r82, [%r80+1536];
	setp.eq.s32 	%p113, %r82, 0;
	@%p113 bra 	$L__BB8_137;
	shl.b32 	%r319, %r360, 8;
	add.s32 	%r320, %r319, %r307;
	add.s32 	%r321, %r320, 256;
	mul.wide.u32 	%rd254, %r321, 8;
	add.s64 	%rd255, %rd2, %rd254;
	cvt.u64.u32 	%rd256, %r82;
	atom.global.add.u64 	%rd257, [%rd255+1024], %rd256;
$L__BB8_137:
	ld.shared.u32 	%r83, [%r80+2560];
	setp.eq.s32 	%p114, %r83, 0;
	@%p114 bra 	$L__BB8_139;
	shl.b32 	%r323, %r360, 8;
	add.s32 	%r324, %r323, %r307;
	add.s32 	%r325, %r324, 512;
	mul.wide.u32 	%rd258, %r325, 8;
	add.s64 	%rd259, %rd2, %rd258;
	cvt.u64.u32 	%rd260, %r83;
	atom.global.add.u64 	%rd261, [%rd259+1024], %rd260;
$L__BB8_139:
	ld.shared.u32 	%r84, [%r80+3584];
	setp.eq.s32 	%p115, %r84, 0;
	@%p115 bra 	$L__BB8_141;
	shl.b32 	%r327, %r360, 8;
	add.s32 	%r328, %r327, %r307;
	add.s32 	%r329, %r328, 768;
	mul.wide.u32 	%rd262, %r329, 8;
	add.s64 	%rd263, %rd2, %rd262;
	cvt.u64.u32 	%rd264, %r84;
	atom.global.add.u64 	%rd265, [%rd263+1024], %rd264;
$L__BB8_141:
	add.s32 	%r360, %r360, 4;
$L__BB8_142:
	setp.eq.s32 	%p116, %r5, 0;
	@%p116 bra 	$L__BB8_152;
	setp.eq.s32 	%p117, %r54, 0;
	@%p117 bra 	$L__BB8_149;
	shl.b32 	%r330, %r360, 10;
	add.s32 	%r87, %r6, %r330;
	ld.shared.u32 	%r88, [%r87+512];
	setp.eq.s32 	%p118, %r88, 0;
	@%p118 bra 	$L__BB8_146;
	shl.b32 	%r332, %r360, 8;
	add.s32 	%r333, %r332, %r307;
	mul.wide.u32 	%rd266, %r333, 8;
	add.s64 	%rd267, %rd2, %rd266;
	cvt.u64.u32 	%rd268, %r88;
	atom.global.add.u64 	%rd269, [%rd267+1024], %rd268;
$L__BB8_146:
	ld.shared.u32 	%r89, [%r87+1536];
	setp.eq.s32 	%p119, %r89, 0;
	@%p119 bra 	$L__BB8_148;
	shl.b32 	%r335, %r360, 8;
	add.s32 	%r336, %r335, %r307;
	add.s32 	%r337, %r336, 256;
	mul.wide.u32 	%rd270, %r337, 8;
	add.s64 	%rd271, %rd2, %rd270;
	cvt.u64.u32 	%rd272, %r89;
	atom.global.add.u64 	%rd273, [%rd271+1024], %rd272;
$L__BB8_148:
	add.s32 	%r360, %r360, 2;
$L__BB8_149:
	setp.eq.s32 	%p120, %r15, 0;
	@%p120 bra 	$L__BB8_152;
	shl.b32 	%r338, %r360, 10;
	add.s32 	%r339, %r6, %r338;
	ld.shared.u32 	%r92, [%r339+512];
	setp.eq.s32 	%p121, %r92, 0;
	@%p121 bra 	$L__BB8_152;
	shl.b32 	%r341, %r360, 8;
	add.s32 	%r342, %r341, %r307;
	mul.wide.u32 	%rd274, %r342, 8;
	add.s64 	%rd275, %rd2, %rd274;
	cvt.u64.u32 	%rd276, %r92;
	atom.global.add.u64 	%rd277, [%rd275+1024], %rd276;
$L__BB8_152:
	bar.sync 	0;
	add.s64 	%rd278, %rd278, 1;
	setp.ne.s64 	%p122, %rd278, %rd6;
	@%p122 bra 	$L__BB8_2;
$L__BB8_153:
	ret;

}
	// .globl	_ZN3cub18CUB_300001_SM_10006detail10radix_sort33DeviceRadixSortExclusiveSumKernelINS1_5radix10policy_hubIddyE10Policy1000EyEEvPT0_
.visible .entry _ZN3cub18CUB_300001_SM_10006detail10radix_sort33DeviceRadixSortExclusiveSumKernelINS1_5radix10policy_hubIddyE10Policy1000EyEEvPT0_(
	.param .u64 .ptr .align 1 _ZN3cub18CUB_300001_SM_10006detail10radix_sort33DeviceRadixSortExclusiveSumKernelINS1_5radix10policy_hubIddyE10Policy1000EyEEvPT0__param_0
)
{
	.reg .pred 	%p<4>;
	.reg .b32 	%r<28>;
	.reg .b64 	%rd<54>;
	// demoted variable
	.shared .align 16 .b8 _ZZN3cub18CUB_300001_SM_10006detail10radix_sort33DeviceRadixSortExclusiveSumKernelINS1_5radix10policy_hubIddyE10Policy1000EyEEvPT0_E12temp_storage[2336];
	ld.param.u64 	%rd5, [_ZN3cub18CUB_300001_SM_10006detail10radix_sort33DeviceRadixSortExclusiveSumKernelINS1_5radix10policy_hubIddyE10Policy1000EyEEvPT0__param_0];
	cvta.to.global.u64 	%rd6, %rd5;
	mov.u32 	%r3, %ctaid.x;
	shl.b32 	%r4, %r3, 8;
	mov.u32 	%r1, %tid.x;
	setp.gt.u32 	%p1, %r1, 255;
	add.s32 	%r5, %r4, %r1;
	mul.wide.s32 	%rd7, %r5, 8;
	add.s64 	%rd1, %rd6, %rd7;
	@%p1 bra 	$L__BB9_2;
	ld.global.u64 	%rd53, [%rd1];
$L__BB9_2:
	shr.u32 	%r6, %r1, 3;
	add.s32 	%r7, %r6, %r1;
	shl.b32 	%r8, %r7, 3;
	mov.u32 	%r9, _ZZN3cub18CUB_300001_SM_10006detail10radix_sort33DeviceRadixSortExclusiveSumKernelINS1_5radix10policy_hubIddyE10Policy1000EyEEvPT0_E12temp_storage;
	add.s32 	%r10, %r9, %r8;
	add.s32 	%r2, %r10, 16;
	st.shared.u64 	[%r10+16], %rd53;
	bar.sync 	0;
	setp.gt.u32 	%p2, %r1, 31;
	@%p2 bra 	$L__BB9_4;
	mad.lo.s32 	%r27, %r1, 72, %r9;
	ld.shared.u64 	%rd23, [%r27+16];
	ld.shared.u64 	%rd24, [%r27+24];
	ld.shared.u64 	%rd25, [%r27+32];
	ld.shared.u64 	%rd26, [%r27+40];
	ld.shared.u64 	%rd27, [%r27+48];
	ld.shared.u64 	%rd28, [%r27+56];
	ld.shared.u64 	%rd29, [%r27+64];
	ld.shared.u64 	%rd30, [%r27+72];
	add.s64 	%rd31, %rd24, %rd23;
	add.s64 	%rd32, %rd31, %rd25;
	add.s64 	%rd33, %rd32, %rd26;
	add.s64 	%rd34, %rd33, %rd27;
	add.s64 	%rd35, %rd34, %rd28;
	add.s64 	%rd36, %rd35, %rd29;
	add.s64 	%rd10, %rd36, %rd30;
	mov.b32 	%r11, 1;
	mov.b32 	%r24, 0;
	mov.b32 	%r25, -1;
	// begin inline asm
	{  .reg .u64 r0;  .reg .u32 lo;  .reg .u32 hi;  .reg .pred p;  mov.b64 {lo, hi}, %rd10;  shfl.sync.up.b32 lo|p, lo, %r11, %r24, %r25;  shfl.sync.up.b32 hi|p, hi, %r11, %r24, %r25;  mov.b64 r0, {lo, hi};  @p add.u64 r0, r0, %rd10;  mov.u64 %rd8, r0;}
	// end inline asm
	mov.b32 	%r14, 2;
	// begin inline asm
	{  .reg .u64 r0;  .reg .u32 lo;  .reg .u32 hi;  .reg .pred p;  mov.b64 {lo, hi}, %rd8;  shfl.sync.up.b32 lo|p, lo, %r14, %r24, %r25;  shfl.sync.up.b32 hi|p, hi, %r14, %r24, %r25;  mov.b64 r0, {lo, hi};  @p add.u64 r0, r0, %rd8;  mov.u64 %rd11, r0;}
	// end inline asm
	mov.b32 	%r17, 4;
	// begin inline asm
	{  .reg .u64 r0;  .reg .u32 lo;  .reg .u32 hi;  .reg .pred p;  mov.b64 {lo, hi}, %rd11;  shfl.sync.up.b32 lo|p, lo, %r17, %r24, %r25;  shfl.sync.up.b32 hi|p, hi, %r17, %r24, %r25;  mov.b64 r0, {lo, hi};  @p add.u64 r0, r0, %rd11;  mov.u64 %rd14, r0;}
	// end inline asm
	mov.b32 	%r20, 8;
	// begin inline asm
	{  .reg .u64 r0;  .reg .u32 lo;  .reg .u32 hi;  .reg .pred p;  mov.b64 {lo, hi}, %rd14;  shfl.sync.up.b32 lo|p, lo, %r20, %r24, %r25;  shfl.sync.up.b32 hi|p, hi, %r20, %r24, %r25;  mov.b64 r0, {lo, hi};  @p add.u64 r0, r0, %rd14;  mov.u64 %rd17, r0;}
	// end inline asm
	mov.b32 	%r23, 16;
	// begin inline asm
	{  .reg .u64 r0;  .reg .u32 lo;  .reg .u32 hi;  .reg .pred p;  mov.b64 {lo, hi}, %rd17;  shfl.sync.up.b32 lo|p, lo, %r23, %r24, %r25;  shfl.sync.up.b32 hi|p, hi, %r23, %r24, %r25;  mov.b64 r0, {lo, hi};  @p add.u64 r0, r0, %rd17;  mov.u64 %rd20, r0;}
	// end inline asm
	sub.s64 	%rd37, %rd20, %rd10;
	ld.shared.u64 	%rd38, [%r27+16];
	ld.shared.u64 	%rd39, [%r27+24];
	ld.shared.u64 	%rd40, [%r27+32];
	ld.shared.u64 	%rd41, [%r27+40];
	ld.shared.u64 	%rd42, [%r27+48];
	ld.shared.u64 	%rd43, [%r27+56];
	ld.shared.u64 	%rd44, [%r27+64];
	add.s64 	%rd45, %rd38, %rd37;
	add.s64 	%rd46, %rd39, %rd45;
	add.s64 	%rd47, %rd40, %rd46;
	add.s64 	%rd48, %rd41, %rd47;
	add.s64 	%rd49, %rd42, %rd48;
	add.s64 	%rd50, %rd43, %rd49;
	add.s64 	%rd51, %rd44, %rd50;
	st.shared.u64 	[%r27+16], %rd37;
	st.shared.u64 	[%r27+24], %rd45;
	st.shared.u64 	[%r27+32], %rd46;
	st.shared.u64 	[%r27+40], %rd47;
	st.shared.u64 	[%r27+48], %rd48;
	st.shared.u64 	[%r27+56], %rd49;
	st.shared.u64 	[%r27+64], %rd50;
	st.shared.u64 	[%r27+72], %rd51;
$L__BB9_4:
	setp.gt.u32 	%p3, %r1, 255;
	bar.sync 	0;
	@%p3 bra 	$L__BB9_6;
	ld.shared.u64 	%rd52, [%r2];
	st.global.u64 	[%rd1], %rd52;
$L__BB9_6:
	ret;

}
	// .globl	_ZN3cub18CUB_300001_SM_10006detail10radix_sort29DeviceRadixSortOnesweepKernelINS1_5radix10policy_hubIddyE10Policy1000ELNS0_9SortOrderE0EddyiiNS1_21identity_decomposer_tEEEvPT5_SB_PT3_PKSC_PT1_PKSG_PT2_PKSK_T4_iiT6_
.visible .entry _ZN3cub18CUB_300001_SM_10006detail10radix_sort29DeviceRadixSortOnesweepKernelINS1_5radix10policy_hubIddyE10Policy1000ELNS0_9SortOrderE0EddyiiNS1_21identity_decomposer_tEEEvPT5_SB_PT3_PKSC_PT1_PKSG_PT2_PKSK_T4_iiT6_(
	.param .u64 .ptr .align 1 _ZN3cub18CUB_300001_SM_10006detail10radix_sort29DeviceRadixSortOnesweepKernelINS1_5radix10policy_hubIddyE10Policy1000ELNS0_9SortOrderE0EddyiiNS1_21identity_decomposer_tEEEvPT5_SB_PT3_PKSC_PT1_PKSG_PT2_PKSK_T4_iiT6__param_0,
	.param .u64 .ptr .align 1 _ZN3cub18CUB_300001_SM_10006detail10radix_sort29DeviceRadixSortOnesweepKernelINS1_5radix10policy_hubIddyE10Policy1000ELNS0_9SortOrderE0EddyiiNS1_21identity_decomposer_tEEEvPT5_SB_PT3_PKSC_PT1_PKSG_PT2_PKSK_T4_iiT6__param_1,
	.param .u64 .ptr .align 1 _ZN3cub18CUB_300001_SM_10006detail10radix_sort29DeviceRadixSortOnesweepKernelINS1_5radix10policy_hubIddyE10Policy1000ELNS0_9SortOrderE0EddyiiNS1_21identity_decomposer_tEEEvPT5_SB_PT3_PKSC_PT1_PKSG_PT2_PKSK_T4_iiT6__param_2,
	.param .u64 .ptr .align 1 _ZN3cub18CUB_300001_SM_10006detail10radix_sort29DeviceRadixSortOnesweepKernelINS1_5radix10policy_hubIddyE10Policy1000ELNS0_9SortOrderE0EddyiiNS1_21identity_decomposer_tEEEvPT5_SB_PT3_PKSC_PT1_PKSG_PT2_PKSK_T4_iiT6__param_3,
	.param .u64 .ptr .align 1 _ZN3cub18CUB_300001_SM_10006detail10radix_sort29DeviceRadixSortOnesweepKernelINS1_5radix10policy_hubIddyE10Policy1000ELNS0_9SortOrderE0EddyiiNS1_21identity_decomposer_tEEEvPT5_SB_PT3_PKSC_PT1_PKSG_PT2_PKSK_T4_iiT6__param_4,
	.param .u64 .ptr .align 1 _ZN3cub18CUB_300001_SM_10006detail10radix_sort29DeviceRadixSortOnesweepKernelINS1_5radix10policy_hubIddyE10Policy1000ELNS0_9SortOrderE0EddyiiNS1_21identity_decomposer_tEEEvPT5_SB_PT3_PKSC_PT1_PKSG_PT2_PKSK_T4_iiT6__param_5,
	.param .u64 .ptr .align 1 _ZN3cub18CUB_300001_SM_10006detail10radix_sort29DeviceRadixSortOnesweepKernelINS1_5radix10policy_hubIddyE10Policy1000ELNS0_9SortOrderE0EddyiiNS1_21identity_decomposer_tEEEvPT5_SB_PT3_PKSC_PT1_PKSG_PT2_PKSK_T4_iiT6__param_6,
	.param .u64 .ptr .align 1 _ZN3cub18CUB_300001_SM_10006detail10radix_sort29DeviceRadixSortOnesweepKernelINS1_5radix10policy_hubIddyE10Policy1000ELNS0_9SortOrderE0EddyiiNS1_21identity_decomposer_tEEEvPT5_SB_PT3_PKSC_PT1_PKSG_PT2_PKSK_T4_iiT6__param_7,
	.param .u32 _ZN3cub18CUB_300001_SM_10006detail10radix_sort29DeviceRadixSortOnesweepKernelINS1_5radix10policy_hubIddyE10Policy1000ELNS0_9SortOrderE0EddyiiNS1_21identity_decomposer_tEEEvPT5_SB_PT3_PKSC_PT1_PKSG_PT2_PKSK_T4_iiT6__param_8,
	.param .u32 _ZN3cub18CUB_300001_SM_10006detail10radix_sort29DeviceRadixSortOnesweepKernelINS1_5radix10policy_hubIddyE10Policy1000ELNS0_9SortOrderE0EddyiiNS1_21identity_decomposer_tEEEvPT5_SB_PT3_PKSC_PT1_PKSG_PT2_PKSK_T4_iiT6__param_9,
	.param .u32 _ZN3cub18CUB_300001_SM_10006detail10radix_sort29DeviceRadixSortOnesweepKernelINS1_5radix10policy_hubIddyE10Policy1000ELNS0_9SortOrderE0EddyiiNS1_21identity_decomposer_tEEEvPT5_SB_PT3_PKSC_PT1_PKSG_PT2_PKSK_T4_iiT6__param_10,
	.param .align 1 .b8 _ZN3cub18CUB_300001_SM_10006detail10radix_sort29DeviceRadixSortOnesweepKernelINS1_5radix10policy_hubIddyE10Policy1000ELNS0_9SortOrderE0EddyiiNS1_21identity_decomposer_tEEEvPT5_SB_PT3_PKSC_PT1_PKSG_PT2_PKSK_T4_iiT6__param_11[1]
)
.maxntid 384
{
	.reg .pred 	%p<267>;
	.reg .b32 	%r<1250>;
	.reg .b64 	%rd<637>;
	.reg .b64 	%fd<189>;
	// demoted variable
	.shared .align 16 .b8 _ZZN3cub18CUB_300001_SM_10006detail10radix_sort29DeviceRadixSortOnesweepKernelINS1_5radix10policy_hubIddyE10Policy1000ELNS0_9SortOrderE0EddyiiNS1_21identity_decomposer_tEEEvPT5_SB_PT3_PKSC_PT1_PKSG_PT2_PKSK_T4_iiT6_E1s[38912];
	ld.param.u64 	%rd126, [_ZN3cub18CUB_300001_SM_10006detail10radix_sort29DeviceRadixSortOnesweepKernelINS1_5radix10policy_hubIddyE10Policy1000ELNS0_9SortOrderE0EddyiiNS1_21identity_decomposer_tEEEvPT5_SB_PT3_PKSC_PT1_PKSG_PT2_PKSK_T4_iiT6__param_0];
	ld.param.u64 	%rd122, [_ZN3cub18CUB_300001_SM_10006detail10radix_sort29DeviceRadixSortOnesweepKernelINS1_5radix10policy_hubIddyE10Policy1000ELNS0_9SortOrderE0EddyiiNS1_21identity_decomposer_tEEEvPT5_SB_PT3_PKSC_PT1_PKSG_PT2_PKSK_T4_iiT6__param_1];
	ld.param.u64 	%rd124, [_ZN3cub18CUB_300001_SM_10006detail10radix_sort29DeviceRadixSortOnesweepKernelINS1_5radix10policy_hubIddyE10Policy1000ELNS0_9SortOrderE0EddyiiNS1_21identity_decomposer_tEEEvPT5_SB_PT3_PKSC_PT1_PKSG_PT2_PKSK_T4_iiT6__param_3];
	ld.param.u64 	%rd127, [_ZN3cub18CUB_300001_SM_10006detail10radix_sort29DeviceRadixSortOnesweepKernelINS1_5radix10policy_hubIddyE10Policy1000ELNS0_9SortOrderE0EddyiiNS1_21identity_decomposer_tEEEvPT5_SB_PT3_PKSC_PT1_PKSG_PT2_PKSK_T4_iiT6__param_4];
	ld.param.u64 	%rd128, [_ZN3cub18CUB_300001_SM_10006detail10radix_sort29DeviceRadixSortOnesweepKernelINS1_5radix10policy_hubIddyE10Policy1000ELNS0_9SortOrderE0EddyiiNS1_21identity_decomposer_tEEEvPT5_SB_PT3_PKSC_PT1_PKSG_PT2_PKSK_T4_iiT6__param_5];
	ld.param.u64 	%rd129, [_ZN3cub18CUB_300001_SM_10006detail10radix_sort29DeviceRadixSortOnesweepKernelINS1_5radix10policy_hubIddyE10Policy1000ELNS0_9SortOrderE0EddyiiNS1_21identity_decomposer_tEEEvPT5_SB_PT3_PKSC_PT1_PKSG_PT2_PKSK_T4_iiT6__param_6];
	ld.param.u64 	%rd125, [_ZN3cub18CUB_300001_SM_10006detail10radix_sort29DeviceRadixSortOnesweepKernelINS1_5radix10policy_hubIddyE10Policy1000ELNS0_9SortOrderE0EddyiiNS1_21identity_decomposer_tEEEvPT5_SB_PT3_PKSC_PT1_PKSG_PT2_PKSK_T4_iiT6__param_7];
	ld.param.u32 	%r159, [_ZN3cub18CUB_300001_SM_10006detail10radix_sort29DeviceRadixSortOnesweepKernelINS1_5radix10policy_hubIddyE10Policy1000ELNS0_9SortOrderE0EddyiiNS1_21identity_decomposer_tEEEvPT5_SB_PT3_PKSC_PT1_PKSG_PT2_PKSK_T4_iiT6__param_8];
	ld.param.u32 	%r160, [_ZN3cub18CUB_300001_SM_10006detail10radix_sort29DeviceRadixSortOnesweepKernelINS1_5radix10policy_hubIddyE10Policy1000ELNS0_9SortOrderE0EddyiiNS1_21identity_decomposer_tEEEvPT5_SB_PT3_PKSC_PT1_PKSG_PT2_PKSK_T4_iiT6__param_9];
	ld.param.u32 	%r161, [_ZN3cub18CUB_300001_SM_10006detail10radix_sort29DeviceRadixSortOnesweepKernelINS1_5radix10policy_hubIddyE10Policy1000ELNS0_9SortOrderE0EddyiiNS1_21identity_decomposer_tEEEvPT5_SB_PT3_PKSC_PT1_PKSG_PT2_PKSK_T4_iiT6__param_10];
	cvta.to.global.u64 	%rd1, %rd129;
	cvta.to.global.u64 	%rd2, %rd127;
	cvta.to.global.u64 	%rd3, %rd126;
	cvta.to.global.u64 	%rd4, %rd128;
	mov.u32 	%r1, %tid.x;
	shr.u32 	%r2, %r1, 5;
	// begin inline asm
	mov.u32 %r162, %laneid;
	// end inline asm
	setp.ne.s32 	%p1, %r1, 0;
	@%p1 bra 	$L__BB10_2;
	cvta.to.global.u64 	%rd130, %rd122;
	atom.global.add.u32 	%r163, [%rd130], 1;
	st.shared.u32 	[_ZZN3cub18CUB_300001_SM_10006detail10radix_sort29DeviceRadixSortOnesweepKernelINS1_5radix10policy_hubIddyE10Policy1000ELNS0_9SortOrderE0EddyiiNS1_21identity_decomposer_tEEEvPT5_SB_PT3_PKSC_PT1_PKSG_PT2_PKSK_T4_iiT6_E1s+36864], %r163;
$L__BB10_2:
	bar.sync 	0;
	ld.shared.u32 	%r4, [_ZZN3cub18CUB_300001_SM_10006detail10radix_sort29DeviceRadixSortOnesweepKernelINS1_5radix10policy_hubIddyE10Policy1000ELNS0_9SortOrderE0EddyiiNS1_21identity_decomposer_tEEEvPT5_SB_PT3_PKSC_PT1_PKSG_PT2_PKSK_T4_iiT6_E1s+36864];
	mul.lo.s32 	%r164, %r4, 4608;
	add.s32 	%r5, %r164, 4608;
	setp.gt.s32 	%p2, %r5, %r159;
	cvt.s64.s32 	%rd5, %r164;
	@%p2 bra 	$L__BB10_4;
	and.b32  	%r165, %r1, 31;
	and.b32  	%r166, %r1, 992;
	mul.lo.s32 	%r167, %r166, 12;
	or.b32  	%r168, %r167, %r165;
	cvt.u64.u32 	%rd131, %r168;
	add.s64 	%rd132, %rd131, %rd5;
	shl.b64 	%rd133, %rd132, 3;
	add.s64 	%rd134, %rd4, %rd133;
	ld.global.u64 	%rd622, [%rd134];
	ld.global.u64 	%rd621, [%rd134+256];
	ld.global.u64 	%rd620, [%rd134+512];
	ld.global.u64 	%rd619, [%rd134+768];
	ld.global.u64 	%rd618, [%rd134+1024];
	ld.global.u64 	%rd617, [%rd134+1280];
	ld.global.u64 	%rd616, [%rd134+1536];
	ld.global.u64 	%rd615, [%rd134+1792];
	ld.global.u64 	%rd614, [%rd134+2048];
	ld.global.u64 	%rd613, [%rd134+2304];
	ld.global.u64 	%rd612, [%rd134+2560];
	ld.global.u64 	%rd611, [%rd134+2816];
	bra.uni 	$L__BB10_28;
$L__BB10_4:
	cvt.u32.u64 	%r169, %rd5;
	sub.s32 	%r6, %r159, %r169;
	and.b32  	%r170, %r1, 31;
	and.b32  	%r171, %r1, 992;
	mul.lo.s32 	%r172, %r171, 12;
	or.b32  	%r7, %r172, %r170;
	setp.ge.s32 	%p3, %r7, %r6;
	cvt.u64.u32 	%rd136, %r7;
	add.s64 	%rd137, %rd136, %rd5;
	shl.b64 	%rd138, %rd137, 3;
	add.s64 	%rd18, %rd4, %rd138;
	mov.b64 	%rd622, 9223372036854775807;
	@%p3 bra 	$L__BB10_6;
	ld.global.u64 	%rd622, [%rd18];
$L__BB10_6:
	add.s32 	%r173, %r7, 32;
	setp.ge.s32 	%p4, %r173, %r6;
	mov.b64 	%rd621, 9223372036854775807;
	@%p4 bra 	$L__BB10_8;
	ld.global.u64 	%rd621, [%rd18+256];
$L__BB10_8:
	add.s32 	%r174, %r7, 64;
	setp.ge.s32 	%p5, %r174, %r6;
	mov.b64 	%rd620, 9223372036854775807;
	@%p5 bra 	$L__BB10_10;
	ld.global.u64 	%rd620, [%rd18+512];
$L__BB10_10:
	add.s32 	%r175, %r7, 96;
	setp.ge.s32 	%p6, %r175, %r6;
	mov.b64 	%rd619, 9223372036854775807;
	@%p6 bra 	$L__BB10_12;
	ld.global.u64 	%rd619, [%rd18+768];
$L__BB10_12:
	add.s32 	%r176, %r7, 128;
	setp.ge.s32 	%p7, %r176, %r6;
	mov.b64 	%rd618, 9223372036854775807;
	@%p7 bra 	$L__BB10_14;
	ld.global.u64 	%rd618, [%rd18+1024];
$L__BB10_14:
	add.s32 	%r177, %r7, 160;
	setp.ge.s32 	%p8, %r177, %r6;
	mov.b64 	%rd617, 9223372036854775807;
	@%p8 bra 	$L__BB10_16;
	ld.global.u64 	%rd617, [%rd18+1280];
$L__BB10_16:
	add.s32 	%r178, %r7, 192;
	setp.ge.s32 	%p9, %r178, %r6;
	mov.b64 	%rd616, 9223372036854775807;
	@%p9 bra 	$L__BB10_18;
	ld.global.u64 	%rd616, [%rd18+1536];
$L__BB10_18:
	add.s32 	%r179, %r7, 224;
	setp.ge.s32 	%p10, %r179, %r6;
	mov.b64 	%rd615, 9223372036854775807;
	@%p10 bra 	$L__BB10_20;
	ld.global.u64 	%rd615, [%rd18+1792];
$L__BB10_20:
	add.s32 	%r180, %r7, 256;
	setp.ge.s32 	%p11, %r180, %r6;
	mov.b64 	%rd614, 9223372036854775807;
	@%p11 bra 	$L__BB10_22;
	ld.global.u64 	%rd614, [%rd18+2048];
$L__BB10_22:
	add.s32 	%r181, %r7, 288;
	setp.ge.s32 	%p12, %r181, %r6;
	mov.b64 	%rd613, 9223372036854775807;
	@%p12 bra 	$L__BB10_24;
	ld.global.u64 	%rd613, [%rd18+2304];
$L__BB10_24:
	add.s32 	%r182, %r7, 320;
	setp.ge.s32 	%p13, %r182, %r6;
	mov.b64 	%rd612, 9223372036854775807;
	@%p13 bra 	$L__BB10_26;
	ld.global.u64 	%rd612, [%rd18+2560];
$L__BB10_26:
	add.s32 	%r183, %r7, 352;
	setp.ge.s32 	%p14, %r183, %r6;
	mov.b64 	%rd611, 9223372036854775807;
	@%p14 bra 	$L__BB10_28;
	ld.global.u64 	%rd611, [%rd18+2816];
$L__BB10_28:
	setp.gt.s64 	%p15, %rd622, -1;
	selp.b64 	%rd150, -9223372036854775808, -1, %p15;
	xor.b64  	%rd635, %rd150, %rd622;
	setp.gt.s64 	%p16, %rd621, -1;
	selp.b64 	%rd151, -9223372036854775808, -1, %p16;
	xor.b64  	%rd634, %rd151, %rd621;
	setp.gt.s64 	%p17, %rd620, -1;
	selp.b64 	%rd152, -9223372036854775808, -1, %p17;
	xor.b64  	%rd633, %rd152, %rd620;
	setp.gt.s64 	%p18, %rd619, -1;
	selp.b64 	%rd153, -9223372036854775808, -1, %p18;
	xor.b64  	%rd632, %rd153, %rd619;
	setp.gt.s64 	%p19, %rd618, -1;
	selp.b64 	%rd154, -9223372036854775808, -1, %p19;
	xor.b64  	%rd631, %rd154, %rd618;
	setp.gt.s64 	%p20, %rd617, -1;
	selp.b64 	%rd155, -9223372036854775808, -1, %p20;
	xor.b64  	%rd630, %rd155, %rd617;
	setp.gt.s64 	%p21, %rd616, -1;
	selp.b64 	%rd156, -9223372036854775808, -1, %p21;
	xor.b64  	%rd629, %rd156, %rd616;
	setp.gt.s64 	%p22, %rd615, -1;
	selp.b64 	%rd157, -9223372036854775808, -1, %p22;
	xor.b64  	%rd628, %rd157, %rd615;
	setp.gt.s64 	%p23, %rd614, -1;
	selp.b64 	%rd158, -9223372036854775808, -1, %p23;
	xor.b64  	%rd627, %rd158, %rd614;
	setp.gt.s64 	%p24, %rd613, -1;
	selp.b64 	%rd159, -9223372036854775808, -1, %p24;
	xor.b64  	%rd626, %rd159, %rd613;
	setp.gt.s64 	%p25, %rd612, -1;
	selp.b64 	%rd160, -9223372036854775808, -1, %p25;
	xor.b64  	%rd625, %rd160, %rd612;
	setp.gt.s64 	%p26, %rd611, -1;
	selp.b64 	%rd161, -9223372036854775808, -1, %p26;
	xor.b64  	%rd624, %rd161, %rd611;
	mov.b32 	%r184, -1;
	shl.b32 	%r185, %r184, %r161;
	not.b32 	%r8, %r185;
	shl.b32 	%r186, %r2, 10;
	mov.u32 	%r187, _ZZN3cub18CUB_300001_SM_10006detail10radix_sort29DeviceRadixSortOnesweepKernelINS1_5radix10policy_hubIddyE10Policy1000ELNS0_9SortOrderE0EddyiiNS1_21identity_decomposer_tEEEvPT5_SB_PT3_PKSC_PT1_PKSG_PT2_PKSK_T4_iiT6_E1s;
	add.s32 	%r9, %r187, %r186;
	setp.gt.s32 	%p27, %r162, 255;
	@%p27 bra 	$L__BB10_41;
	max.s32 	%r188, %r162, 224;
	sub.s32 	%r189, %r188, %r162;
	add.s32 	%r190, %r189, 31;
	shr.u32 	%r191, %r190, 5;
	add.s32 	%r10, %r191, 1;
	and.b32  	%r11, %r10, 15;
	setp.lt.u32 	%p28, %r190, 480;
	mov.u32 	%r1224, %r162;
	@%p28 bra 	$L__BB10_32;
	and.b32  	%r192, %r10, 268435440;
	neg.s32 	%r1222, %r192;
	shl.b32 	%r194, %r162, 2;
	add.s32 	%r195, %r186, %r194;
	add.s32 	%r197, %r195, %r187;
	add.s32 	%r1221, %r197, 1024;
	mov.u32 	%r1224, %r162;
$L__BB10_31:
	.pragma "nounroll";
	mov.b32 	%r198, 0;
	st.shared.u32 	[%r1221+-1024], %r198;
	st.shared.u32 	[%r1221+-896], %r198;
	st.shared.u32 	[%r1221+-768], %r198;
	st.shared.u32 	[%r1221+-640], %r198;
	st.shared.u32 	[%r1221+-512], %r198;
	st.shared.u32 	[%r1221+-384], %r198;
	st.shared.u32 	[%r1221+-256], %r198;
	st.shared.u32 	[%r1221+-128], %r198;
	st.shared.u32 	[%r1221], %r198;
	st.shared.u32 	[%r1221+128], %r198;
	st.shared.u32 	[%r1221+256], %r198;
	st.shared.u32 	[%r1221+384], %r198;
	st.shared.u32 	[%r1221+512], %r198;
	st.shared.u32 	[%r1221+640], %r198;
	st.shared.u32 	[%r1221+768], %r198;
	st.shared.u32 	[%r1221+896], %r198;
	add.s32 	%r1224, %r1224, 512;
	add.s32 	%r1222, %r1222, 16;
	add.s32 	%r1221, %r1221, 2048;
	setp.ne.s32 	%p29, %r1222, 0;
	@%p29 bra 	$L__BB10_31;
$L__BB10_32:
	setp.eq.s32 	%p30, %r11, 0;
	@%p30 bra 	$L__BB10_41;
	and.b32  	%r21, %r10, 7;
	setp.lt.u32 	%p31, %r11, 8;
	@%p31 bra 	$L__BB10_35;
	shl.b32 	%r199, %r1224, 2;
	add.s32 	%r200, %r9, %r199;
	mov.b32 	%r201, 0;
	st.shared.u32 	[%r200], %r201;
	st.shared.u32 	[%r200+128], %r201;
	st.shared.u32 	[%r200+256], %r201;
	st.shared.u32 	[%r200+384], %r201;
	st.shared.u32 	[%r200+512], %r201;
	st.shared.u32 	[%r200+640], %r201;
	st.shared.u32 	[%r200+768], %r201;
	st.shared.u32 	[%r200+896], %r201;
	add.s32 	%r1224, %r1224, 256;
$L__BB10_35:
	setp.eq.s32 	%p32, %r21, 0;
	@%p32 bra 	$L__BB10_41;
	and.b32  	%r24, %r10, 3;
	setp.lt.u32 	%p33, %r21, 4;
	@%p33 bra 	$L__BB10_38;
	shl.b32 	%r202, %r1224, 2;
	add.s32 	%r203, %r9, %r202;
	mov.b32 	%r204, 0;
	st.shared.u32 	[%r203], %r204;
	st.shared.u32 	[%r203+128], %r204;
	st.shared.u32 	[%r203+256], %r204;
	st.shared.u32 	[%r203+384], %r204;
	add.s32 	%r1224, %r1224, 128;
$L__BB10_38:
	setp.eq.s32 	%p34, %r24, 0;
	@%p34 bra 	$L__BB10_41;
	shl.b32 	%r206, %r1224, 2;
	add.s32 	%r207, %r186, %r206;
	add.s32 	%r1228, %r187, %r207;
	neg.s32 	%r1227, %r24;
$L__BB10_40:
	.pragma "nounroll";
	mov.b32 	%r209, 0;
	st.shared.u32 	[%r1228], %r209;
	add.s32 	%r1228, %r1228, 128;
	add.s32 	%r1227, %r1227, 1;
	setp.ne.s32 	%p35, %r1227, 0;
	@%p35 bra 	$L__BB10_40;
$L__BB10_41:
	bar.warp.sync 	-1;
	cvt.u64.u32 	%rd66, %r160;
	setp.eq.s64 	%p36, %rd635, 9223372036854775807;
	selp.b64 	%rd162, -9223372036854775808, %rd635, %p36;
	shr.u64 	%rd163, %rd162, %r160;
	cvt.u32.u64 	%r211, %rd163;
	and.b32  	%r33, %r211, %r8;
	shl.b32 	%r212, %r33, 2;
	add.s32 	%r213, %r9, %r212;
	atom.shared.add.u32 	%r214, [%r213], 1;
	setp.eq.s64 	%p37, %rd634, 9223372036854775807;
	selp.b64 	%rd164, -9223372036854775808, %rd634, %p37;
	shr.u64 	%rd165, %rd164, %r160;
	cvt.u32.u64 	%r215, %rd165;
	and.b32  	%r216, %r215, %r8;
	shl.b32 	%r217, %r216, 2;
	add.s32 	%r218, %r9, %r217;
	atom.shared.add.u32 	%r219, [%r218], 1;
	setp.eq.s64 	%p38, %rd633, 9223372036854775807;
	selp.b64 	%rd166, -9223372036854775808, %rd633, %p38;
	shr.u64 	%rd167, %rd166, %r160;
	cvt.u32.u64 	%r220, %rd167;
	and.b32  	%r221, %r220, %r8;
	shl.b32 	%r222, %r221, 2;
	add.s32 	%r223, %r9, %r222;
	atom.shared.add.u32 	%r224, [%r223], 1;
	setp.eq.s64 	%p39, %rd632, 9223372036854775807;
	selp.b64 	%rd168, -9223372036854775808, %rd632, %p39;
	shr.u64 	%rd169, %rd168, %r160;
	cvt.u32.u64 	%r225, %rd169;
	and.b32  	%r226, %r225, %r8;
	shl.b32 	%r227, %r226, 2;
	add.s32 	%r228, %r9, %r227;
	atom.shared.add.u32 	%r229, [%r228], 1;
	setp.eq.s64 	%p40, %rd631, 9223372036854775807;
	selp.b64 	%rd170, -9223372036854775808, %rd631, %p40;
	shr.u64 	%rd171, %rd170, %r160;
	cvt.u32.u64 	%r230, %rd171;
	and.b32  	%r231, %r230, %r8;
	shl.b32 	%r232, %r231, 2;
	add.s32 	%r233, %r9, %r232;
	atom.shared.add.u32 	%r234, [%r233], 1;
	setp.eq.s64 	%p41, %rd630, 9223372036854775807;
	selp.b64 	%rd172, -9223372036854775808, %rd630, %p41;
	shr.u64 	%rd173, %rd172, %r160;
	cvt.u32.u64 	%r235, %rd173;
	and.b32  	%r236, %r235, %r8;
	shl.b32 	%r237, %r236, 2;
	add.s32 	%r238, %r9, %r237;
	atom.shared.add.u32 	%r239, [%r238], 1;
	setp.eq.s64 	%p42, %rd629, 9223372036854775807;
	selp.b64 	%rd174, -9223372036854775808, %rd629, %p42;
	shr.u64 	%rd175, %rd174, %r160;
	cvt.u32.u64 	%r240, %rd175;
	and.b32  	%r241, %r240, %r8;
	shl.b32 	%r242, %r241, 2;
	add.s32 	%r243, %r9, %r242;
	atom.shared.add.u32 	%r244, [%r243], 1;
	setp.eq.s64 	%p43, %rd628, 9223372036854775807;
	selp.b64 	%rd176, -9223372036854775808, %rd628, %p43;
	shr.u64 	%rd177, %rd176, %r160;
	cvt.u32.u64 	%r245, %rd177;
	and.b32  	%r246, %r245, %r8;
	shl.b32 	%r247, %r246, 2;
	add.s32 	%r248, %r9, %r247;
	atom.shared.add.u32 	%r249, [%r248], 1;
	setp.eq.s64 	%p44, %rd627, 9223372036854775807;
	selp.b64 	%rd178, -9223372036854775808, %rd627, %p44;
	shr.u64 	%rd179, %rd178, %r160;
	cvt.u32.u64 	%r250, %rd179;
	and.b32  	%r251, %r250, %r8;
	shl.b32 	%r252, %r251, 2;
	add.s32 	%r253, %r9, %r252;
	atom.shared.add.u32 	%r254, [%r253], 1;
	setp.eq.s64 	%p45, %rd626, 9223372036854775807;
	selp.b64 	%rd180, -9223372036854775808, %rd626, %p45;
	shr.u64 	%rd181, %rd180, %r160;
	cvt.u32.u64 	%r255, %rd181;
	and.b32  	%r256, %r255, %r8;
	shl.b32 	%r257, %r256, 2;
	add.s32 	%r258, %r9, %r257;
	atom.shared.add.u32 	%r259, [%r258], 1;
	setp.eq.s64 	%p46, %rd625, 9223372036854775807;
	selp.b64 	%rd182, -9223372036854775808, %rd625, %p46;
	shr.u64 	%rd183, %rd182, %r160;
	cvt.u32.u64 	%r260, %rd183;
	and.b32  	%r261, %r260, %r8;
	shl.b32 	%r262, %r261, 2;
	add.s32 	%r263, %r9, %r262;
	atom.shared.add.u32 	%r264, [%r263], 1;
	setp.eq.s64 	%p47, %rd624, 9223372036854775807;
	selp.b64 	%rd184, -9223372036854775808, %rd624, %p47;
	shr.u64 	%rd185, %rd184, %r160;
	cvt.u32.u64 	%r265, %rd185;
	and.b32  	%r266, %r265, %r8;
	shl.b32 	%r267, %r266, 2;
	add.s32 	%r268, %r9, %r267;
	atom.shared.add.u32 	%r269, [%r268], 1;
	bar.sync 	0;
	setp.gt.u32 	%p48, %r1, 255;
	shl.b32 	%r270, %r1, 2;
	mov.u32 	%r271, _ZZN3cub18CUB_300001_SM_10006detail10radix_sort29DeviceRadixSortOnesweepKernelINS1_5radix10policy_hubIddyE10Policy1000ELNS0_9SortOrderE0EddyiiNS1_21identity_decomposer_tEEEvPT5_SB_PT3_PKSC_PT1_PKSG_PT2_PKSK_T4_iiT6_E1s;
	add.s32 	%r34, %r271, %r270;
	mov.b32 	%r1229, 0;
	@%p48 bra 	$L__BB10_43;
	ld.shared.u32 	%r272, [%r34];
	mov.b32 	%r273, 0;
	st.shared.u32 	[%r34], %r273;
	ld.shared.u32 	%r274, [%r34+1024];
	st.shared.u32 	[%r34+1024], %r272;
	add.s32 	%r275, %r274, %r272;
	ld.shared.u32 	%r276, [%r34+2048];
	st.shared.u32 	[%r34+2048], %r275;
	add.s32 	%r277, %r276, %r275;
	ld.shared.u32 	%r278, [%r34+3072];
	st.shared.u32 	[%r34+3072], %r277;
	add.s32 	%r279, %r278, %r277;
	ld.shared.u32 	%r280, [%r34+4096];
	st.shared.u32 	[%r34+4096], %r279;
	add.s32 	%r281, %r280, %r279;
	ld.shared.u32 	%r282, [%r34+5120];
	st.shared.u32 	[%r34+5120], %r281;
	add.s32 	%r283, %r282, %r281;
	ld.shared.u32 	%r284, [%r34+6144];
	st.shared.u32 	[%r34+6144], %r283;
	add.s32 	%r285, %r284, %r283;
	ld.shared.u32 	%r286, [%r34+7168];
	st.shared.u32 	[%r34+7168], %r285;
	add.s32 	%r287, %r286, %r285;
	ld.shared.u32 	%r288, [%r34+8192];
	st.shared.u32 	[%r34+8192], %r287;
	add.s32 	%r289, %r288, %r287;
	ld.shared.u32 	%r290, [%r34+9216];
	st.shared.u32 	[%r34+9216], %r289;
	add.s32 	%r291, %r290, %r289;
	ld.shared.u32 	%r292, [%r34+10240];
	st.shared.u32 	[%r34+10240], %r291;
	add.s32 	%r293, %r292, %r291;
	ld.shared.u32 	%r294, [%r34+11264];
	st.shared.u32 	[%r34+11264], %r293;
	add.s32 	%r1229, %r294, %r293;
$L__BB10_43:
	shl.b32 	%r295, %r4, 8;
	add.s32 	%r296, %r295, %r1;
	mul.wide.s32 	%rd186, %r296, 4;
	add.s64 	%rd67, %rd3, %rd186;
	@%p48 bra 	$L__BB10_45;
	or.b32  	%r297, %r1229, 1073741824;
	st.volatile.global.u32 	[%rd67], %r297;
$L__BB10_45:
	ld.param.u64 	%rd596, [_ZN3cub18CUB_300001_SM_10006detail10radix_sort29DeviceRadixSortOnesweepKernelINS1_5radix10policy_hubIddyE10Policy1000ELNS0_9SortOrderE0EddyiiNS1_21identity_decomposer_tEEEvPT5_SB_PT3_PKSC_PT1_PKSG_PT2_PKSK_T4_iiT6__param_2];
	setp.lt.u32 	%p50, %r1, 256;
	setp.eq.s32 	%p51, %r1229, 4608;
	and.pred  	%p52, %p50, %p51;
	selp.u32 	%r298, 1, 0, %p52;
	{ 
	.reg .pred 	%p1; 
	.reg .pred 	%p2; 
	setp.ne.u32 	%p1, %r298, 0; 
	bar.red.or.pred 	%p2, 0, %p1; 
	selp.u32 	%r299, 1, 0, %p2; 
	}
	setp.eq.s32 	%p53, %r299, 0;
	and.b32  	%r300, %r1, 992;
	and.b32  	%r301, %r1, 31;
	mul.lo.s32 	%r302, %r300, 12;
	or.b32  	%r303, %r302, %r301;
	cvt.u64.u32 	%rd68, %r303;
	add.s64 	%rd187, %rd68, %rd5;
	cvta.to.global.u64 	%rd188, %rd125;
	shl.b64 	%rd189, %rd187, 3;
	add.s64 	%rd69, %rd188, %rd189;
	cvt.u64.u32 	%rd70, %r1;
	cvta.to.global.u64 	%rd190, %rd596;
	mul.wide.u32 	%rd191, %r1, 8;
	add.s64 	%rd71, %rd190, %rd191;
	cvta.to.global.u64 	%rd192, %rd124;
	add.s64 	%rd72, %rd192, %rd191;
	@%p53 bra 	$L__BB10_135;
	setp.gt.u32 	%p55, %r1, %r33;
	selp.b32 	%r37, 4608, 0, %p55;
	shl.b32 	%r304, %r1, 3;
	mov.u32 	%r305, _ZZN3cub18CUB_300001_SM_10006detail10radix_sort29DeviceRadixSortOnesweepKernelINS1_5radix10policy_hubIddyE10Policy1000ELNS0_9SortOrderE0EddyiiNS1_21identity_decomposer_tEEEvPT5_SB_PT3_PKSC_PT1_PKSG_PT2_PKSK_T4_iiT6_E1s;
	add.s32 	%r306, %r305, %r304;
	add.s32 	%r38, %r306, 36864;
	@%p48 bra 	$L__BB10_54;
	ld.global.u64 	%rd193, [%rd72];
	cvt.u64.u32 	%rd194, %r37;
	sub.s64 	%rd623, %rd193, %rd194;
	st.shared.u64 	[%r38], %rd623;
	setp.lt.s32 	%p56, %r4, 1;
	mov.u32 	%r1233, %r1229;
	@%p56 bra 	$L__BB10_53;
	mov.b32 	%r1231, -1;
	mov.u32 	%r1230, %r4;
	mov.u32 	%r1233, %r1229;
$L__BB10_49:
	add.s32 	%r42, %r1230, -1;
	shl.b32 	%r308, %r42, 8;
	add.s32 	%r309, %r308, %r1;
	mul.wide.s32 	%rd195, %r309, 4;
	add.s64 	%rd74, %rd3, %rd195;
$L__BB10_50:
	membar.cta;
	ld.volatile.global.u32 	%r43, [%rd74];
	setp.eq.s32 	%p57, %r43, 0;
	@%p57 bra 	$L__BB10_50;
	and.b32  	%r310, %r43, 1073741823;
	add.s32 	%r1233, %r310, %r1233;
	setp.gt.s32 	%p58, %r43, -1;
	vote.sync.ballot.b32 	%r1231, %p58, %r1231;
	setp.gt.u32 	%p60, %r1230, 1;
	and.pred  	%p61, %p58, %p60;
	mov.u32 	%r1230, %r42;
	@%p61 bra 	$L__BB10_49;
	ld.shared.u64 	%rd623, [%r38];
$L__BB10_53:
	or.b32  	%r311, %r1233, -2147483648;
	st.volatile.global.u32 	[%rd67], %r311;
	sub.s32 	%r312, %r1233, %r1229;
	cvt.s64.s32 	%rd196, %r312;
	add.s64 	%rd197, %rd623, %rd196;
	st.shared.u64 	[%r38], %rd197;
$L__BB10_54:
	ld.param.u64 	%rd597, [_ZN3cub18CUB_300001_SM_10006detail10radix_sort29DeviceRadixSortOnesweepKernelINS1_5radix10policy_hubIddyE10Policy1000ELNS0_9SortOrderE0EddyiiNS1_21identity_decomposer_tEEEvPT5_SB_PT3_PKSC_PT1_PKSG_PT2_PKSK_T4_iiT6__param_2];
	setp.lt.s32 	%p63, %r5, %r159;
	setp.eq.s64 	%p64, %rd597, 0;
	or.pred  	%p65, %p64, %p63;
	or.pred  	%p66, %p48, %p65;
	@%p66 bra 	$L__BB10_56;
	ld.shared.u64 	%rd198, [%r38];
	cvt.u64.u32 	%rd199, %r37;
	cvt.s64.s32 	%rd200, %r1229;
	add.s64 	%rd201, %rd199, %rd200;
	add.s64 	%rd202, %rd201, %rd198;
	st.global.u64 	[%rd71], %rd202;
$L__BB10_56:
	setp.gt.s32 	%p67, %r5, %r159;
	bar.sync 	0;
	shl.b32 	%r313, %r33, 3;
	mov.u32 	%r314, _ZZN3cub18CUB_300001_SM_10006detail10radix_sort29DeviceRadixSortOnesweepKernelINS1_5radix10policy_hubIddyE10Policy1000ELNS0_9SortOrderE0EddyiiNS1_21identity_decomposer_tEEEvPT5_SB_PT3_PKSC_PT1_PKSG_PT2_PKSK_T4_iiT6_E1s;
	add.s32 	%r315, %r314, %r313;
	ld.shared.u64 	%rd77, [%r315+36864];
	setp.gt.s64 	%p68, %rd635, -1;
	selp.b64 	%rd203, -1, -9223372036854775808, %p68;
	xor.b64  	%rd635, %rd203, %rd635;
	setp.gt.s64 	%p69, %rd634, -1;
	selp.b64 	%rd204, -1, -9223372036854775808, %p69;
	xor.b64  	%rd634, %rd204, %rd634;
	setp.gt.s64 	%p70, %rd633, -1;
	selp.b64 	%rd205, -1, -9223372036854775808, %p70;
	xor.b64  	%rd633, %rd205, %rd633;
	setp.gt.s64 	%p71, %rd632, -1;
	selp.b64 	%rd206, -1, -9223372036854775808, %p71;
	xor.b64  	%rd632, %rd206, %rd632;
	setp.gt.s64 	%p72, %rd631, -1;
	selp.b64 	%rd207, -1, -9223372036854775808, %p72;
	xor.b64  	%rd631, %rd207, %rd631;
	setp.gt.s64 	%p73, %rd630, -1;
	selp.b64 	%rd208, -1, -9223372036854775808, %p73;
	xor.b64  	%rd630, %rd208, %rd630;
	setp.gt.s64 	%p74, %rd629, -1;
	selp.b64 	%rd209, -1, -9223372036854775808, %p74;
	xor.b64  	%rd629, %rd209, %rd629;
	setp.gt.s64 	%p75, %rd628, -1;
	selp.b64 	%rd210, -1, -9223372036854775808, %p75;
	xor.b64  	%rd628, %rd210, %rd628;
	setp.gt.s64 	%p76, %rd627, -1;
	selp.b64 	%rd211, -1, -9223372036854775808, %p76;
	xor.b64  	%rd627, %rd211, %rd627;
	setp.gt.s64 	%p77, %rd626, -1;
	selp.b64 	%rd212, -1, -9223372036854775808, %p77;
	xor.b64  	%rd626, %rd212, %rd626;
	setp.gt.s64 	%p78, %rd625, -1;
	selp.b64 	%rd213, -1, -9223372036854775808, %p78;
	xor.b64  	%rd625, %rd213, %rd625;
	setp.gt.s64 	%p79, %rd624, -1;
	selp.b64 	%rd214, -1, -9223372036854775808, %p79;
	xor.b64  	%rd624, %rd214, %rd624;
	@%p67 bra 	$L__BB10_58;
	add.s64 	%rd215, %rd77, %rd68;
	shl.b64 	%rd216, %rd215, 3;
	add.s64 	%rd217, %rd2, %rd216;
	st.global.u64 	[%rd217], %rd635;
	st.global.u64 	[%rd217+256], %rd634;
	st.global.u64 	[%rd217+512], %rd633;
	st.global.u64 	[%rd217+768], %rd632;
	st.global.u64 	[%rd217+1024], %rd631;
	st.global.u64 	[%rd217+1280], %rd630;
	st.global.u64 	[%rd217+1536], %rd629;
	st.global.u64 	[%rd217+1792], %rd628;
	st.global.u64 	[%rd217+2048], %rd627;
	st.global.u64 	[%rd217+2304], %rd626;
	st.global.u64 	[%rd217+2560], %rd625;
	st.global.u64 	[%rd217+2816], %rd624;
	bra.uni 	$L__BB10_82;
$L__BB10_58:
	cvt.u32.u64 	%r316, %rd68;
	mad.lo.s32 	%r47, %r4, -4608, %r159;
	setp.ge.s32 	%p80, %r316, %r47;
	add.s64 	%rd218, %rd77, %rd68;
	shl.b64 	%rd219, %rd218, 3;
	add.s64 	%rd90, %rd2, %rd219;
	@%p80 bra 	$L__BB10_60;
	st.global.u64 	[%rd90], %rd635;
$L__BB10_60:
	cvt.u32.u64 	%r317, %rd68;
	add.s32 	%r318, %r317, 32;
	setp.ge.s32 	%p81, %r318, %r47;
	@%p81 bra 	$L__BB10_62;
	st.global.u64 	[%rd90+256], %rd634;
$L__BB10_62:
	cvt.u32.u64 	%r319, %rd68;
	add.s32 	%r320, %r319, 64;
	setp.ge.s32 	%p82, %r320, %r47;
	@%p82 bra 	$L__BB10_64;
	st.global.u64 	[%rd90+512], %rd633;
$L__BB10_64:
	cvt.u32.u64 	%r321, %rd68;
	add.s32 	%r322, %r321, 96;
	setp.ge.s32 	%p83, %r322, %r47;
	@%p83 bra 	$L__BB10_66;
	st.global.u64 	[%rd90+768], %rd632;
$L__BB10_66:
	cvt.u32.u64 	%r323, %rd68;
	add.s32 	%r324, %r323, 128;
	setp.ge.s32 	%p84, %r324, %r47;
	@%p84 bra 	$L__BB10_68;
	st.global.u64 	[%rd90+1024], %rd631;
$L__BB10_68:
	cvt.u32.u64 	%r325, %rd68;
	add.s32 	%r326, %r325, 160;
	setp.ge.s32 	%p85, %r326, %r47;
	@%p85 bra 	$L__BB10_70;
	st.global.u64 	[%rd90+1280], %rd630;
$L__BB10_70:
	cvt.u32.u64 	%r327, %rd68;
	add.s32 	%r328, %r327, 192;
	setp.ge.s32 	%p86, %r328, %r47;
	@%p86 bra 	$L__BB10_72;
	st.global.u64 	[%rd90+1536], %rd629;
$L__BB10_72:
	cvt.u32.u64 	%r329, %rd68;
	add.s32 	%r330, %r329, 224;
	setp.ge.s32 	%p87, %r330, %r47;
	@%p87 bra 	$L__BB10_74;
	st.global.u64 	[%rd90+1792], %rd628;
$L__BB10_74:
	cvt.u32.u64 	%r331, %rd68;
	add.s32 	%r332, %r331, 256;
	setp.ge.s32 	%p88, %r332, %r47;
	@%p88 bra 	$L__BB10_76;
	st.global.u64 	[%rd90+2048], %rd627;
$L__BB10_76:
	cvt.u32.u64 	%r333, %rd68;
	add.s32 	%r334, %r333, 288;
	setp.ge.s32 	%p89, %r334, %r47;
	@%p89 bra 	$L__BB10_78;
	st.global.u64 	[%rd90+2304], %rd626;
$L__BB10_78:
	cvt.u32.u64 	%r335, %rd68;
	add.s32 	%r336, %r335, 320;
	setp.ge.s32 	%p90, %r336, %r47;
	@%p90 bra 	$L__BB10_80;
	st.global.u64 	[%rd90+2560], %rd625;
$L__BB10_80:
	cvt.u32.u64 	%r337, %rd68;
	add.s32 	%r338, %r337, 352;
	setp.ge.s32 	%p91, %r338, %r47;
	@%p91 bra 	$L__BB10_82;
	st.global.u64 	[%rd90+2816], %rd624;
$L__BB10_82:
	@%p67 bra 	$L__BB10_84;
	ld.global.f64 	%fd165, [%rd69];
	ld.global.f64 	%fd164, [%rd69+256];
	ld.global.f64 	%fd163, [%rd69+512];
	ld.global.f64 	%fd162, [%rd69+768];
	ld.global.f64 	%fd161, [%rd69+1024];
	ld.global.f64 	%fd160, [%rd69+1280];
	ld.global.f64 	%fd159, [%rd69+1536];
	ld.global.f64 	%fd158, [%rd69+1792];
	ld.global.f64 	%fd157, [%rd69+2048];
	ld.global.f64 	%fd156, [%rd69+2304];
	ld.global.f64 	%fd155, [%rd69+2560];
	ld.global.f64 	%fd154, [%rd69+2816];
	bra.uni 	$L__BB10_108;
$L__BB10_84:
	cvt.u32.u64 	%r339, %rd68;
	cvt.u32.u64 	%r340, %rd5;
	sub.s32 	%r48, %r159, %r340;
	setp.ge.s32 	%p93, %r339, %r48;
	@%p93 bra 	$L__BB10_86;
	ld.global.f64 	%fd165, [%rd69];
$L__BB10_86:
	cvt.u32.u64 	%r341, %rd68;
	add.s32 	%r342, %r341, 32;
	setp.ge.s32 	%p94, %r342, %r48;
	@%p94 bra 	$L__BB10_88;
	ld.global.f64 	%fd164, [%rd69+256];
$L__BB10_88:
	cvt.u32.u64 	%r343, %rd68;
	add.s32 	%r344, %r343, 64;
	setp.ge.s32 	%p95, %r344, %r48;
	@%p95 bra 	$L__BB10_90;
	ld.global.f64 	%fd163, [%rd69+512];
$L__BB10_90:
	cvt.u32.u64 	%r345, %rd68;
	add.s32 	%r346, %r345, 96;
	setp.ge.s32 	%p96, %r346, %r48;
	@%p96 bra 	$L__BB10_92;
	ld.global.f64 	%fd162, [%rd69+768];
$L__BB10_92:
	cvt.u32.u64 	%r347, %rd68;
	add.s32 	%r348, %r347, 128;
	setp.ge.s32 	%p97, %r348, %r48;
	@%p97 bra 	$L__BB10_94;
	ld.global.f64 	%fd161, [%rd69+1024];
$L__BB10_94:
	cvt.u32.u64 	%r349, %rd68;
	add.s32 	%r350, %r349, 160;
	setp.ge.s32 	%p98, %r350, %r48;
	@%p98 bra 	$L__BB10_96;
	ld.global.f64 	%fd160, [%rd69+1280];
$L__BB10_96:
	cvt.u32.u64 	%r351, %rd68;
	add.s32 	%r352, %r351, 192;
	setp.ge.s32 	%p99, %r352, %r48;
	@%p99 bra 	$L__BB10_98;
	ld.global.f64 	%fd159, [%rd69+1536];
$L__BB10_98:
	cvt.u32.u64 	%r353, %rd68;
	add.s32 	%r354, %r353, 224;
	setp.ge.s32 	%p100, %r354, %r48;
	@%p100 bra 	$L__BB10_100;
	ld.global.f64 	%fd158, [%rd69+1792];
$L__BB10_100:
	cvt.u32.u64 	%r355, %rd68;
	add.s32 	%r356, %r355, 256;
	setp.ge.s32 	%p101, %r356, %r48;
	@%p101 bra 	$L__BB10_102;
	ld.global.f64 	%fd157, [%rd69+2048];
$L__BB10_102:
	cvt.u32.u64 	%r357, %rd68;
	add.s32 	%r358, %r357, 288;
	setp.ge.s32 	%p102, %r358, %r48;
	@%p102 bra 	$L__BB10_104;
	ld.global.f64 	%fd156, [%rd69+2304];
$L__BB10_104:
	cvt.u32.u64 	%r359, %rd68;
	add.s32 	%r360, %r359, 320;
	setp.ge.s32 	%p103, %r360, %r48;
	@%p103 bra 	$L__BB10_106;
	ld.global.f64 	%fd155, [%rd69+2560];
$L__BB10_106:
	cvt.u32.u64 	%r361, %rd68;
	add.s32 	%r362, %r361, 352;
	setp.ge.s32 	%p104, %r362, %r48;
	@%p104 bra 	$L__BB10_108;
	ld.global.f64 	%fd154, [%rd69+2816];
$L__BB10_108:
	@%p67 bra 	$L__BB10_110;
	add.s64 	%rd220, %rd77, %rd68;
	shl.b64 	%rd221, %rd220, 3;
	add.s64 	%rd222, %rd1, %rd221;
	st.global.f64 	[%rd222], %fd165;
	st.global.f64 	[%rd222+256], %fd164;
	st.global.f64 	[%rd222+512], %fd163;
	st.global.f64 	[%rd222+768], %fd162;
	st.global.f64 	[%rd222+1024], %fd161;
	st.global.f64 	[%rd222+1280], %fd160;
	st.global.f64 	[%rd222+1536], %fd159;
	st.global.f64 	[%rd222+1792], %fd158;
	st.global.f64 	[%rd222+2048], %fd157;
	st.global.f64 	[%rd222+2304], %fd156;
	st.global.f64 	[%rd222+2560], %fd155;
	st.global.f64 	[%rd222+2816], %fd154;
	bra.uni 	$L__BB10_134;
$L__BB10_110:
	cvt.u32.u64 	%r363, %rd68;
	mad.lo.s32 	%r49, %r4, -4608, %r159;
	setp.ge.s32 	%p106, %r363, %r49;
	add.s64 	%rd223, %rd77, %rd68;
	shl.b64 	%rd224, %rd223, 3;
	add.s64 	%rd91, %rd1, %rd224;
	@%p106 bra 	$L__BB10_112;
	st.global.f64 	[%rd91], %fd165;
$L__BB10_112:
	cvt.u32.u64 	%r364, %rd68;
	add.s32 	%r365, %r364, 32;
	setp.ge.s32 	%p107, %r365, %r49;
	@%p107 bra 	$L__BB10_114;
	st.global.f64 	[%rd91+256], %fd164;
$L__BB10_114:
	cvt.u32.u64 	%r366, %rd68;
	add.s32 	%r367, %r366, 64;
	setp.ge.s32 	%p108, %r367, %r49;
	@%p108 bra 	$L__BB10_116;
	st.global.f64 	[%rd91+512], %fd163;
$L__BB10_116:
	cvt.u32.u64 	%r368, %rd68;
	add.s32 	%r369, %r368, 96;
	setp.ge.s32 	%p109, %r369, %r49;
	@%p109 bra 	$L__BB10_118;
	st.global.f64 	[%rd91+768], %fd162;
$L__BB10_118:
	cvt.u32.u64 	%r370, %rd68;
	add.s32 	%r371, %r370, 128;
	setp.ge.s32 	%p110, %r371, %r49;
	@%p110 bra 	$L__BB10_120;
	st.global.f64 	[%rd91+1024], %fd161;
$L__BB10_120:
	cvt.u32.u64 	%r372, %rd68;
	add.s32 	%r373, %r372, 160;
	setp.ge.s32 	%p111, %r373, %r49;
	@%p111 bra 	$L__BB10_122;
	st.global.f64 	[%rd91+1280], %fd160;
$L__BB10_122:
	cvt.u32.u64 	%r374, %rd68;
	add.s32 	%r375, %r374, 192;
	setp.ge.s32 	%p112, %r375, %r49;
	@%p112 bra 	$L__BB10_124;
	st.global.f64 	[%rd91+1536], %fd159;
$L__BB10_124:
	cvt.u32.u64 	%r376, %rd68;
	add.s32 	%r377, %r376, 224;
	setp.ge.s32 	%p113, %r377, %r49;
	@%p113 bra 	$L__BB10_126;
	st.global.f64 	[%rd91+1792], %fd158;
$L__BB10_126:
	cvt.u32.u64 	%r378, %rd68;
	add.s32 	%r379, %r378, 256;
	setp.ge.s32 	%p114, %r379, %r49;
	@%p114 bra 	$L__BB10_128;
	st.global.f64 	[%rd91+2048], %fd157;
$L__BB10_128:
	cvt.u32.u64 	%r380, %rd68;
	add.s32 	%r381, %r380, 288;
	setp.ge.s32 	%p115, %r381, %r49;
	@%p115 bra 	$L__BB10_130;
	st.global.f64 	[%rd91+2304], %fd156;
$L__BB10_130:
	cvt.u32.u64 	%r382, %rd68;
	add.s32 	%r383, %r382, 320;
	setp.ge.s32 	%p116, %r383, %r49;
	@%p116 bra 	$L__BB10_132;
	st.global.f64 	[%rd91+2560], %fd155;
$L__BB10_132:
	cvt.u32.u64 	%r384, %rd68;
	add.s32 	%r385, %r384, 352;
	setp.ge.s32 	%p117, %r385, %r49;
	@%p117 bra 	$L__BB10_134;
	st.global.f64 	[%rd91+2816], %fd154;
$L__BB10_134:
	// begin inline asm
	exit;
	// end inline asm
$L__BB10_135:
	mul.hi.u32 	%r386, %r1, 357913942;
	add.s32 	%r387, %r386, %r1;
	shl.b32 	%r388, %r387, 2;
	mov.u32 	%r389, _ZZN3cub18CUB_300001_SM_10006detail10radix_sort29DeviceRadixSortOnesweepKernelINS1_5radix10policy_hubIddyE10Policy1000ELNS0_9SortOrderE0EddyiiNS1_21identity_decomposer_tEEEvPT5_SB_PT3_PKSC_PT1_PKSG_PT2_PKSK_T4_iiT6_E1s;
	add.s32 	%r390, %r389, %r388;
	add.s32 	%r50, %r390, 13328;
	st.shared.u32 	[%r390+13328], %r1229;
	bar.sync 	0;
	setp.gt.u32 	%p118, %r1, 31;
	@%p118 bra 	$L__BB10_137;
	mov.u32 	%r421, _ZZN3cub18CUB_300001_SM_10006detail10radix_sort29DeviceRadixSortOnesweepKernelINS1_5radix10policy_hubIddyE10Policy1000ELNS0_9SortOrderE0EddyiiNS1_21identity_decomposer_tEEEvPT5_SB_PT3_PKSC_PT1_PKSG_PT2_PKSK_T4_iiT6_E1s;
	mad.lo.s32 	%r422, %r1, 52, %r421;
	ld.shared.u32 	%r423, [%r422+13328];
	ld.shared.u32 	%r424, [%r422+13332];
	ld.shared.u32 	%r425, [%r422+13336];
	ld.shared.u32 	%r426, [%r422+13340];
	ld.shared.u32 	%r427, [%r422+13344];
	ld.shared.u32 	%r428, [%r422+13348];
	ld.shared.u32 	%r429, [%r422+13352];
	ld.shared.u32 	%r430, [%r422+13356];
	ld.shared.u32 	%r431, [%r422+13360];
	ld.shared.u32 	%r432, [%r422+13364];
	ld.shared.u32 	%r433, [%r422+13368];
	ld.shared.u32 	%r434, [%r422+13372];
	add.s32 	%r435, %r424, %r423;
	add.s32 	%r436, %r435, %r425;
	add.s32 	%r437, %r436, %r426;
	add.s32 	%r438, %r437, %r427;
	add.s32 	%r439, %r438, %r428;
	add.s32 	%r440, %r439, %r429;
	add.s32 	%r441, %r440, %r430;
	add.s32 	%r442, %r441, %r431;
	add.s32 	%r443, %r442, %r432;
	add.s32 	%r444, %r443, %r433;
	add.s32 	%r395, %r444, %r434;
	mov.b32 	%r393, 1;
	mov.b32 	%r418, 0;
	mov.b32 	%r420, -1;
	// begin inline asm
	{  .reg .s32 r0;  .reg .pred p;  shfl.sync.up.b32 r0|p, %r395, %r393, %r418, %r420;  @p add.s32 r0, r0, %r395;  mov.s32 %r391, r0;}
	// end inline asm
	mov.b32 	%r399, 2;
	// begin inline asm
	{  .reg .s32 r0;  .reg .pred p;  shfl.sync.up.b32 r0|p, %r391, %r399, %r418, %r420;  @p add.s32 r0, r0, %r391;  mov.s32 %r397, r0;}
	// end inline asm
	mov.b32 	%r405, 4;
	// begin inline asm
	{  .reg .s32 r0;  .reg .pred p;  shfl.sync.up.b32 r0|p, %r397, %r405, %r418, %r420;  @p add.s32 r0, r0, %r397;  mov.s32 %r403, r0;}
	// end inline asm
	mov.b32 	%r411, 8;
	// begin inline asm
	{  .reg .s32 r0;  .reg .pred p;  shfl.sync.up.b32 r0|p, %r403, %r411, %r418, %r420;  @p add.s32 r0, r0, %r403;  mov.s32 %r409, r0;}
	// end inline asm
	mov.b32 	%r417, 16;
	// begin inline asm
	{  .reg .s32 r0;  .reg .pred p;  shfl.sync.up.b32 r0|p, %r409, %r417, %r418, %r420;  @p add.s32 r0, r0, %r409;  mov.s32 %r415, r0;}
	// end inline asm
	sub.s32 	%r445, %r415, %r395;
	add.s32 	%r446, %r423, %r445;
	add.s32 	%r447, %r424, %r446;
	add.s32 	%r448, %r425, %r447;
	add.s32 	%r449, %r426, %r448;
	add.s32 	%r450, %r427, %r449;
	add.s32 	%r451, %r428, %r450;
	add.s32 	%r452, %r429, %r451;
	add.s32 	%r453, %r430, %r452;
	add.s32 	%r454, %r431, %r453;
	add.s32 	%r455, %r432, %r454;
	add.s32 	%r456, %r433, %r455;
	st.shared.u32 	[%r422+13328], %r445;
	st.shared.u32 	[%r422+13332], %r446;
	st.shared.u32 	[%r422+13336], %r447;
	st.shared.u32 	[%r422+13340], %r448;
	st.shared.u32 	[%r422+13344], %r449;
	st.shared.u32 	[%r422+13348], %r450;
	st.shared.u32 	[%r422+13352], %r451;
	st.shared.u32 	[%r422+13356], %r452;
	st.shared.u32 	[%r422+13360], %r453;
	st.shared.u32 	[%r422+13364], %r454;
	st.shared.u32 	[%r422+13368], %r455;
	st.shared.u32 	[%r422+13372], %r456;
$L__BB10_137:
	bar.sync 	0;
	ld.shared.s32 	%rd105, [%r50];
	@%p48 bra 	$L__BB10_139;
	cvt.u32.u64 	%r457, %rd105;
	shl.b32 	%r459, %r1, 2;
	mov.u32 	%r460, _ZZN3cub18CUB_300001_SM_10006detail10radix_sort29DeviceRadixSortOnesweepKernelINS1_5radix10policy_hubIddyE10Policy1000ELNS0_9SortOrderE0EddyiiNS1_21identity_decomposer_tEEEvPT5_SB_PT3_PKSC_PT1_PKSG_PT2_PKSK_T4_iiT6_E1s;
	add.s32 	%r461, %r460, %r459;
	ld.shared.u32 	%r462, [%r461];
	add.s32 	%r463, %r462, %r457;
	st.shared.u32 	[%r461], %r463;
	ld.shared.u32 	%r464, [%r461+1024];
	add.s32 	%r465, %r464, %r457;
	st.shared.u32 	[%r461+1024], %r465;
	ld.shared.u32 	%r466, [%r461+2048];
	add.s32 	%r467, %r466, %r457;
	st.shared.u32 	[%r461+2048], %r467;
	ld.shared.u32 	%r468, [%r461+3072];
	add.s32 	%r469, %r468, %r457;
	st.shared.u32 	[%r461+3072], %r469;
	ld.shared.u32 	%r470, [%r461+4096];
	add.s32 	%r471, %r470, %r457;
	st.shared.u32 	[%r461+4096], %r471;
	ld.shared.u32 	%r472, [%r461+5120];
	add.s32 	%r473, %r472, %r457;
	st.shared.u32 	[%r461+5120], %r473;
	ld.shared.u32 	%r474, [%r461+6144];
	add.s32 	%r475, %r474, %r457;
	st.shared.u32 	[%r461+6144], %r475;
	ld.shared.u32 	%r476, [%r461+7168];
	add.s32 	%r477, %r476, %r457;
	st.shared.u32 	[%r461+7168], %r477;
	ld.shared.u32 	%r478, [%r461+8192];
	add.s32 	%r479, %r478, %r457;
	st.shared.u32 	[%r461+8192], %r479;
	ld.shared.u32 	%r480, [%r461+9216];
	add.s32 	%r481, %r480, %r457;
	st.shared.u32 	[%r461+9216], %r481;
	ld.shared.u32 	%r482, [%r461+10240];
	add.s32 	%r483, %r482, %r457;
	st.shared.u32 	[%r461+10240], %r483;
	ld.shared.u32 	%r484, [%r461+11264];
	add.s32 	%r485, %r484, %r457;
	st.shared.u32 	[%r461+11264], %r485;
$L__BB10_139:
	bar.sync 	0;
	// begin inline asm
	mov.u32 %r486, %lanemask_le;
	// end inline asm
	setp.eq.s64 	%p120, %rd635, 9223372036854775807;
	selp.b64 	%rd225, -9223372036854775808, %rd635, %p120;
	cvt.u32.u64 	%r512, %rd66;
	shr.u64 	%rd226, %rd225, %r512;
	cvt.u32.u64 	%r513, %rd226;
	and.b32  	%r509, %r513, %r8;
	mov.b32 	%r489, 1;
	// begin inline asm
	{
    .reg .pred p;
    and.b32 %r487, %r509, %r489;    setp.ne.u32 p, %r487, 0;
    vote.ballot.sync.b32 %r487, p, 0xffffffff;
    @!p not.b32 %r487, %r487;
}

	// end inline asm
	mov.b32 	%r492, 2;
	// begin inline asm
	{
    .reg .pred p;
    and.b32 %r490, %r509, %r492;    setp.ne.u32 p, %r490, 0;
    vote.ballot.sync.b32 %r490, p, 0xffffffff;
    @!p not.b32 %r490, %r490;
}

	// end inline asm
	and.b32  	%r514, %r490, %r487;
	mov.b32 	%r495, 4;
	// begin inline asm
	{
    .reg .pred p;
    and.b32 %r493, %r509, %r495;    setp.ne.u32 p, %r493, 0;
    vote.ballot.sync.b32 %r493, p, 0xffffffff;
    @!p not.b32 %r493, %r493;
}

	// end inline asm
	and.b32  	%r515, %r493, %r514;
	mov.b32 	%r498, 8;
	// begin inline asm
	{
    .reg .pred p;
    and.b32 %r496, %r509, %r498;    setp.ne.u32 p, %r496, 0;
    vote.ballot.sync.b32 %r496, p, 0xffffffff;
    @!p not.b32 %r496, %r496;
}

	// end inline asm
	and.b32  	%r516, %r496, %r515;
	mov.b32 	%r501, 16;
	// begin inline asm
	{
    .reg .pred p;
    and.b32 %r499, %r509, %r501;    setp.ne.u32 p, %r499, 0;
    vote.ballot.sync.b32 %r499, p, 0xffffffff;
    @!p not.b32 %r499, %r499;
}

	// end inline asm
	and.b32  	%r517, %r499, %r516;
	mov.b32 	%r504, 32;
	// begin inline asm
	{
    .reg .pred p;
    and.b32 %r502, %r509, %r504;    setp.ne.u32 p, %r502, 0;
    vote.ballot.sync.b32 %r502, p, 0xffffffff;
    @!p not.b32 %r502, %r502;
}

	// end inline asm
	and.b32  	%r518, %r502, %r517;
	mov.b32 	%r507, 64;
	// begin inline asm
	{
    .reg .pred p;
    and.b32 %r505, %r509, %r507;    setp.ne.u32 p, %r505, 0;
    vote.ballot.sync.b32 %r505, p, 0xffffffff;
    @!p not.b32 %r505, %r505;
}

	// end inline asm
	and.b32  	%r519, %r505, %r518;
	mov.b32 	%r510, 128;
	// begin inline asm
	{
    .reg .pred p;
    and.b32 %r508, %r509, %r510;    setp.ne.u32 p, %r508, 0;
    vote.ballot.sync.b32 %r508, p, 0xffffffff;
    @!p not.b32 %r508, %r508;
}

	// end inline asm
	and.b32  	%r520, %r508, %r519;
	clz.b32 	%r521, %r520;
	sub.s32 	%r53, 31, %r521;
	and.b32  	%r522, %r486, %r520;
	popc.b32 	%r54, %r522;
	setp.ne.s32 	%p121, %r162, %r53;
	mov.b32 	%r1234, 0;
	@%p121 bra 	$L__BB10_141;
	shl.b32 	%r523, %r509, 2;
	add.s32 	%r524, %r9, %r523;
	atom.shared.add.u32 	%r1234, [%r524], %r54;
$L__BB10_141:
	shfl.sync.idx.b32	%r550|%p122, %r1234, %r53, 31, -1;
	add.s32 	%r57, %r54, %r550;
	setp.eq.s64 	%p123, %rd634, 9223372036854775807;
	selp.b64 	%rd227, -9223372036854775808, %rd634, %p123;
	shr.u64 	%rd228, %rd227, %r512;
	cvt.u32.u64 	%r552, %rd228;
	and.b32  	%r547, %r552, %r8;
	mov.b32 	%r527, 1;
	// begin inline asm
	{
    .reg .pred p;
    and.b32 %r525, %r547, %r527;    setp.ne.u32 p, %r525, 0;
    vote.ballot.sync.b32 %r525, p, 0xffffffff;
    @!p not.b32 %r525, %r525;
}

	// end inline asm
	mov.b32 	%r530, 2;
	// begin inline asm
	{
    .reg .pred p;
    and.b32 %r528, %r547, %r530;    setp.ne.u32 p, %r528, 0;
    vote.ballot.sync.b32 %r528, p, 0xffffffff;
    @!p not.b32 %r528, %r528;
}

	// end inline asm
	and.b32  	%r553, %r528, %r525;
	mov.b32 	%r533, 4;
	// begin inline asm
	{
    .reg .pred p;
    and.b32 %r531, %r547, %r533;    setp.ne.u32 p, %r531, 0;
    vote.ballot.sync.b32 %r531, p, 0xffffffff;
    @!p not.b32 %r531, %r531;
}

	// end inline asm
	and.b32  	%r554, %r531, %r553;
	mov.b32 	%r536, 8;
	// begin inline asm
	{
    .reg .pred p;
    and.b32 %r534, %r547, %r536;    setp.ne.u32 p, %r534, 0;
    vote.ballot.sync.b32 %r534, p, 0xffffffff;
    @!p not.b32 %r534, %r534;
}

	// end inline asm
	and.b32  	%r555, %r534, %r554;
	mov.b32 	%r539, 16;
	// begin inline asm
	{
    .reg .pred p;
    and.b32 %r537, %r547, %r539;    setp.ne.u32 p, %r537, 0;
    vote.ballot.sync.b32 %r537, p, 0xffffffff;
    @!p not.b32 %r537, %r537;
}

	// end inline asm
	and.b32  	%r556, %r537, %r555;
	mov.b32 	%r542, 32;
	// begin inline asm
	{
    .reg .pred p;
    and.b32 %r540, %r547, %r542;    setp.ne.u32 p, %r540, 0;
    vote.ballot.sync.b32 %r540, p, 0xffffffff;
    @!p not.b32 %r540, %r540;
}

	// end inline asm
	and.b32  	%r557, %r540, %r556;
	mov.b32 	%r545, 64;
	// begin inline asm
	{
    .reg .pred p;
    and.b32 %r543, %r547, %r545;    setp.ne.u32 p, %r543, 0;
    vote.ballot.sync.b32 %r543, p, 0xffffffff;
    @!p not.b32 %r543, %r543;
}

	// end inline asm
	and.b32  	%r558, %r543, %r557;
	mov.b32 	%r548, 128;
	// begin inline asm
	{
    .reg .pred p;
    and.b32 %r546, %r547, %r548;    setp.ne.u32 p, %r546, 0;
    vote.ballot.sync.b32 %r546, p, 0xffffffff;
    @!p not.b32 %r546, %r546;
}

	// end inline asm
	and.b32  	%r559, %r546, %r558;
	clz.b32 	%r560, %r559;
	sub.s32 	%r59, 31, %r560;
	and.b32  	%r561, %r486, %r559;
	popc.b32 	%r60, %r561;
	setp.ne.s32 	%p124, %r162, %r59;
	mov.b32 	%r1235, 0;
	@%p124 bra 	$L__BB10_143;
	shl.b32 	%r562, %r547, 2;
	add.s32 	%r563, %r9, %r562;
	atom.shared.add.u32 	%r1235, [%r563], %r60;
$L__BB10_143:
	shfl.sync.idx.b32	%r589|%p125, %r1235, %r59, 31, -1;
	add.s32 	%r63, %r60, %r589;
	setp.eq.s64 	%p126, %rd633, 9223372036854775807;
	selp.b64 	%rd229, -9223372036854775808, %rd633, %p126;
	shr.u64 	%rd230, %rd229, %r512;
	cvt.u32.u64 	%r591, %rd230;
	and.b32  	%r586, %r591, %r8;
	mov.b32 	%r566, 1;
	// begin inline asm
	{
    .reg .pred p;
    and.b32 %r564, %r586, %r566;    setp.ne.u32 p, %r564, 0;
    vote.ballot.sync.b32 %r564, p, 0xffffffff;
    @!p not.b32 %r564, %r564;
}

	// end inline asm
	mov.b32 	%r569, 2;
	// begin inline asm
	{
    .reg .pred p;
    and.b32 %r567, %r586, %r569;    setp.ne.u32 p, %r567, 0;
    vote.ballot.sync.b32 %r567, p, 0xffffffff;
    @!p not.b32 %r567, %r567;
}

	// end inline asm
	and.b32  	%r592, %r567, %r564;
	mov.b32 	%r572, 4;
	// begin inline asm
	{
    .reg .pred p;
    and.b32 %r570, %r586, %r572;    setp.ne.u32 p, %r570, 0;
    vote.ballot.sync.b32 %r570, p, 0xffffffff;
    @!p not.b32 %r570, %r570;
}

	// end inline asm
	and.b32  	%r593, %r570, %r592;
	mov.b32 	%r575, 8;
	// begin inline asm
	{
    .reg .pred p;
    and.b32 %r573, %r586, %r575;    setp.ne.u32 p, %r573, 0;
    vote.ballot.sync.b32 %r573, p, 0xffffffff;
    @!p not.b32 %r573, %r573;
}

	// end inline asm
	and.b32  	%r594, %r573, %r593;
	mov.b32 	%r578, 16;
	// begin inline asm
	{
    .reg .pred p;
    and.b32 %r576, %r586, %r578;    setp.ne.u32 p, %r576, 0;
    vote.ballot.sync.b32 %r576, p, 0xffffffff;
    @!p not.b32 %r576, %r576;
}

	// end inline asm
	and.b32  	%r595, %r576, %r594;
	mov.b32 	%r581, 32;
	// begin inline asm
	{
    .reg .pred p;
    and.b32 %r579, %r586, %r581;    setp.ne.u32 p, %r579, 0;
    vote.ballot.sync.b32 %r579, p, 0xffffffff;
    @!p not.b32 %r579, %r579;
}

	// end inline asm
	and.b32  	%r596, %r579, %r595;
	mov.b32 	%r584, 64;
	// begin inline asm
	{
    .reg .pred p;
    and.b32 %r582, %r586, %r584;    setp.ne.u32 p, %r582, 0;
    vote.ballot.sync.b32 %r582, p, 0xffffffff;
    @!p not.b32 %r582, %r582;
}

	// end inline asm
	and.b32  	%r597, %r582, %r596;
	mov.b32 	%r587, 128;
	// begin inline asm
	{
    .reg .pred p;
    and.b32 %r585, %r586, %r587;    setp.ne.u32 p, %r585, 0;
    vote.ballot.sync.b32 %r585, p, 0xffffffff;
    @!p not.b32 %r585, %r585;
}

	// end inline asm
	and.b32  	%r598, %r585, %r597;
	clz.b32 	%r599, %r598;
	sub.s32 	%r65, 31, %r599;
	and.b32  	%r600, %r486, %r598;
	popc.b32 	%r66, %r600;
	setp.ne.s32 	%p127, %r162, %r65;
	mov.b32 	%r1236, 0;
	@%p127 bra 	$L__BB10_145;
	shl.b32 	%r601, %r586, 2;
	add.s32 	%r602, %r9, %r601;
	atom.shared.add.u32 	%r1236, [%r602], %r66;
$L__BB10_145:
	shfl.sync.idx.b32	%r628|%p128, %r1236, %r65, 31, -1;
	add.s32 	%r69, %r66, %r628;
	setp.eq.s64 	%p129, %rd632, 9223372036854775807;
	selp.b64 	%rd231, -9223372036854775808, %rd632, %p129;
	shr.u64 	%rd232, %rd231, %r512;
	cvt.u32.u64 	%r630, %rd232;
	and.b32  	%r625, %r630, %r8;
	mov.b32 	%r605, 1;
	// begin inline asm
	{
    .reg .pred p;
    and.b32 %r603, %r625, %r605;    setp.ne.u32 p, %r603, 0;
    vote.ballot.sync.b32 %r603, p, 0xffffffff;
    @!p not.b32 %r603, %r603;
}

	// end inline asm
	mov.b32 	%r608, 2;
	// begin inline asm
	{
    .reg .pred p;
    and.b32 %r606, %r625, %r608;    setp.ne.u32 p, %r606, 0;
    vote.ballot.sync.b32 %r606, p, 0xffffffff;
    @!p not.b32 %r606, %r606;
}

	// end inline asm
	and.b32  	%r631, %r606, %r603;
	mov.b32 	%r611, 4;
	// begin inline asm
	{
    .reg .pred p;
    and.b32 %r609, %r625, %r611;    setp.ne.u32 p, %r609, 0;
    vote.ballot.sync.b32 %r609, p, 0xffffffff;
    @!p not.b32 %r609, %r609;
}

	// end inline asm
	and.b32  	%r632, %r609, %r631;
	mov.b32 	%r614, 8;
	// begin inline asm
	{
    .reg .pred p;
    and.b32 %r612, %r625, %r614;    setp.ne.u32 p, %r612, 0;
    vote.ballot.sync.b32 %r612, p, 0xffffffff;
    @!p not.b32 %r612, %r612;
}

	// end inline asm
	and.b32  	%r633, %r612, %r632;
	mov.b32 	%r617, 16;
	// begin inline asm
	{
    .reg .pred p;
    and.b32 %r615, %r625, %r617;    setp.ne.u32 p, %r615, 0;
    vote.ballot.sync.b32 %r615, p, 0xffffffff;
    @!p not.b32 %r615, %r615;
}

	// end inline asm
	and.b32  	%r634, %r615, %r633;
	mov.b32 	%r620, 32;
	// begin inline asm
	{
    .reg .pred p;
    and.b32 %r618, %r625, %r620;    setp.ne.u32 p, %r618, 0;
    vote.ballot.sync.b32 %r618, p, 0xffffffff;
    @!p not.b32 %r618, %r618;
}

	// end inline asm
	and.b32  	%r635, %r618, %r634;
	mov.b32 	%r623, 64;
	// begin inline asm
	{
    .reg .pred p;
    and.b32 %r621, %r625, %r623;    setp.ne.u32 p, %r621, 0;
    vote.ballot.sync.b32 %r621, p, 0xffffffff;
    @!p not.b32 %r621, %r621;
}

	// end inline asm
	and.b32  	%r636, %r621, %r635;
	mov.b32 	%r626, 128;
	// begin inline asm
	{
    .reg .pred p;
    and.b32 %r624, %r625, %r626;    setp.ne.u32 p, %r624, 0;
    vote.ballot.sync.b32 %r624, p, 0xffffffff;
    @!p not.b32 %r624, %r624;
}

	// end inline asm
	and.b32  	%r637, %r624, %r636;
	clz.b32 	%r638, %r637;
	sub.s32 	%r71, 31, %r638;
	and.b32  	%r639, %r486, %r637;
	popc.b32 	%r72, %r639;
	setp.ne.s32 	%p130, %r162, %r71;
	mov.b32 	%r1237, 0;
	@%p130 bra 	$L__BB10_147;
	shl.b32 	%r640, %r625, 2;
	add.s32 	%r641, %r9, %r640;
	atom.shared.add.u32 	%r1237, [%r641], %r72;
$L__BB10_147:
	shfl.sync.idx.b32	%r667|%p131, %r1237, %r71, 31, -1;
	add.s32 	%r75, %r72, %r667;
	setp.eq.s64 	%p132, %rd631, 9223372036854775807;
	selp.b64 	%rd233, -9223372036854775808, %rd631, %p132;
	shr.u64 	%rd234, %rd233, %r512;
	cvt.u32.u64 	%r669, %rd234;
	and.b32  	%r664, %r669, %r8;
	mov.b32 	%r644, 1;
	// begin inline asm
	{
    .reg .pred p;
    and.b32 %r642, %r664, %r644;    setp.ne.u32 p, %r642, 0;
    vote.ballot.sync.b32 %r642, p, 0xffffffff;
    @!p not.b32 %r642, %r642;
}

	// end inline asm
	mov.b32 	%r647, 2;
	// begin inline asm
	{
    .reg .pred p;
    and.b32 %r645, %r664, %r647;    setp.ne.u32 p, %r645, 0;
    vote.ballot.sync.b32 %r645, p, 0xffffffff;
    @!p not.b32 %r645, %r645;
}

	// end inline asm
	and.b32  	%r670, %r645, %r642;
	mov.b32 	%r650, 4;
	// begin inline asm
	{
    .reg .pred p;
    and.b32 %r648, %r664, %r650;    setp.ne.u32 p, %r648, 0;
    vote.ballot.sync.b32 %r648, p, 0xffffffff;
    @!p not.b32 %r648, %r648;
}

	// end inline asm
	and.b32  	%r671, %r648, %r670;
	mov.b32 	%r653, 8;
	// begin inline asm
	{
    .reg .pred p;
    and.b32 %r651, %r664, %r653;    setp.ne.u32 p, %r651, 0;
    vote.ballot.sync.b32 %r651, p, 0xffffffff;
    @!p not.b32 %r651, %r651;
}

	// end inline asm
	and.b32  	%r672, %r651, %r671;
	mov.b32 	%r656, 16;
	// begin inline asm
	{
    .reg .pred p;
    and.b32 %r654, %r664, %r656;    setp.ne.u32 p, %r654, 0;
    vote.ballot.sync.b32 %r654, p, 0xffffffff;
    @!p not.b32 %r654, %r654;
}

	// end inline asm
	and.b32  	%r673, %r654, %r672;
	mov.b32 	%r659, 32;
	// begin inline asm
	{
    .reg .pred p;
    and.b32 %r657, %r664, %r659;    setp.ne.u32 p, %r657, 0;
    vote.ballot.sync.b32 %r657, p, 0xffffffff;
    @!p not.b32 %r657, %r657;
}

	// end inline asm
	and.b32  	%r674, %r657, %r673;
	mov.b32 	%r662, 64;
	// begin inline asm
	{
    .reg .pred p;
    and.b32 %r660, %r664, %r662;    setp.ne.u32 p, %r660, 0;
    vote.ballot.sync.b32 %r660, p, 0xffffffff;
    @!p not.b32 %r660, %r660;
}

	// end inline asm
	and.b32  	%r675, %r660, %r674;
	mov.b32 	%r665, 128;
	// begin inline asm
	{
    .reg .pred p;
    and.b32 %r663, %r664, %r665;    setp.ne.u32 p, %r663, 0;
    vote.ballot.sync.b32 %r663, p, 0xffffffff;
    @!p not.b32 %r663, %r663;
}

	// end inline asm
	and.b32  	%r676, %r663, %r675;
	clz.b32 	%r677, %r676;
	sub.s32 	%r77, 31, %r677;
	and.b32  	%r678, %r486, %r676;
	popc.b32 	%r78, %r678;
	setp.ne.s32 	%p133, %r162, %r77;
	mov.b32 	%r1238, 0;
	@%p133 bra 	$L__BB10_149;
	shl.b32 	%r679, %r664, 2;
	add.s32 	%r680, %r9, %r679;
	atom.shared.add.u32 	%r1238, [%r680], %r78;
$L__BB10_149:
	shfl.sync.idx.b32	%r706|%p134, %r1238, %r77, 31, -1;
	add.s32 	%r81, %r78, %r706;
	setp.eq.s64 	%p135, %rd630, 9223372036854775807;
	selp.b64 	%rd235, -9223372036854775808, %rd630, %p135;
	shr.u64 	%rd236, %rd235, %r512;
	cvt.u32.u64 	%r708, %rd236;
	and.b32  	%r703, %r708, %r8;
	mov.b32 	%r683, 1;
	// begin inline asm
	{
    .reg .pred p;
    and.b32 %r681, %r703, %r683;    setp.ne.u32 p, %r681, 0;
    vote.ballot.sync.b32 %r681, p, 0xffffffff;
    @!p not.b32 %r681, %r681;
}

	// end inline asm
	mov.b32 	%r686, 2;
	// begin inline asm
	{
    .reg .pred p;
    and.b32 %r684, %r703, %r686;    setp.ne.u32 p, %r684, 0;
    vote.ballot.sync.b32 %r684, p, 0xffffffff;
    @!p not.b32 %r684, %r684;
}

	// end inline asm
	and.b32  	%r709, %r684, %r681;
	mov.b32 	%r689, 4;
	// begin inline asm
	{
    .reg .pred p;
    and.b32 %r687, %r703, %r689;    setp.ne.u32 p, %r687, 0;
    vote.ballot.sync.b32 %r687, p, 0xffffffff;
    @!p not.b32 %r687, %r687;
}

	// end inline asm
	and.b32  	%r710, %r687, %r709;
	mov.b32 	%r692, 8;
	// begin inline asm
	{
    .reg .pred p;
    and.b32 %r690, %r703, %r692;    setp.ne.u32 p, %r690, 0;
    vote.ballot.sync.b32 %r690, p, 0xffffffff;
    @!p not.b32 %r690, %r690;
}

	// end inline asm
	and.b32  	%r711, %r690, %r710;
	mov.b32 	%r695, 16;
	// begin inline asm
	{
    .reg .pred p;
    and.b32 %r693, %r703, %r695;    setp.ne.u32 p, %r693, 0;
    vote.ballot.sync.b32 %r693, p, 0xffffffff;
    @!p not.b32 %r693, %r693;
}

	// end inline asm
	and.b32  	%r712, %r693, %r711;
	mov.b32 	%r698, 32;
	// begin inline asm
	{
    .reg .pred p;
    and.b32 %r696, %r703, %r698;    setp.ne.u32 p, %r696, 0;
    vote.ballot.sync.b32 %r696, p, 0xffffffff;
    @!p not.b32 %r696, %r696;
}

	// end inline asm
	and.b32  	%r713, %r696, %r712;
	mov.b32 	%r701, 64;
	// begin inline asm
	{
    .reg .pred p;
    and.b32 %r699, %r703, %r701;    setp.ne.u32 p, %r699, 0;
    vote.ballot.sync.b32 %r699, p, 0xffffffff;
    @!p not.b32 %r699, %r699;
}

	// end inline asm
	and.b32  	%r714, %r699, %r713;
	mov.b32 	%r704, 128;
	// begin inline asm
	{
    .reg .pred p;
    and.b32 %r702, %r703, %r704;    setp.ne.u32 p, %r702, 0;
    vote.ballot.sync.b32 %r702, p, 0xffffffff;
    @!p not.b32 %r702, %r702;
}

	// end inline asm
	and.b32  	%r715, %r702, %r714;
	clz.b32 	%r716, %r715;
	sub.s32 	%r83, 31, %r716;
	and.b32  	%r717, %r486, %r715;
	popc.b32 	%r84, %r717;
	setp.ne.s32 	%p136, %r162, %r83;
	mov.b32 	%r1239, 0;
	@%p136 bra 	$L__BB10_151;
	shl.b32 	%r718, %r703, 2;
	add.s32 	%r719, %r9, %r718;
	atom.shared.add.u32 	%r1239, [%r719], %r84;
$L__BB10_151:
	shfl.sync.idx.b32	%r745|%p137, %r1239, %r83, 31, -1;
	add.s32 	%r87, %r84, %r745;
	setp.eq.s64 	%p138, %rd629, 9223372036854775807;
	selp.b64 	%rd237, -9223372036854775808, %rd629, %p138;
	shr.u64 	%rd238, %rd237, %r512;
	cvt.u32.u64 	%r747, %rd238;
	and.b32  	%r742, %r747, %r8;
	mov.b32 	%r722, 1;
	// begin inline asm
	{
    .reg .pred p;
    and.b32 %r720, %r742, %r722;    setp.ne.u32 p, %r720, 0;
    vote.ballot.sync.b32 %r720, p, 0xffffffff;
    @!p not.b32 %r720, %r720;
}

	// end inline asm
	mov.b32 	%r725, 2;
	// begin inline asm
	{
    .reg .pred p;
    and.b32 %r723, %r742, %r725;    setp.ne.u32 p, %r723, 0;
    vote.ballot.sync.b32 %r723, p, 0xffffffff;
    @!p not.b32 %r723, %r723;
}

	// end inline asm
	and.b32  	%r748, %r723, %r720;
	mov.b32 	%r728, 4;
	// begin inline asm
	{
    .reg .pred p;
    and.b32 %r726, %r742, %r728;    setp.ne.u32 p, %r726, 0;
    vote.ballot.sync.b32 %r726, p, 0xffffffff;
    @!p not.b32 %r726, %r726;
}

	// end inline asm
	and.b32  	%r749, %r726, %r748;
	mov.b32 	%r731, 8;
	// begin inline asm
	{
    .reg .pred p;
    and.b32 %r729, %r742, %r731;    setp.ne.u32 p, %r729, 0;
    vote.ballot.sync.b32 %r729, p, 0xffffffff;
    @!p not.b32 %r729, %r729;
}

	// end inline asm
	and.b32  	%r750, %r729, %r749;
	mov.b32 	%r734, 16;
	// begin inline asm
	{
    .reg .pred p;
    and.b32 %r732, %r742, %r734;    setp.ne.u32 p, %r732, 0;
    vote.ballot.sync.b32 %r732, p, 0xffffffff;
    @!p not.b32 %r732, %r732;
}

	// end inline asm
	and.b32  	%r751, %r732, %r750;
	mov.b32 	%r737, 32;
	// begin inline asm
	{
    .reg .pred p;
    and.b32 %r735, %r742, %r737;    setp.ne.u32 p, %r735, 0;
    vote.ballot.sync.b32 %r735, p, 0xffffffff;
    @!p not.b32 %r735, %r735;
}

	// end inline asm
	and.b32  	%r752, %r735, %r751;
	mov.b32 	%r740, 64;
	// begin inline asm
	{
    .reg .pred p;
    and.b32 %r738, %r742, %r740;    setp.ne.u32 p, %r738, 0;
    vote.ballot.sync.b32 %r738, p, 0xffffffff;
    @!p not.b32 %r738, %r738;
}

	// end inline asm
	and.b32  	%r753, %r738, %r752;
	mov.b32 	%r743, 128;
	// begin inline asm
	{
    .reg .pred p;
    and.b32 %r741, %r742, %r743;    setp.ne.u32 p, %r741, 0;
    vote.ballot.sync.b32 %r741, p, 0xffffffff;
    @!p not.b32 %r741, %r741;
}

	// end inline asm
	and.b32  	%r754, %r741, %r753;
	clz.b32 	%r755, %r754;
	sub.s32 	%r89, 31, %r755;
	and.b32  	%r756, %r486, %r754;
	popc.b32 	%r90, %r756;
	setp.ne.s32 	%p139, %r162, %r89;
	mov.b32 	%r1240, 0;
	@%p139 bra 	$L__BB10_153;
	shl.b32 	%r757, %r742, 2;
	add.s32 	%r758, %r9, %r757;
	atom.shared.add.u32 	%r1240, [%r758], %r90;
$L__BB10_153:
	shfl.sync.idx.b32	%r784|%p140, %r1240, %r89, 31, -1;
	add.s32 	%r93, %r90, %r784;
	setp.eq.s64 	%p141, %rd628, 9223372036854775807;
	selp.b64 	%rd239, -9223372036854775808, %rd628, %p141;
	shr.u64 	%rd240, %rd239, %r512;
	cvt.u32.u64 	%r786, %rd240;
	and.b32  	%r781, %r786, %r8;
	mov.b32 	%r761, 1;
	// begin inline asm
	{
    .reg .pred p;
    and.b32 %r759, %r781, %r761;    setp.ne.u32 p, %r759, 0;
    vote.ballot.sync.b32 %r759, p, 0xffffffff;
    @!p not.b32 %r759, %r759;
}

	// end inline asm
	mov.b32 	%r764, 2;
	// begin inline asm
	{
    .reg .pred p;
    and.b32 %r762, %r781, %r764;    setp.ne.u32 p, %r762, 0;
    vote.ballot.sync.b32 %r762, p, 0xffffffff;
    @!p not.b32 %r762, %r762;
}

	// end inline asm
	and.b32  	%r787, %r762, %r759;
	mov.b32 	%r767, 4;
	// begin inline asm
	{
    .reg .pred p;
    and.b32 %r765, %r781, %r767;    setp.ne.u32 p, %r765, 0;
    vote.ballot.sync.b32 %r765, p, 0xffffffff;
    @!p not.b32 %r765, %r765;
}

	// end inline asm
	and.b32  	%r788, %r765, %r787;
	mov.b32 	%r770, 8;
	// begin inline asm
	{
    .reg .pred p;
    and.b32 %r768, %r781, %r770;    setp.ne.u32 p, %r768, 0;
    vote.ballot.sync.b32 %r768, p, 0xffffffff;
    @!p not.b32 %r768, %r768;
}

	// end inline asm
	and.b32  	%r789, %r768, %r788;
	mov.b32 	%r773, 16;
	// begin inline asm
	{
    .reg .pred p;
    and.b32 %r771, %r781, %r773;    setp.ne.u32 p, %r771, 0;
    vote.ballot.sync.b32 %r771, p, 0xffffffff;
    @!p not.b32 %r771, %r771;
}

	// end inline asm
	and.b32  	%r790, %r771, %r789;
	mov.b32 	%r776, 32;
	// begin inline asm
	{
    .reg .pred p;
    and.b32 %r774, %r781, %r776;    setp.ne.u32 p, %r774, 0;
    vote.ballot.sync.b32 %r774, p, 0xffffffff;
    @!p not.b32 %r774, %r774;
}

	// end inline asm
	and.b32  	%r791, %r774, %r790;
	mov.b32 	%r779, 64;
	// begin inline asm
	{
    .reg .pred p;
    and.b32 %r777, %r781, %r779;    setp.ne.u32 p, %r777, 0;
    vote.ballot.sync.b32 %r777, p, 0xffffffff;
    @!p not.b32 %r777, %r777;
}

	// end inline asm
	and.b32  	%r792, %r777, %r791;
	mov.b32 	%r782, 128;
	// begin inline asm
	{
    .reg .pred p;
    and.b32 %r780, %r781, %r782;    setp.ne.u32 p, %r780, 0;
    vote.ballot.sync.b32 %r780, p, 0xffffffff;
    @!p not.b32 %r780, %r780;
}

	// end inline asm
	and.b32  	%r793, %r780, %r792;
	clz.b32 	%r794, %r793;
	sub.s32 	%r95, 31, %r794;
	and.b32  	%r795, %r486, %r793;
	popc.b32 	%r96, %r795;
	setp.ne.s32 	%p142, %r162, %r95;
	mov.b32 	%r1241, 0;
	@%p142 bra 	$L__BB10_155;
	shl.b32 	%r796, %r781, 2;
	add.s32 	%r797, %r9, %r796;
	atom.shared.add.u32 	%r1241, [%r797], %r96;
$L__BB10_155:
	shfl.sync.idx.b32	%r823|%p143, %r1241, %r95, 31, -1;
	add.s32 	%r99, %r96, %r823;
	setp.eq.s64 	%p144, %rd627, 9223372036854775807;
	selp.b64 	%rd241, -9223372036854775808, %rd627, %p144;
	shr.u64 	%rd242, %rd241, %r512;
	cvt.u32.u64 	%r825, %rd242;
	and.b32  	%r820, %r825, %r8;
	mov.b32 	%r800, 1;
	// begin inline asm
	{
    .reg .pred p;
    and.b32 %r798, %r820, %r800;    setp.ne.u32 p, %r798, 0;
    vote.ballot.sync.b32 %r798, p, 0xffffffff;
    @!p not.b32 %r798, %r798;
}

	// end inline asm
	mov.b32 	%r803, 2;
	// begin inline asm
	{
    .reg .pred p;
    and.b32 %r801, %r820, %r803;    setp.ne.u32 p, %r801, 0;
    vote.ballot.sync.b32 %r801, p, 0xffffffff;
    @!p not.b32 %r801, %r801;
}

	// end inline asm
	and.b32  	%r826, %r801, %r798;
	mov.b32 	%r806, 4;
	// begin inline asm
	{
    .reg .pred p;
    and.b32 %r804, %r820, %r806;    setp.ne.u32 p, %r804, 0;
    vote.ballot.sync.b32 %r804, p, 0xffffffff;
    @!p not.b32 %r804, %r804;
}

	// end inline asm
	and.b32  	%r827, %r804, %r826;
	mov.b32 	%r809, 8;
	// begin inline asm
	{
    .reg .pred p;
    and.b32 %r807, %r820, %r809;    setp.ne.u32 p, %r807, 0;
    vote.ballot.sync.b32 %r807, p, 0xffffffff;
    @!p not.b32 %r807, %r807;
}

	// end inline asm
	and.b32  	%r828, %r807, %r827;
	mov.b32 	%r812, 16;
	// begin inline asm
	{
    .reg .pred p;
    and.b32 %r810, %r820, %r812;    setp.ne.u32 p, %r810, 0;
    vote.ballot.sync.b32 %r810, p, 0xffffffff;
    @!p not.b32 %r810, %r810;
}

	// end inline asm
	and.b32  	%r829, %r810, %r828;
	mov.b32 	%r815, 32;
	// begin inline asm
	{
    .reg .pred p;
    and.b32 %r813, %r820, %r815;    setp.ne.u32 p, %r813, 0;
    vote.ballot.sync.b32 %r813, p, 0xffffffff;
    @!p not.b32 %r813, %r813;
}

	// end inline asm
	and.b32  	%r830, %r813, %r829;
	mov.b32 	%r818, 64;
	// begin inline asm
	{
    .reg .pred p;
    and.b32 %r816, %r820, %r818;    setp.ne.u32 p, %r816, 0;
    vote.ballot.sync.b32 %r816, p, 0xffffffff;
    @!p not.b32 %r816, %r816;
}

	// end inline asm
	and.b32  	%r831, %r816, %r830;
	mov.b32 	%r821, 128;
	// begin inline asm
	{
    .reg .pred p;
    and.b32 %r819, %r820, %r821;    setp.ne.u32 p, %r819, 0;
    vote.ballot.sync.b32 %r819, p, 0xffffffff;
    @!p not.b32 %r819, %r819;
}

	// end inline asm
	and.b32  	%r832, %r819, %r831;
	clz.b32 	%r833, %r832;
	sub.s32 	%r101, 31, %r833;
	and.b32  	%r834, %r486, %r832;
	popc.b32 	%r102, %r834;
	setp.ne.s32 	%p145, %r162, %r101;
	mov.b32 	%r1242, 0;
	@%p145 bra 	$L__BB10_157;
	shl.b32 	%r835, %r820, 2;
	add.s32 	%r836, %r9, %r835;
	atom.shared.add.u32 	%r1242, [%r836], %r102;
$L__BB10_157:
	shfl.sync.idx.b32	%r862|%p146, %r1242, %r101, 31, -1;
	add.s32 	%r105, %r102, %r862;
	setp.eq.s64 	%p147, %rd626, 9223372036854775807;
	selp.b64 	%rd243, -9223372036854775808, %rd626, %p147;
	shr.u64 	%rd244, %rd243, %r512;
	cvt.u32.u64 	%r864, %rd244;
	and.b32  	%r859, %r864, %r8;
	mov.b32 	%r839, 1;
	// begin inline asm
	{
    .reg .pred p;
    and.b32 %r837, %r859, %r839;    setp.ne.u32 p, %r837, 0;
    vote.ballot.sync.b32 %r837, p, 0xffffffff;
    @!p not.b32 %r837, %r837;
}

	// end inline asm
	mov.b32 	%r842, 2;
	// begin inline asm
	{
    .reg .pred p;
    and.b32 %r840, %r859, %r842;    setp.ne.u32 p, %r840, 0;
    vote.ballot.sync.b32 %r840, p, 0xffffffff;
    @!p not.b32 %r840, %r840;
}

	// end inline asm
	and.b32  	%r865, %r840, %r837;
	mov.b32 	%r845, 4;
	// begin inline asm
	{
    .reg .pred p;
    and.b32 %r843, %r859, %r845;    setp.ne.u32 p, %r843, 0;
    vote.ballot.sync.b32 %r843, p, 0xffffffff;
    @!p not.b32 %r843, %r843;
}

	// end inline asm
	and.b32  	%r866, %r843, %r865;
	mov.b32 	%r848, 8;
	// begin inline asm
	{
    .reg .pred p;
    and.b32 %r846, %r859, %r848;    setp.ne.u32 p, %r846, 0;
    vote.ballot.sync.b32 %r846, p, 0xffffffff;
    @!p not.b32 %r846, %r846;
}

	// end inline asm
	and.b32  	%r867, %r846, %r866;
	mov.b32 	%r851, 16;
	// begin inline asm
	{
    .reg .pred p;
    and.b32 %r849, %r859, %r851;    setp.ne.u32 p, %r849, 0;
    vote.ballot.sync.b32 %r849, p, 0xffffffff;
    @!p not.b32 %r849, %r849;
}

	// end inline asm
	and.b32  	%r868, %r849, %r867;
	mov.b32 	%r854, 32;
	// begin inline asm
	{
    .reg .pred p;
    and.b32 %r852, %r859, %r854;    setp.ne.u32 p, %r852, 0;
    vote.ballot.sync.b32 %r852, p, 0xffffffff;
    @!p not.b32 %r852, %r852;
}

	// end inline asm
	and.b32  	%r869, %r852, %r868;
	mov.b32 	%r857, 64;
	// begin inline asm
	{
    .reg .pred p;
    and.b32 %r855, %r859, %r857;    setp.ne.u32 p, %r855, 0;
    vote.ballot.sync.b32 %r855, p, 0xffffffff;
    @!p not.b32 %r855, %r855;
}

	// end inline asm
	and.b32  	%r870, %r855, %r869;
	mov.b32 	%r860, 128;
	// begin inline asm
	{
    .reg .pred p;
    and.b32 %r858, %r859, %r860;    setp.ne.u32 p, %r858, 0;
    vote.ballot.sync.b32 %r858, p, 0xffffffff;
    @!p not.b32 %r858, %r858;
}

	// end inline asm
	and.b32  	%r871, %r858, %r870;
	clz.b32 	%r872, %r871;
	sub.s32 	%r107, 31, %r872;
	and.b32  	%r873, %r486, %r871;
	popc.b32 	%r108, %r873;
	setp.ne.s32 	%p148, %r162, %r107;
	mov.b32 	%r1243, 0;
	@%p148 bra 	$L__BB10_159;
	shl.b32 	%r874, %r859, 2;
	add.s32 	%r875, %r9, %r874;
	atom.shared.add.u32 	%r1243, [%r875], %r108;
$L__BB10_159:
	shfl.sync.idx.b32	%r901|%p149, %r1243, %r107, 31, -1;
	add.s32 	%r111, %r108, %r901;
	setp.eq.s64 	%p150, %rd625, 9223372036854775807;
	selp.b64 	%rd245, -9223372036854775808, %rd625, %p150;
	shr.u64 	%rd246, %rd245, %r512;
	cvt.u32.u64 	%r903, %rd246;
	and.b32  	%r898, %r903, %r8;
	mov.b32 	%r878, 1;
	// begin inline asm
	{
    .reg .pred p;
    and.b32 %r876, %r898, %r878;    setp.ne.u32 p, %r876, 0;
    vote.ballot.sync.b32 %r876, p, 0xffffffff;
    @!p not.b32 %r876, %r876;
}

	// end inline asm
	mov.b32 	%r881, 2;
	// begin inline asm
	{
    .reg .pred p;
    and.b32 %r879, %r898, %r881;    setp.ne.u32 p, %r879, 0;
    vote.ballot.sync.b32 %r879, p, 0xffffffff;
    @!p not.b32 %r879, %r879;
}

	// end inline asm
	and.b32  	%r904, %r879, %r876;
	mov.b32 	%r884, 4;
	// begin inline asm
	{
    .reg .pred p;
    and.b32 %r882, %r898, %r884;    setp.ne.u32 p, %r882, 0;
    vote.ballot.sync.b32 %r882, p, 0xffffffff;
    @!p not.b32 %r882, %r882;
}

	// end inline asm
	and.b32  	%r905, %r882, %r904;
	mov.b32 	%r887, 8;
	// begin inline asm
	{
    .reg .pred p;
    and.b32 %r885, %r898, %r887;    setp.ne.u32 p, %r885, 0;
    vote.ballot.sync.b32 %r885, p, 0xffffffff;
    @!p not.b32 %r885, %r885;
}

	// end inline asm
	and.b32  	%r906, %r885, %r905;
	mov.b32 	%r890, 16;
	// begin inline asm
	{
    .reg .pred p;
    and.b32 %r888, %r898, %r890;    setp.ne.u32 p, %r888, 0;
    vote.ballot.sync.b32 %r888, p, 0xffffffff;
    @!p not.b32 %r888, %r888;
}

	// end inline asm
	and.b32  	%r907, %r888, %r906;
	mov.b32 	%r893, 32;
	// begin inline asm
	{
    .reg .pred p;
    and.b32 %r891, %r898, %r893;    setp.ne.u32 p, %r891, 0;
    vote.ballot.sync.b32 %r891, p, 0xffffffff;
    @!p not.b32 %r891, %r891;
}

	// end inline asm
	and.b32  	%r908, %r891, %r907;
	mov.b32 	%r896, 64;
	// begin inline asm
	{
    .reg .pred p;
    and.b32 %r894, %r898, %r896;    setp.ne.u32 p, %r894, 0;
    vote.ballot.sync.b32 %r894, p, 0xffffffff;
    @!p not.b32 %r894, %r894;
}

	// end inline asm
	and.b32  	%r909, %r894, %r908;
	mov.b32 	%r899, 128;
	// begin inline asm
	{
    .reg .pred p;
    and.b32 %r897, %r898, %r899;    setp.ne.u32 p, %r897, 0;
    vote.ballot.sync.b32 %r897, p, 0xffffffff;
    @!p not.b32 %r897, %r897;
}

	// end inline asm
	and.b32  	%r910, %r897, %r909;
	clz.b32 	%r911, %r910;
	sub.s32 	%r113, 31, %r911;
	and.b32  	%r912, %r486, %r910;
	popc.b32 	%r114, %r912;
	setp.ne.s32 	%p151, %r162, %r113;
	mov.b32 	%r1244, 0;
	@%p151 bra 	$L__BB10_161;
	shl.b32 	%r913, %r898, 2;
	add.s32 	%r914, %r9, %r913;
	atom.shared.add.u32 	%r1244, [%r914], %r114;
$L__BB10_161:
	shfl.sync.idx.b32	%r940|%p152, %r1244, %r113, 31, -1;
	add.s32 	%r117, %r114, %r940;
	setp.eq.s64 	%p153, %rd624, 9223372036854775807;
	selp.b64 	%rd247, -9223372036854775808, %rd624, %p153;
	shr.u64 	%rd248, %rd247, %r512;
	cvt.u32.u64 	%r942, %rd248;
	and.b32  	%r937, %r942, %r8;
	mov.b32 	%r917, 1;
	// begin inline asm
	{
    .reg .pred p;
    and.b32 %r915, %r937, %r917;    setp.ne.u32 p, %r915, 0;
    vote.ballot.sync.b32 %r915, p, 0xffffffff;
    @!p not.b32 %r915, %r915;
}

	// end inline asm
	mov.b32 	%r920, 2;
	// begin inline asm
	{
    .reg .pred p;
    and.b32 %r918, %r937, %r920;    setp.ne.u32 p, %r918, 0;
    vote.ballot.sync.b32 %r918, p, 0xffffffff;
    @!p not.b32 %r918, %r918;
}

	// end inline asm
	and.b32  	%r943, %r918, %r915;
	mov.b32 	%r923, 4;
	// begin inline asm
	{
    .reg .pred p;
    and.b32 %r921, %r937, %r923;    setp.ne.u32 p, %r921, 0;
    vote.ballot.sync.b32 %r921, p, 0xffffffff;
    @!p not.b32 %r921, %r921;
}

	// end inline asm
	and.b32  	%r944, %r921, %r943;
	mov.b32 	%r926, 8;
	// begin inline asm
	{
    .reg .pred p;
    and.b32 %r924, %r937, %r926;    setp.ne.u32 p, %r924, 0;
    vote.ballot.sync.b32 %r924, p, 0xffffffff;
    @!p not.b32 %r924, %r924;
}

	// end inline asm
	and.b32  	%r945, %r924, %r944;
	mov.b32 	%r929, 16;
	// begin inline asm
	{
    .reg .pred p;
    and.b32 %r927, %r937, %r929;    setp.ne.u32 p, %r927, 0;
    vote.ballot.sync.b32 %r927, p, 0xffffffff;
    @!p not.b32 %r927, %r927;
}

	// end inline asm
	and.b32  	%r946, %r927, %r945;
	mov.b32 	%r932, 32;
	// begin inline asm
	{
    .reg .pred p;
    and.b32 %r930, %r937, %r932;    setp.ne.u32 p, %r930, 0;
    vote.ballot.sync.b32 %r930, p, 0xffffffff;
    @!p not.b32 %r930, %r930;
}

	// end inline asm
	and.b32  	%r947, %r930, %r946;
	mov.b32 	%r935, 64;
	// begin inline asm
	{
    .reg .pred p;
    and.b32 %r933, %r937, %r935;    setp.ne.u32 p, %r933, 0;
    vote.ballot.sync.b32 %r933, p, 0xffffffff;
    @!p not.b32 %r933, %r933;
}

	// end inline asm
	and.b32  	%r948, %r933, %r947;
	mov.b32 	%r938, 128;
	// begin inline asm
	{
    .reg .pred p;
    and.b32 %r936, %r937, %r938;    setp.ne.u32 p, %r936, 0;
    vote.ballot.sync.b32 %r936, p, 0xffffffff;
    @!p not.b32 %r936, %r936;
}

	// end inline asm
	and.b32  	%r949, %r936, %r948;
	clz.b32 	%r950, %r949;
	sub.s32 	%r119, 31, %r950;
	and.b32  	%r951, %r486, %r949;
	popc.b32 	%r120, %r951;
	setp.ne.s32 	%p154, %r162, %r119;
	mov.b32 	%r1245, 0;
	@%p154 bra 	$L__BB10_163;
	shl.b32 	%r952, %r937, 2;
	add.s32 	%r953, %r9, %r952;
	atom.shared.add.u32 	%r1245, [%r953], %r120;
$L__BB10_163:
	shfl.sync.idx.b32	%r954|%p156, %r1245, %r119, 31, -1;
	add.s32 	%r955, %r120, %r954;
	bar.sync 	0;
	shl.b32 	%r956, %r57, 3;
	mov.u32 	%r957, _ZZN3cub18CUB_300001_SM_10006detail10radix_sort29DeviceRadixSortOnesweepKernelINS1_5radix10policy_hubIddyE10Policy1000ELNS0_9SortOrderE0EddyiiNS1_21identity_decomposer_tEEEvPT5_SB_PT3_PKSC_PT1_PKSG_PT2_PKSK_T4_iiT6_E1s;
	add.s32 	%r123, %r957, %r956;
	st.shared.u64 	[%r123+-8], %rd635;
	shl.b32 	%r958, %r63, 3;
	add.s32 	%r124, %r957, %r958;
	st.shared.u64 	[%r124+-8], %rd634;
	shl.b32 	%r959, %r69, 3;
	add.s32 	%r125, %r957, %r959;
	st.shared.u64 	[%r125+-8], %rd633;
	shl.b32 	%r960, %r75, 3;
	add.s32 	%r126, %r957, %r960;
	st.shared.u64 	[%r126+-8], %rd632;
	shl.b32 	%r961, %r81, 3;
	add.s32 	%r127, %r957, %r961;
	st.shared.u64 	[%r127+-8], %rd631;
	shl.b32 	%r962, %r87, 3;
	add.s32 	%r128, %r957, %r962;
	st.shared.u64 	[%r128+-8], %rd630;
	shl.b32 	%r963, %r93, 3;
	add.s32 	%r129, %r957, %r963;
	st.shared.u64 	[%r129+-8], %rd629;
	shl.b32 	%r964, %r99, 3;
	add.s32 	%r130, %r957, %r964;
	st.shared.u64 	[%r130+-8], %rd628;
	shl.b32 	%r965, %r105, 3;
	add.s32 	%r131, %r957, %r965;
	st.shared.u64 	[%r131+-8], %rd627;
	shl.b32 	%r966, %r111, 3;
	add.s32 	%r132, %r957, %r966;
	st.shared.u64 	[%r132+-8], %rd626;
	shl.b32 	%r967, %r117, 3;
	add.s32 	%r133, %r957, %r967;
	st.shared.u64 	[%r133+-8], %rd625;
	shl.b32 	%r968, %r955, 3;
	add.s32 	%r134, %r957, %r968;
	st.shared.u64 	[%r134+-8], %rd624;
	shl.b32 	%r969, %r1, 3;
	add.s32 	%r970, %r957, %r969;
	add.s32 	%r135, %r970, 36864;
	@%p48 bra 	$L__BB10_171;
	ld.global.u64 	%rd249, [%rd72];
	sub.s64 	%rd636, %rd249, %rd105;
	st.shared.u64 	[%r135], %rd636;
	setp.lt.s32 	%p157, %r4, 1;
	mov.u32 	%r1249, %r1229;
	@%p157 bra 	$L__BB10_170;
	mov.b32 	%r1247, -1;
	mov.u32 	%r1246, %r4;
	mov.u32 	%r1249, %r1229;
$L__BB10_166:
	add.s32 	%r139, %r1246, -1;
	shl.b32 	%r972, %r139, 8;
	add.s32 	%r973, %r972, %r1;
	mul.wide.s32 	%rd250, %r973, 4;
	add.s64 	%rd107, %rd3, %rd250;
$L__BB10_167:
	membar.cta;
	ld.volatile.global.u32 	%r140, [%rd107];
	setp.eq.s32 	%p158, %r140, 0;
	@%p158 bra 	$L__BB10_167;
	and.b32  	%r974, %r140, 1073741823;
	add.s32 	%r1249, %r974, %r1249;
	setp.gt.s32 	%p159, %r140, -1;
	vote.sync.ballot.b32 	%r1247, %p159, %r1247;
	setp.gt.u32 	%p161, %r1246, 1;
	and.pred  	%p162, %p159, %p161;
	mov.u32 	%r1246, %r139;
	@%p162 bra 	$L__BB10_166;
	ld.shared.u64 	%rd636, [%r135];
$L__BB10_170:
	or.b32  	%r975, %r1249, -2147483648;
	st.volatile.global.u32 	[%rd67], %r975;
	sub.s32 	%r976, %r1249, %r1229;
	cvt.s64.s32 	%rd251, %r976;
	add.s64 	%rd252, %rd636, %rd251;
	st.shared.u64 	[%r135], %rd252;
$L__BB10_171:
	ld.param.u64 	%rd598, [_ZN3cub18CUB_300001_SM_10006detail10radix_sort29DeviceRadixSortOnesweepKernelINS1_5radix10policy_hubIddyE10Policy1000ELNS0_9SortOrderE0EddyiiNS1_21identity_decomposer_tEEEvPT5_SB_PT3_PKSC_PT1_PKSG_PT2_PKSK_T4_iiT6__param_2];
	setp.gt.u32 	%p163, %r1, 255;
	setp.lt.s32 	%p164, %r5, %r159;
	setp.eq.s64 	%p165, %rd598, 0;
	or.pred  	%p166, %p165, %p164;
	or.pred  	%p167, %p163, %p166;
	@%p167 bra 	$L__BB10_173;
	ld.param.u64 	%rd599, [_ZN3cub18CUB_300001_SM_10006detail10radix_sort29DeviceRadixSortOnesweepKernelINS1_5radix10policy_hubIddyE10Policy1000ELNS0_9SortOrderE0EddyiiNS1_21identity_decomposer_tEEEvPT5_SB_PT3_PKSC_PT1_PKSG_PT2_PKSK_T4_iiT6__param_2];
	ld.shared.u64 	%rd253, [%r135];
	cvt.s64.s32 	%rd254, %r1229;
	add.s64 	%rd255, %rd105, %rd254;
	add.s64 	%rd256, %rd255, %rd253;
	cvta.to.global.u64 	%rd257, %rd599;
	shl.b64 	%rd258, %rd70, 3;
	add.s64 	%rd259, %rd257, %rd258;
	st.global.u64 	[%rd259], %rd256;
$L__BB10_173:
	setp.gt.s32 	%p168, %r5, %r159;
	bar.sync 	0;
	@%p168 bra 	$L__BB10_175;
	ld.shared.u64 	%rd260, [%r135+-36864];
	setp.eq.s64 	%p169, %rd260, 9223372036854775807;
	selp.b64 	%rd261, -9223372036854775808, %rd260, %p169;
	shr.u64 	%rd262, %rd261, %r512;
	cvt.u32.u64 	%r978, %rd262;
	and.b32  	%r979, %r978, %r8;
	shl.b32 	%r980, %r979, 3;
	add.s32 	%r982, %r957, 36864;
	add.s32 	%r983, %r982, %r980;
	ld.shared.u64 	%rd263, [%r983];
	add.s64 	%rd264, %rd263, %rd70;
	setp.gt.s64 	%p170, %rd260, -1;
	selp.b64 	%rd265, -1, -9223372036854775808, %p170;
	xor.b64  	%rd266, %rd265, %rd260;
	shl.b64 	%rd267, %rd264, 3;
	add.s64 	%rd268, %rd2, %rd267;
	st.global.u64 	[%rd268], %rd266;
	bar.warp.sync 	-1;
	ld.shared.u64 	%rd269, [%r135+-33792];
	setp.eq.s64 	%p171, %rd269, 9223372036854775807;
	selp.b64 	%rd270, -9223372036854775808, %rd269, %p171;
	shr.u64 	%rd271, %rd270, %r512;
	cvt.u32.u64 	%r984, %rd271;
	and.b32  	%r985, %r984, %r8;
	shl.b32 	%r986, %r985, 3;
	add.s32 	%r987, %r982, %r986;
	ld.shared.u64 	%rd272, [%r987];
	add.s64 	%rd273, %rd272, %rd70;
	setp.gt.s64 	%p172, %rd269, -1;
	selp.b64 	%rd274, -1, -9223372036854775808, %p172;
	xor.b64  	%rd275, %rd274, %rd269;
	shl.b64 	%rd276, %rd273, 3;
	add.s64 	%rd277, %rd2, %rd276;
	st.global.u64 	[%rd277+3072], %rd275;
	bar.warp.sync 	-1;
	ld.shared.u64 	%rd278, [%r135+-30720];
	setp.eq.s64 	%p173, %rd278, 9223372036854775807;
	selp.b64 	%rd279, -9223372036854775808, %rd278, %p173;
	shr.u64 	%rd280, %rd279, %r512;
	cvt.u32.u64 	%r988, %rd280;
	and.b32  	%r989, %r988, %r8;
	shl.b32 	%r990, %r989, 3;
	add.s32 	%r991, %r982, %r990;
	ld.shared.u64 	%rd281, [%r991];
	add.s64 	%rd282, %rd281, %rd70;
	setp.gt.s64 	%p174, %rd278, -1;
	selp.b64 	%rd283, -1, -9223372036854775808, %p174;
	xor.b64  	%rd284, %rd283, %rd278;
	shl.b64 	%rd285, %rd282, 3;
	add.s64 	%rd286, %rd2, %rd285;
	st.global.u64 	[%rd286+6144], %rd284;
	bar.warp.sync 	-1;
	ld.shared.u64 	%rd287, [%r135+-27648];
	setp.eq.s64 	%p175, %rd287, 9223372036854775807;
	selp.b64 	%rd288, -9223372036854775808, %rd287, %p175;
	shr.u64 	%rd289, %rd288, %r512;
	cvt.u32.u64 	%r992, %rd289;
	and.b32  	%r993, %r992, %r8;
	shl.b32 	%r994, %r993, 3;
	add.s32 	%r995, %r982, %r994;
	ld.shared.u64 	%rd290, [%r995];
	add.s64 	%rd291, %rd290, %rd70;
	setp.gt.s64 	%p176, %rd287, -1;
	selp.b64 	%rd292, -1, -9223372036854775808, %p176;
	xor.b64  	%rd293, %rd292, %rd287;
	shl.b64 	%rd294, %rd291, 3;
	add.s64 	%rd295, %rd2, %rd294;
	st.global.u64 	[%rd295+9216], %rd293;
	bar.warp.sync 	-1;
	ld.shared.u64 	%rd296, [%r135+-24576];
	setp.eq.s64 	%p177, %rd296, 9223372036854775807;
	selp.b64 	%rd297, -9223372036854775808, %rd296, %p177;
	shr.u64 	%rd298, %rd297, %r512;
	cvt.u32.u64 	%r996, %rd298;
	and.b32  	%r997, %r996, %r8;
	shl.b32 	%r998, %r997, 3;
	add.s32 	%r999, %r982, %r998;
	ld.shared.u64 	%rd299, [%r999];
	add.s64 	%rd300, %rd299, %rd70;
	setp.gt.s64 	%p178, %rd296, -1;
	selp.b64 	%rd301, -1, -9223372036854775808, %p178;
	xor.b64  	%rd302, %rd301, %rd296;
	shl.b64 	%rd303, %rd300, 3;
	add.s64 	%rd304, %rd2, %rd303;
	st.global.u64 	[%rd304+12288], %rd302;
	bar.warp.sync 	-1;
	ld.shared.u64 	%rd305, [%r135+-21504];
	setp.eq.s64 	%p179, %rd305, 9223372036854775807;
	selp.b64 	%rd306, -9223372036854775808, %rd305, %p179;
	shr.u64 	%rd307, %rd306, %r512;
	cvt.u32.u64 	%r1000, %rd307;
	and.b32  	%r1001, %r1000, %r8;
	shl.b32 	%r1002, %r1001, 3;
	add.s32 	%r1003, %r982, %r1002;
	ld.shared.u64 	%rd308, [%r1003];
	add.s64 	%rd309, %rd308, %rd70;
	setp.gt.s64 	%p180, %rd305, -1;
	selp.b64 	%rd310, -1, -9223372036854775808, %p180;
	xor.b64  	%rd311, %rd310, %rd305;
	shl.b64 	%rd312, %rd309, 3;
	add.s64 	%rd313, %rd2, %rd312;
	st.global.u64 	[%rd313+15360], %rd311;
	bar.warp.sync 	-1;
	ld.shared.u64 	%rd314, [%r135+-18432];
	setp.eq.s64 	%p181, %rd314, 9223372036854775807;
	selp.b64 	%rd315, -9223372036854775808, %rd314, %p181;
	shr.u64 	%rd316, %rd315, %r512;
	cvt.u32.u64 	%r1004, %rd316;
	and.b32  	%r1005, %r1004, %r8;
	shl.b32 	%r1006, %r1005, 3;
	add.s32 	%r1007, %r982, %r1006;
	ld.shared.u64 	%rd317, [%r1007];
	add.s64 	%rd318, %rd317, %rd70;
	setp.gt.s64 	%p182, %rd314, -1;
	selp.b64 	%rd319, -1, -9223372036854775808, %p182;
	xor.b64  	%rd320, %rd319, %rd314;
	shl.b64 	%rd321, %rd318, 3;
	add.s64 	%rd322, %rd2, %rd321;
	st.global.u64 	[%rd322+18432], %rd320;
	bar.warp.sync 	-1;
	ld.shared.u64 	%rd323, [%r135+-15360];
	setp.eq.s64 	%p183, %rd323, 9223372036854775807;
	selp.b64 	%rd324, -9223372036854775808, %rd323, %p183;
	shr.u64 	%rd325, %rd324, %r512;
	cvt.u32.u64 	%r1008, %rd325;
	and.b32  	%r1009, %r1008, %r8;
	shl.b32 	%r1010, %r1009, 3;
	add.s32 	%r1011, %r982, %r1010;
	ld.shared.u64 	%rd326, [%r1011];
	add.s64 	%rd327, %rd326, %rd70;
	setp.gt.s64 	%p184, %rd323, -1;
	selp.b64 	%rd328, -1, -9223372036854775808, %p184;
	xor.b64  	%rd329, %rd328, %rd323;
	shl.b64 	%rd330, %rd327, 3;
	add.s64 	%rd331, %rd2, %rd330;
	st.global.u64 	[%rd331+21504], %rd329;
	bar.warp.sync 	-1;
	ld.shared.u64 	%rd332, [%r135+-12288];
	setp.eq.s64 	%p185, %rd332, 9223372036854775807;
	selp.b64 	%rd333, -9223372036854775808, %rd332, %p185;
	shr.u64 	%rd334, %rd333, %r512;
	cvt.u32.u64 	%r1012, %rd334;
	and.b32  	%r1013, %r1012, %r8;
	shl.b32 	%r1014, %r1013, 3;
	add.s32 	%r1015, %r982, %r1014;
	ld.shared.u64 	%rd335, [%r1015];
	add.s64 	%rd336, %rd335, %rd70;
	setp.gt.s64 	%p186, %rd332, -1;
	selp.b64 	%rd337, -1, -9223372036854775808, %p186;
	xor.b64  	%rd338, %rd337, %rd332;
	shl.b64 	%rd339, %rd336, 3;
	add.s64 	%rd340, %rd2, %rd339;
	st.global.u64 	[%rd340+24576], %rd338;
	bar.warp.sync 	-1;
	ld.shared.u64 	%rd341, [%r135+-9216];
	setp.eq.s64 	%p187, %rd341, 9223372036854775807;
	selp.b64 	%rd342, -9223372036854775808, %rd341, %p187;
	shr.u64 	%rd343, %rd342, %r512;
	cvt.u32.u64 	%r1016, %rd343;
	and.b32  	%r1017, %r1016, %r8;
	shl.b32 	%r1018, %r1017, 3;
	add.s32 	%r1019, %r982, %r1018;
	ld.shared.u64 	%rd344, [%r1019];
	add.s64 	%rd345, %rd344, %rd70;
	setp.gt.s64 	%p188, %rd341, -1;
	selp.b64 	%rd346, -1, -9223372036854775808, %p188;
	xor.b64  	%rd347, %rd346, %rd341;
	shl.b64 	%rd348, %rd345, 3;
	add.s64 	%rd349, %rd2, %rd348;
	st.global.u64 	[%rd349+27648], %rd347;
	bar.warp.sync 	-1;
	ld.shared.u64 	%rd350, [%r135+-6144];
	setp.eq.s64 	%p189, %rd350, 9223372036854775807;
	selp.b64 	%rd351, -9223372036854775808, %rd350, %p189;
	shr.u64 	%rd352, %rd351, %r512;
	cvt.u32.u64 	%r1020, %rd352;
	and.b32  	%r1021, %r1020, %r8;
	shl.b32 	%r1022, %r1021, 3;
	add.s32 	%r1023, %r982, %r1022;
	ld.shared.u64 	%rd353, [%r1023];
	add.s64 	%rd354, %rd353, %rd70;
	setp.gt.s64 	%p190, %rd350, -1;
	selp.b64 	%rd355, -1, -9223372036854775808, %p190;
	xor.b64  	%rd356, %rd355, %rd350;
	shl.b64 	%rd357, %rd354, 3;
	add.s64 	%rd358, %rd2, %rd357;
	st.global.u64 	[%rd358+30720], %rd356;
	bar.warp.sync 	-1;
	ld.shared.u64 	%rd359, [%r135+-3072];
	setp.eq.s64 	%p191, %rd359, 9223372036854775807;
	selp.b64 	%rd360, -9223372036854775808, %rd359, %p191;
	shr.u64 	%rd361, %rd360, %r512;
	cvt.u32.u64 	%r1024, %rd361;
	and.b32  	%r1025, %r1024, %r8;
	shl.b32 	%r1026, %r1025, 3;
	add.s32 	%r1027, %r982, %r1026;
	ld.shared.u64 	%rd362, [%r1027];
	add.s64 	%rd363, %rd362, %rd70;
	setp.gt.s64 	%p192, %rd359, -1;
	selp.b64 	%rd364, -1, -9223372036854775808, %p192;
	xor.b64  	%rd365, %rd364, %rd359;
	shl.b64 	%rd366, %rd363, 3;
	add.s64 	%rd367, %rd2, %rd366;
	st.global.u64 	[%rd367+33792], %rd365;
	bar.warp.sync 	-1;
	bra.uni 	$L__BB10_200;
$L__BB10_175:
	mad.lo.s32 	%r144, %r4, -4608, %r159;
	setp.ge.s32 	%p193, %r1, %r144;
	@%p193 bra 	$L__BB10_177;
	ld.shared.u64 	%rd368, [%r135+-36864];
	setp.eq.s64 	%p194, %rd368, 9223372036854775807;
	selp.b64 	%rd369, -9223372036854775808, %rd368, %p194;
	shr.u64 	%rd370, %rd369, %r512;
	cvt.u32.u64 	%r1029, %rd370;
	and.b32  	%r1030, %r1029, %r8;
	shl.b32 	%r1031, %r1030, 3;
	add.s32 	%r1033, %r957, %r1031;
	ld.shared.u64 	%rd371, [%r1033+36864];
	setp.gt.s64 	%p195, %rd368, -1;
	selp.b64 	%rd372, -1, -9223372036854775808, %p195;
	xor.b64  	%rd373, %rd372, %rd368;
	add.s64 	%rd374, %rd371, %rd70;
	shl.b64 	%rd375, %rd374, 3;
	add.s64 	%rd376, %rd2, %rd375;
	st.global.u64 	[%rd376], %rd373;
$L__BB10_177:
	bar.warp.sync 	-1;
	add.s32 	%r1034, %r1, 384;
	setp.ge.s32 	%p196, %r1034, %r144;
	@%p196 bra 	$L__BB10_179;
	ld.shared.u64 	%rd377, [%r135+-33792];
	setp.eq.s64 	%p197, %rd377, 9223372036854775807;
	selp.b64 	%rd378, -9223372036854775808, %rd377, %p197;
	shr.u64 	%rd379, %rd378, %r512;
	cvt.u32.u64 	%r1036, %rd379;
	and.b32  	%r1037, %r1036, %r8;
	shl.b32 	%r1038, %r1037, 3;
	add.s32 	%r1040, %r957, %r1038;
	ld.shared.u64 	%rd380, [%r1040+36864];
	setp.gt.s64 	%p198, %rd377, -1;
	selp.b64 	%rd381, -1, -9223372036854775808, %p198;
	xor.b64  	%rd382, %rd381, %rd377;
	add.s64 	%rd383, %rd380, %rd70;
	shl.b64 	%rd384, %rd383, 3;
	add.s64 	%rd385, %rd2, %rd384;
	st.global.u64 	[%rd385+3072], %rd382;
$L__BB10_179:
	bar.warp.sync 	-1;
	add.s32 	%r1041, %r1, 768;
	setp.ge.s32 	%p199, %r1041, %r144;
	@%p199 bra 	$L__BB10_181;
	ld.shared.u64 	%rd386, [%r135+-30720];
	setp.eq.s64 	%p200, %rd386, 9223372036854775807;
	selp.b64 	%rd387, -9223372036854775808, %rd386, %p200;
	shr.u64 	%rd388, %rd387, %r512;
	cvt.u32.u64 	%r1043, %rd388;
	and.b32  	%r1044, %r1043, %r8;
	shl.b32 	%r1045, %r1044, 3;
	add.s32 	%r1047, %r957, %r1045;
	ld.shared.u64 	%rd389, [%r1047+36864];
	setp.gt.s64 	%p201, %rd386, -1;
	selp.b64 	%rd390, -1, -9223372036854775808, %p201;
	xor.b64  	%rd391, %rd390, %rd386;
	add.s64 	%rd392, %rd389, %rd70;
	shl.b64 	%rd393, %rd392, 3;
	add.s64 	%rd394, %rd2, %rd393;
	st.global.u64 	[%rd394+6144], %rd391;
$L__BB10_181:
	bar.warp.sync 	-1;
	add.s32 	%r1048, %r1, 1152;
	setp.ge.s32 	%p202, %r1048, %r144;
	@%p202 bra 	$L__BB10_183;
	ld.shared.u64 	%rd395, [%r135+-27648];
	setp.eq.s64 	%p203, %rd395, 9223372036854775807;
	selp.b64 	%rd396, -9223372036854775808, %rd395, %p203;
	shr.u64 	%rd397, %rd396, %r512;
	cvt.u32.u64 	%r1050, %rd397;
	and.b32  	%r1051, %r1050, %r8;
	shl.b32 	%r1052, %r1051, 3;
	add.s32 	%r1054, %r957, %r1052;
	ld.shared.u64 	%rd398, [%r1054+36864];
	setp.gt.s64 	%p204, %rd395, -1;
	selp.b64 	%rd399, -1, -9223372036854775808, %p204;
	xor.b64  	%rd400, %rd399, %rd395;
	add.s64 	%rd401, %rd398, %rd70;
	shl.b64 	%rd402, %rd401, 3;
	add.s64 	%rd403, %rd2, %rd402;
	st.global.u64 	[%rd403+9216], %rd400;
$L__BB10_183:
	bar.warp.sync 	-1;
	add.s32 	%r1055, %r1, 1536;
	setp.ge.s32 	%p205, %r1055, %r144;
	@%p205 bra 	$L__BB10_185;
	ld.shared.u64 	%rd404, [%r135+-24576];
	setp.eq.s64 	%p206, %rd404, 9223372036854775807;
	selp.b64 	%rd405, -9223372036854775808, %rd404, %p206;
	shr.u64 	%rd406, %rd405, %r512;
	cvt.u32.u64 	%r1057, %rd406;
	and.b32  	%r1058, %r1057, %r8;
	shl.b32 	%r1059, %r1058, 3;
	add.s32 	%r1061, %r957, %r1059;
	ld.shared.u64 	%rd407, [%r1061+36864];
	setp.gt.s64 	%p207, %rd404, -1;
	selp.b64 	%rd408, -1, -9223372036854775808, %p207;
	xor.b64  	%rd409, %rd408, %rd404;
	add.s64 	%rd410, %rd407, %rd70;
	shl.b64 	%rd411, %rd410, 3;
	add.s64 	%rd412, %rd2, %rd411;
	st.global.u64 	[%rd412+12288], %rd409;
$L__BB10_185:
	bar.warp.sync 	-1;
	add.s32 	%r1062, %r1, 1920;
	setp.ge.s32 	%p208, %r1062, %r144;
	@%p208 bra 	$L__BB10_187;
	ld.shared.u64 	%rd413, [%r135+-21504];
	setp.eq.s64 	%p209, %rd413, 9223372036854775807;
	selp.b64 	%rd414, -9223372036854775808, %rd413, %p209;
	shr.u64 	%rd415, %rd414, %r512;
	cvt.u32.u64 	%r1064, %rd415;
	and.b32  	%r1065, %r1064, %r8;
	shl.b32 	%r1066, %r1065, 3;
	add.s32 	%r1068, %r957, %r1066;
	ld.shared.u64 	%rd416, [%r1068+36864];
	setp.gt.s64 	%p210, %rd413, -1;
	selp.b64 	%rd417, -1, -9223372036854775808, %p210;
	xor.b64  	%rd418, %rd417, %rd413;
	add.s64 	%rd419, %rd416, %rd70;
	shl.b64 	%rd420, %rd419, 3;
	add.s64 	%rd421, %rd2, %rd420;
	st.global.u64 	[%rd421+15360], %rd418;
$L__BB10_187:
	bar.warp.sync 	-1;
	add.s32 	%r1069, %r1, 2304;
	setp.ge.s32 	%p211, %r1069, %r144;
	@%p211 bra 	$L__BB10_189;
	ld.shared.u64 	%rd422, [%r135+-18432];
	setp.eq.s64 	%p212, %rd422, 9223372036854775807;
	selp.b64 	%rd423, -9223372036854775808, %rd422, %p212;
	shr.u64 	%rd424, %rd423, %r512;
	cvt.u32.u64 	%r1071, %rd424;
	and.b32  	%r1072, %r1071, %r8;
	shl.b32 	%r1073, %r1072, 3;
	add.s32 	%r1075, %r957, %r1073;
	ld.shared.u64 	%rd425, [%r1075+36864];
	setp.gt.s64 	%p213, %rd422, -1;
	selp.b64 	%rd426, -1, -9223372036854775808, %p213;
	xor.b64  	%rd427, %rd426, %rd422;
	add.s64 	%rd428, %rd425, %rd70;
	shl.b64 	%rd429, %rd428, 3;
	add.s64 	%rd430, %rd2, %rd429;
	st.global.u64 	[%rd430+18432], %rd427;
$L__BB10_189:
	bar.warp.sync 	-1;
	add.s32 	%r1076, %r1, 2688;
	setp.ge.s32 	%p214, %r1076, %r144;
	@%p214 bra 	$L__BB10_191;
	ld.shared.u64 	%rd431, [%r135+-15360];
	setp.eq.s64 	%p215, %rd431, 9223372036854775807;
	selp.b64 	%rd432, -9223372036854775808, %rd431, %p215;
	shr.u64 	%rd433, %rd432, %r512;
	cvt.u32.u64 	%r1078, %rd433;
	and.b32  	%r1079, %r1078, %r8;
	shl.b32 	%r1080, %r1079, 3;
	add.s32 	%r1082, %r957, %r1080;
	ld.shared.u64 	%rd434, [%r1082+36864];
	setp.gt.s64 	%p216, %rd431, -1;
	selp.b64 	%rd435, -1, -9223372036854775808, %p216;
	xor.b64  	%rd436, %rd435, %rd431;
	add.s64 	%rd437, %rd434, %rd70;
	shl.b64 	%rd438, %rd437, 3;
	add.s64 	%rd439, %rd2, %rd438;
	st.global.u64 	[%rd439+21504], %rd436;
$L__BB10_191:
	bar.warp.sync 	-1;
	or.b32  	%r1083, %r1, 3072;
	setp.ge.s32 	%p217, %r1083, %r144;
	@%p217 bra 	$L__BB10_193;
	ld.shared.u64 	%rd440, [%r135+-12288];
	setp.eq.s64 	%p218, %rd440, 9223372036854775807;
	selp.b64 	%rd441, -9223372036854775808, %rd440, %p218;
	shr.u64 	%rd442, %rd441, %r512;
	cvt.u32.u64 	%r1085, %rd442;
	and.b32  	%r1086, %r1085, %r8;
	shl.b32 	%r1087, %r1086, 3;
	add.s32 	%r1089, %r957, %r1087;
	ld.shared.u64 	%rd443, [%r1089+36864];
	setp.gt.s64 	%p219, %rd440, -1;
	selp.b64 	%rd444, -1, -9223372036854775808, %p219;
	xor.b64  	%rd445, %rd444, %rd440;
	add.s64 	%rd446, %rd443, %rd70;
	shl.b64 	%rd447, %rd446, 3;
	add.s64 	%rd448, %rd2, %rd447;
	st.global.u64 	[%rd448+24576], %rd445;
$L__BB10_193:
	bar.warp.sync 	-1;
	add.s32 	%r1090, %r1, 3456;
	setp.ge.s32 	%p220, %r1090, %r144;
	@%p220 bra 	$L__BB10_195;
	ld.shared.u64 	%rd449, [%r135+-9216];
	setp.eq.s64 	%p221, %rd449, 9223372036854775807;
	selp.b64 	%rd450, -9223372036854775808, %rd449, %p221;
	shr.u64 	%rd451, %rd450, %r512;
	cvt.u32.u64 	%r1092, %rd451;
	and.b32  	%r1093, %r1092, %r8;
	shl.b32 	%r1094, %r1093, 3;
	add.s32 	%r1096, %r957, %r1094;
	ld.shared.u64 	%rd452, [%r1096+36864];
	setp.gt.s64 	%p222, %rd449, -1;
	selp.b64 	%rd453, -1, -9223372036854775808, %p222;
	xor.b64  	%rd454, %rd453, %rd449;
	add.s64 	%rd455, %rd452, %rd70;
	shl.b64 	%rd456, %rd455, 3;
	add.s64 	%rd457, %rd2, %rd456;
	st.global.u64 	[%rd457+27648], %rd454;
$L__BB10_195:
	bar.warp.sync 	-1;
	add.s32 	%r1097, %r1, 3840;
	setp.ge.s32 	%p223, %r1097, %r144;
	@%p223 bra 	$L__BB10_197;
	ld.shared.u64 	%rd458, [%r135+-6144];
	setp.eq.s64 	%p224, %rd458, 9223372036854775807;
	selp.b64 	%rd459, -9223372036854775808, %rd458, %p224;
	shr.u64 	%rd460, %rd459, %r512;
	cvt.u32.u64 	%r1099, %rd460;
	and.b32  	%r1100, %r1099, %r8;
	shl.b32 	%r1101, %r1100, 3;
	add.s32 	%r1103, %r957, %r1101;
	ld.shared.u64 	%rd461, [%r1103+36864];
	setp.gt.s64 	%p225, %rd458, -1;
	selp.b64 	%rd462, -1, -9223372036854775808, %p225;
	xor.b64  	%rd463, %rd462, %rd458;
	add.s64 	%rd464, %rd461, %rd70;
	shl.b64 	%rd465, %rd464, 3;
	add.s64 	%rd466, %rd2, %rd465;
	st.global.u64 	[%rd466+30720], %rd463;
$L__BB10_197:
	bar.warp.sync 	-1;
	add.s32 	%r1104, %r1, 4224;
	setp.ge.s32 	%p226, %r1104, %r144;
	@%p226 bra 	$L__BB10_199;
	ld.shared.u64 	%rd467, [%r135+-3072];
	setp.eq.s64 	%p227, %rd467, 9223372036854775807;
	selp.b64 	%rd468, -9223372036854775808, %rd467, %p227;
	shr.u64 	%rd469, %rd468, %r512;
	cvt.u32.u64 	%r1106, %rd469;
	and.b32  	%r1107, %r1106, %r8;
	shl.b32 	%r1108, %r1107, 3;
	add.s32 	%r1110, %r957, %r1108;
	ld.shared.u64 	%rd470, [%r1110+36864];
	setp.gt.s64 	%p228, %rd467, -1;
	selp.b64 	%rd471, -1, -9223372036854775808, %p228;
	xor.b64  	%rd472, %rd471, %rd467;
	add.s64 	%rd473, %rd470, %rd70;
	shl.b64 	%rd474, %rd473, 3;
	add.s64 	%rd475, %rd2, %rd474;
	st.global.u64 	[%rd475+33792], %rd472;
$L__BB10_199:
	bar.warp.sync 	-1;
$L__BB10_200:
	setp.gt.s32 	%p229, %r5, %r159;
	ld.shared.u64 	%rd476, [%r135+-36864];
	setp.eq.s64 	%p230, %rd476, 9223372036854775807;
	selp.b64 	%rd477, -9223372036854775808, %rd476, %p230;
	shr.u64 	%rd478, %rd477, %r512;
	cvt.u32.u64 	%r1112, %rd478;
	and.b32  	%r145, %r1112, %r8;
	ld.shared.u64 	%rd479, [%r135+-33792];
	setp.eq.s64 	%p231, %rd479, 9223372036854775807;
	selp.b64 	%rd480, -9223372036854775808, %rd479, %p231;
	shr.u64 	%rd481, %rd480, %r512;
	cvt.u32.u64 	%r1113, %rd481;
	and.b32  	%r146, %r1113, %r8;
	ld.shared.u64 	%rd482, [%r135+-30720];
	setp.eq.s64 	%p232, %rd482, 9223372036854775807;
	selp.b64 	%rd483, -9223372036854775808, %rd482, %p232;
	shr.u64 	%rd484, %rd483, %r512;
	cvt.u32.u64 	%r1114, %rd484;
	and.b32  	%r147, %r1114, %r8;
	ld.shared.u64 	%rd485, [%r135+-27648];
	setp.eq.s64 	%p233, %rd485, 9223372036854775807;
	selp.b64 	%rd486, -9223372036854775808, %rd485, %p233;
	shr.u64 	%rd487, %rd486, %r512;
	cvt.u32.u64 	%r1115, %rd487;
	and.b32  	%r148, %r1115, %r8;
	ld.shared.u64 	%rd488, [%r135+-24576];
	setp.eq.s64 	%p234, %rd488, 9223372036854775807;
	selp.b64 	%rd489, -9223372036854775808, %rd488, %p234;
	shr.u64 	%rd490, %rd489, %r512;
	cvt.u32.u64 	%r1116, %rd490;
	and.b32  	%r149, %r1116, %r8;
	ld.shared.u64 	%rd491, [%r135+-21504];
	setp.eq.s64 	%p235, %rd491, 9223372036854775807;
	selp.b64 	%rd492, -9223372036854775808, %rd491, %p235;
	shr.u64 	%rd493, %rd492, %r512;
	cvt.u32.u64 	%r1117, %rd493;
	and.b32  	%r150, %r1117, %r8;
	ld.shared.u64 	%rd494, [%r135+-18432];
	setp.eq.s64 	%p236, %rd494, 9223372036854775807;
	selp.b64 	%rd495, -9223372036854775808, %rd494, %p236;
	shr.u64 	%rd496, %rd495, %r512;
	cvt.u32.u64 	%r1118, %rd496;
	and.b32  	%r151, %r1118, %r8;
	ld.shared.u64 	%rd497, [%r135+-15360];
	setp.eq.s64 	%p237, %rd497, 9223372036854775807;
	selp.b64 	%rd498, -9223372036854775808, %rd497, %p237;
	shr.u64 	%rd499, %rd498, %r512;
	cvt.u32.u64 	%r1119, %rd499;
	and.b32  	%r152, %r1119, %r8;
	ld.shared.u64 	%rd500, [%r135+-12288];
	setp.eq.s64 	%p238, %rd500, 9223372036854775807;
	selp.b64 	%rd501, -9223372036854775808, %rd500, %p238;
	shr.u64 	%rd502, %rd501, %r512;
	cvt.u32.u64 	%r1120, %rd502;
	and.b32  	%r153, %r1120, %r8;
	ld.shared.u64 	%rd503, [%r135+-9216];
	setp.eq.s64 	%p239, %rd503, 9223372036854775807;
	selp.b64 	%rd504, -9223372036854775808, %rd503, %p239;
	shr.u64 	%rd505, %rd504, %r512;
	cvt.u32.u64 	%r1121, %rd505;
	and.b32  	%r154, %r1121, %r8;
	ld.shared.u64 	%rd506, [%r135+-6144];
	setp.eq.s64 	%p240, %rd506, 9223372036854775807;
	selp.b64 	%rd507, -9223372036854775808, %rd506, %p240;
	shr.u64 	%rd508, %rd507, %r512;
	cvt.u32.u64 	%r1122, %rd508;
	and.b32  	%r155, %r1122, %r8;
	ld.shared.u64 	%rd509, [%r135+-3072];
	setp.eq.s64 	%p241, %rd509, 9223372036854775807;
	selp.b64 	%rd510, -9223372036854775808, %rd509, %p241;
	shr.u64 	%rd511, %rd510, %r512;
	cvt.u32.u64 	%r1123, %rd511;
	and.b32  	%r156, %r1123, %r8;
	@%p229 bra 	$L__BB10_202;
	ld.global.f64 	%fd177, [%rd69];
	ld.global.f64 	%fd178, [%rd69+256];
	ld.global.f64 	%fd179, [%rd69+512];
	ld.global.f64 	%fd180, [%rd69+768];
	ld.global.f64 	%fd181, [%rd69+1024];
	ld.global.f64 	%fd182, [%rd69+1280];
	ld.global.f64 	%fd183, [%rd69+1536];
	ld.global.f64 	%fd184, [%rd69+1792];
	ld.global.f64 	%fd185, [%rd69+2048];
	ld.global.f64 	%fd186, [%rd69+2304];
	ld.global.f64 	%fd187, [%rd69+2560];
	ld.global.f64 	%fd188, [%rd69+2816];
	bra.uni 	$L__BB10_226;
$L__BB10_202:
	cvt.u32.u64 	%r1124, %rd68;
	mul.lo.s32 	%r1125, %r4, 4608;
	sub.s32 	%r157, %r159, %r1125;
	setp.ge.s32 	%p242, %r1124, %r157;
	@%p242 bra 	$L__BB10_204;
	ld.global.f64 	%fd177, [%rd69];
$L__BB10_204:
	add.s32 	%r1127, %r1124, 32;
	setp.ge.s32 	%p243, %r1127, %r157;
	@%p243 bra 	$L__BB10_206;
	ld.global.f64 	%fd178, [%rd69+256];
$L__BB10_206:
	add.s32 	%r1129, %r1124, 64;
	setp.ge.s32 	%p244, %r1129, %r157;
	@%p244 bra 	$L__BB10_208;
	ld.global.f64 	%fd179, [%rd69+512];
$L__BB10_208:
	add.s32 	%r1131, %r1124, 96;
	setp.ge.s32 	%p245, %r1131, %r157;
	@%p245 bra 	$L__BB10_210;
	ld.global.f64 	%fd180, [%rd69+768];
$L__BB10_210:
	add.s32 	%r1133, %r1124, 128;
	setp.ge.s32 	%p246, %r1133, %r157;
	@%p246 bra 	$L__BB10_212;
	ld.global.f64 	%fd181, [%rd69+1024];
$L__BB10_212:
	add.s32 	%r1135, %r1124, 160;
	setp.ge.s32 	%p247, %r1135, %r157;
	@%p247 bra 	$L__BB10_214;
	ld.global.f64 	%fd182, [%rd69+1280];
$L__BB10_214:
	add.s32 	%r1137, %r1124, 192;
	setp.ge.s32 	%p248, %r1137, %r157;
	@%p248 bra 	$L__BB10_216;
	ld.global.f64 	%fd183, [%rd69+1536];
$L__BB10_216:
	add.s32 	%r1139, %r1124, 224;
	setp.ge.s32 	%p249, %r1139, %r157;
	@%p249 bra 	$L__BB10_218;
	ld.global.f64 	%fd184, [%rd69+1792];
$L__BB10_218:
	cvt.u32.u64 	%r1140, %rd68;
	add.s32 	%r1141, %r1140, 256;
	setp.ge.s32 	%p250, %r1141, %r157;
	@%p250 bra 	$L__BB10_220;
	ld.global.f64 	%fd185, [%rd69+2048];
$L__BB10_220:
	cvt.u32.u64 	%r1142, %rd68;
	add.s32 	%r1143, %r1142, 288;
	setp.ge.s32 	%p251, %r1143, %r157;
	@%p251 bra 	$L__BB10_222;
	ld.global.f64 	%fd186, [%rd69+2304];
$L__BB10_222:
	cvt.u32.u64 	%r1144, %rd68;
	add.s32 	%r1145, %r1144, 320;
	setp.ge.s32 	%p252, %r1145, %r157;
	@%p252 bra 	$L__BB10_224;
	ld.global.f64 	%fd187, [%rd69+2560];
$L__BB10_224:
	cvt.u32.u64 	%r1146, %rd68;
	add.s32 	%r1147, %r1146, 352;
	setp.ge.s32 	%p253, %r1147, %r157;
	@%p253 bra 	$L__BB10_226;
	ld.global.f64 	%fd188, [%rd69+2816];
$L__BB10_226:
	setp.gt.s32 	%p254, %r5, %r159;
	bar.sync 	0;
	st.shared.f64 	[%r123+-8], %fd177;
	st.shared.f64 	[%r124+-8], %fd178;
	st.shared.f64 	[%r125+-8], %fd179;
	st.shared.f64 	[%r126+-8], %fd180;
	st.shared.f64 	[%r127+-8], %fd181;
	st.shared.f64 	[%r128+-8], %fd182;
	st.shared.f64 	[%r129+-8], %fd183;
	st.shared.f64 	[%r130+-8], %fd184;
	st.shared.f64 	[%r131+-8], %fd185;
	st.shared.f64 	[%r132+-8], %fd186;
	st.shared.f64 	[%r133+-8], %fd187;
	st.shared.f64 	[%r134+-8], %fd188;
	bar.sync 	0;
	@%p254 bra 	$L__BB10_228;
	ld.shared.f64 	%fd119, [%r135+-36864];
	shl.b32 	%r1148, %r145, 3;
	mov.u32 	%r1149, _ZZN3cub18CUB_300001_SM_10006detail10radix_sort29DeviceRadixSortOnesweepKernelINS1_5radix10policy_hubIddyE10Policy1000ELNS0_9SortOrderE0EddyiiNS1_21identity_decomposer_tEEEvPT5_SB_PT3_PKSC_PT1_PKSG_PT2_PKSK_T4_iiT6_E1s;
	add.s32 	%r1150, %r1149, 36864;
	add.s32 	%r1151, %r1150, %r1148;
	ld.shared.u64 	%rd512, [%r1151];
	add.s64 	%rd513, %rd512, %rd70;
	shl.b64 	%rd514, %rd513, 3;
	add.s64 	%rd515, %rd1, %rd514;
	st.global.f64 	[%rd515], %fd119;
	bar.warp.sync 	-1;
	ld.shared.f64 	%fd120, [%r135+-33792];
	shl.b32 	%r1152, %r146, 3;
	add.s32 	%r1153, %r1150, %r1152;
	ld.shared.u64 	%rd516, [%r1153];
	add.s64 	%rd517, %rd516, %rd70;
	shl.b64 	%rd518, %rd517, 3;
	add.s64 	%rd519, %rd1, %rd518;
	st.global.f64 	[%rd519+3072], %fd120;
	bar.warp.sync 	-1;
	ld.shared.f64 	%fd121, [%r135+-30720];
	shl.b32 	%r1154, %r147, 3;
	add.s32 	%r1155, %r1150, %r1154;
	ld.shared.u64 	%rd520, [%r1155];
	add.s64 	%rd521, %rd520, %rd70;
	shl.b64 	%rd522, %rd521, 3;
	add.s64 	%rd523, %rd1, %rd522;
	st.global.f64 	[%rd523+6144], %fd121;
	bar.warp.sync 	-1;
	ld.shared.f64 	%fd122, [%r135+-27648];
	shl.b32 	%r1156, %r148, 3;
	add.s32 	%r1157, %r1150, %r1156;
	ld.shared.u64 	%rd524, [%r1157];
	add.s64 	%rd525, %rd524, %rd70;
	shl.b64 	%rd526, %rd525, 3;
	add.s64 	%rd527, %rd1, %rd526;
	st.global.f64 	[%rd527+9216], %fd122;
	bar.warp.sync 	-1;
	ld.shared.f64 	%fd123, [%r135+-24576];
	shl.b32 	%r1158, %r149, 3;
	add.s32 	%r1159, %r1150, %r1158;
	ld.shared.u64 	%rd528, [%r1159];
	add.s64 	%rd529, %rd528, %rd70;
	shl.b64 	%rd530, %rd529, 3;
	add.s64 	%rd531, %rd1, %rd530;
	st.global.f64 	[%rd531+12288], %fd123;
	bar.warp.sync 	-1;
	ld.shared.f64 	%fd124, [%r135+-21504];
	shl.b32 	%r1160, %r150, 3;
	add.s32 	%r1161, %r1150, %r1160;
	ld.shared.u64 	%rd532, [%r1161];
	add.s64 	%rd533, %rd532, %rd70;
	shl.b64 	%rd534, %rd533, 3;
	add.s64 	%rd535, %rd1, %rd534;
	st.global.f64 	[%rd535+15360], %fd124;
	bar.warp.sync 	-1;
	ld.shared.f64 	%fd125, [%r135+-18432];
	shl.b32 	%r1162, %r151, 3;
	add.s32 	%r1163, %r1150, %r1162;
	ld.shared.u64 	%rd536, [%r1163];
	add.s64 	%rd537, %rd536, %rd70;
	shl.b64 	%rd538, %rd537, 3;
	add.s64 	%rd539, %rd1, %rd538;
	st.global.f64 	[%rd539+18432], %fd125;
	bar.warp.sync 	-1;
	ld.shared.f64 	%fd126, [%r135+-15360];
	shl.b32 	%r1164, %r152, 3;
	add.s32 	%r1165, %r1150, %r1164;
	ld.shared.u64 	%rd540, [%r1165];
	add.s64 	%rd541, %rd540, %rd70;
	shl.b64 	%rd542, %rd541, 3;
	add.s64 	%rd543, %rd1, %rd542;
	st.global.f64 	[%rd543+21504], %fd126;
	bar.warp.sync 	-1;
	ld.shared.f64 	%fd127, [%r135+-12288];
	shl.b32 	%r1166, %r153, 3;
	add.s32 	%r1167, %r1150, %r1166;
	ld.shared.u64 	%rd544, [%r1167];
	add.s64 	%rd545, %rd544, %rd70;
	shl.b64 	%rd546, %rd545, 3;
	add.s64 	%rd547, %rd1, %rd546;
	st.global.f64 	[%rd547+24576], %fd127;
	bar.warp.sync 	-1;
	ld.shared.f64 	%fd128, [%r135+-9216];
	shl.b32 	%r1168, %r154, 3;
	add.s32 	%r1169, %r1150, %r1168;
	ld.shared.u64 	%rd548, [%r1169];
	add.s64 	%rd549, %rd548, %rd70;
	shl.b64 	%rd550, %rd549, 3;
	add.s64 	%rd551, %rd1, %rd550;
	st.global.f64 	[%rd551+27648], %fd128;
	bar.warp.sync 	-1;
	ld.shared.f64 	%fd129, [%r135+-6144];
	shl.b32 	%r1170, %r155, 3;
	add.s32 	%r1171, %r1150, %r1170;
	ld.shared.u64 	%rd552, [%r1171];
	add.s64 	%rd553, %rd552, %rd70;
	shl.b64 	%rd554, %rd553, 3;
	add.s64 	%rd555, %rd1, %rd554;
	st.global.f64 	[%rd555+30720], %fd129;
	bar.warp.sync 	-1;
	ld.shared.f64 	%fd130, [%r135+-3072];
	shl.b32 	%r1172, %r156, 3;
	add.s32 	%r1173, %r1150, %r1172;
	ld.shared.u64 	%rd556, [%r1173];
	add.s64 	%rd557, %rd556, %rd70;
	shl.b64 	%rd558, %rd557, 3;
	add.s64 	%rd559, %rd1, %rd558;
	st.global.f64 	[%rd559+33792], %fd130;
	bar.warp.sync 	-1;
	bra.uni 	$L__BB10_253;
$L__BB10_228:
	mad.lo.s32 	%r158, %r4, -4608, %r159;
	shl.b32 	%r1174, %r145, 3;
	mov.u32 	%r1175, _ZZN3cub18CUB_300001_SM_10006detail10radix_sort29DeviceRadixSortOnesweepKernelINS1_5radix10policy_hubIddyE10Policy1000ELNS0_9SortOrderE0EddyiiNS1_21identity_decomposer_tEEEvPT5_SB_PT3_PKSC_PT1_PKSG_PT2_PKSK_T4_iiT6_E1s;
	add.s32 	%r1176, %r1175, %r1174;
	ld.shared.u64 	%rd110, [%r1176+36864];
	setp.ge.s32 	%p255, %r1, %r158;
	@%p255 bra 	$L__BB10_230;
	ld.shared.f64 	%fd131, [%r135+-36864];
	add.s64 	%rd560, %rd110, %rd70;
	shl.b64 	%rd561, %rd560, 3;
	add.s64 	%rd562, %rd1, %rd561;
	st.global.f64 	[%rd562], %fd131;
$L__BB10_230:
	bar.warp.sync 	-1;
	shl.b32 	%r1177, %r146, 3;
	add.s32 	%r1179, %r1175, %r1177;
	ld.shared.u64 	%rd111, [%r1179+36864];
	add.s32 	%r1180, %r1, 384;
	setp.ge.s32 	%p256, %r1180, %r158;
	@%p256 bra 	$L__BB10_232;
	ld.shared.f64 	%fd132, [%r135+-33792];
	add.s64 	%rd563, %rd111, %rd70;
	shl.b64 	%rd564, %rd563, 3;
	add.s64 	%rd565, %rd1, %rd564;
	st.global.f64 	[%rd565+3072], %fd132;
$L__BB10_232:
	bar.warp.sync 	-1;
	shl.b32 	%r1181, %r147, 3;
	add.s32 	%r1183, %r1175, %r1181;
	ld.shared.u64 	%rd112, [%r1183+36864];
	add.s32 	%r1184, %r1, 768;
	setp.ge.s32 	%p257, %r1184, %r158;
	@%p257 bra 	$L__BB10_234;
	ld.shared.f64 	%fd133, [%r135+-30720];
	add.s64 	%rd566, %rd112, %rd70;
	shl.b64 	%rd567, %rd566, 3;
	add.s64 	%rd568, %rd1, %rd567;
	st.global.f64 	[%rd568+6144], %fd133;
$L__BB10_234:
	bar.warp.sync 	-1;
	shl.b32 	%r1185, %r148, 3;
	add.s32 	%r1187, %r1175, %r1185;
	ld.shared.u64 	%rd113, [%r1187+36864];
	add.s32 	%r1188, %r1, 1152;
	setp.ge.s32 	%p258, %r1188, %r158;
	@%p258 bra 	$L__BB10_236;
	ld.shared.f64 	%fd134, [%r135+-27648];
	add.s64 	%rd569, %rd113, %rd70;
	shl.b64 	%rd570, %rd569, 3;
	add.s64 	%rd571, %rd1, %rd570;
	st.global.f64 	[%rd571+9216], %fd134;
$L__BB10_236:
	bar.warp.sync 	-1;
	shl.b32 	%r1189, %r149, 3;
	add.s32 	%r1191, %r1175, %r1189;
	ld.shared.u64 	%rd114, [%r1191+36864];
	add.s32 	%r1192, %r1, 1536;
	setp.ge.s32 	%p259, %r1192, %r158;
	@%p259 bra 	$L__BB10_238;
	ld.shared.f64 	%fd135, [%r135+-24576];
	add.s64 	%rd572, %rd114, %rd70;
	shl.b64 	%rd573, %rd572, 3;
	add.s64 	%rd574, %rd1, %rd573;
	st.global.f64 	[%rd574+12288], %fd135;
$L__BB10_238:
	bar.warp.sync 	-1;
	shl.b32 	%r1193, %r150, 3;
	add.s32 	%r1195, %r1175, %r1193;
	ld.shared.u64 	%rd115, [%r1195+36864];
	add.s32 	%r1196, %r1, 1920;
	setp.ge.s32 	%p260, %r1196, %r158;
	@%p260 bra 	$L__BB10_240;
	ld.shared.f64 	%fd136, [%r135+-21504];
	add.s64 	%rd575, %rd115, %rd70;
	shl.b64 	%rd576, %rd575, 3;
	add.s64 	%rd577, %rd1, %rd576;
	st.global.f64 	[%rd577+15360], %fd136;
$L__BB10_240:
	bar.warp.sync 	-1;
	shl.b32 	%r1197, %r151, 3;
	add.s32 	%r1199, %r1175, %r1197;
	ld.shared.u64 	%rd116, [%r1199+36864];
	add.s32 	%r1200, %r1, 2304;
	setp.ge.s32 	%p261, %r1200, %r158;
	@%p261 bra 	$L__BB10_242;
	ld.shared.f64 	%fd137, [%r135+-18432];
	add.s64 	%rd578, %rd116, %rd70;
	shl.b64 	%rd579, %rd578, 3;
	add.s64 	%rd580, %rd1, %rd579;
	st.global.f64 	[%rd580+18432], %fd137;
$L__BB10_242:
	bar.warp.sync 	-1;
	shl.b32 	%r1201, %r152, 3;
	add.s32 	%r1203, %r1175, %r1201;
	ld.shared.u64 	%rd117, [%r1203+36864];
	add.s32 	%r1204, %r1, 2688;
	setp.ge.s32 	%p262, %r1204, %r158;
	@%p262 bra 	$L__BB10_244;
	ld.shared.f64 	%fd138, [%r135+-15360];
	add.s64 	%rd581, %rd117, %rd70;
	shl.b64 	%rd582, %rd581, 3;
	add.s64 	%rd583, %rd1, %rd582;
	st.global.f64 	[%rd583+21504], %fd138;
$L__BB10_244:
	bar.warp.sync 	-1;
	shl.b32 	%r1205, %r153, 3;
	add.s32 	%r1207, %r1175, %r1205;
	ld.shared.u64 	%rd118, [%r1207+36864];
	or.b32  	%r1208, %r1, 3072;
	setp.ge.s32 	%p263, %r1208, %r158;
	@%p263 bra 	$L__BB10_246;
	ld.shared.f64 	%fd139, [%r135+-12288];
	add.s64 	%rd584, %rd118, %rd70;
	shl.b64 	%rd585, %rd584, 3;
	add.s64 	%rd586, %rd1, %rd585;
	st.global.f64 	[%rd586+24576], %fd139;
$L__BB10_246:
	bar.warp.sync 	-1;
	shl.b32 	%r1209, %r154, 3;
	add.s32 	%r1211, %r1175, %r1209;
	ld.shared.u64 	%rd119, [%r1211+36864];
	add.s32 	%r1212, %r1, 3456;
	setp.ge.s32 	%p264, %r1212, %r158;
	@%p264 bra 	$L__BB10_248;
	ld.shared.f64 	%fd140, [%r135+-9216];
	add.s64 	%rd587, %rd119, %rd70;
	shl.b64 	%rd588, %rd587, 3;
	add.s64 	%rd589, %rd1, %rd588;
	st.global.f64 	[%rd589+27648], %fd140;
$L__BB10_248:
	bar.warp.sync 	-1;
	shl.b32 	%r1213, %r155, 3;
	add.s32 	%r1215, %r1175, %r1213;
	ld.shared.u64 	%rd120, [%r1215+36864];
	add.s32 	%r1216, %r1, 3840;
	setp.ge.s32 	%p265, %r1216, %r158;
	@%p265 bra 	$L__BB10_250;
	ld.shared.f64 	%fd141, [%r135+-6144];
	add.s64 	%rd590, %rd120, %rd70;
	shl.b64 	%rd591, %rd590, 3;
	add.s64 	%rd592, %rd1, %rd591;
	st.global.f64 	[%rd592+30720], %fd141;
$L__BB10_250:
	bar.warp.sync 	-1;
	shl.b32 	%r1217, %r156, 3;
	add.s32 	%r1219, %r1175, %r1217;
	ld.shared.u64 	%rd593, [%r1219+36864];
	add.s64 	%rd121, %rd593, %rd70;
	add.s32 	%r1220, %r1, 4224;
	setp.ge.s32 	%p266, %r1220, %r158;
	@%p266 bra 	$L__BB10_252;
	ld.shared.f64 	%fd142, [%r135+-3072];
	shl.b64 	%rd594, %rd121, 3;
	add.s64 	%rd595, %rd1, %rd594;
	st.global.f64 	[%rd595+33792], %fd142;
$L__BB10_252:
	bar.warp.sync 	-1;
$L__BB10_253:
	ret;

}


// ===== COMPILED SASS (sm_100) =====

	.target	sm_100

	.elftype	@"ET_EXEC"


//--------------------- .note.nv.tkinfo           --------------------------
	.section	.note.nv.tkinfo,"",@"SHT_NOTE"
	.sectionflags	@"SHF_NOTE_NV_TKINFO"
	.tkinfo
        /*0018*/ 	.word	0x00000002
        /*0030*/ 	.string	""
        /*0030*/ 	.string	"ptxas"
        /*0030*/ 	.string	"Cuda compilation tools, release 13.0, V13.0.88"
        /*0030*/ 	.string	"Build cuda_13.0.r13.0/compiler.36424714_0"
        /*0030*/ 	.string	"-arch sm_100 -m 64 "



//--------------------- .note.nv.cuinfo           --------------------------
	.section	.note.nv.cuinfo,"",@"SHT_NOTE"
	.sectionflags	@"SHF_NOTE_NV_CUINFO"
        /*0018*/ 	.short	0x0002
        /*001a*/ 	.short	0x0064
        /*001c*/ 	.short	0x0082
	.zero		2


//--------------------- .nv.info                  --------------------------
	.section	.nv.info,"",@"SHT_CUDA_INFO"
	.align	4


	//----- nvinfo : EIATTR_REGCOUNT
	.align		4
        /*0000*/ 	.byte	0x04, 0x2f
        /*0002*/ 	.short	(.L_46 - .L_45)
	.align		4
.L_45:
        /*0004*/ 	.word	index@(_Z7InitIndmPm)
        /*0008*/ 	.word	0x00000008


	//----- nvinfo : EIATTR_FRAME_SIZE
	.align		4
.L_46:
        /*000c*/ 	.byte	0x04, 0x11
        /*000e*/ 	.short	(.L_48 - .L_47)
	.align		4
.L_47:
        /*0010*/ 	.word	index@(_Z7InitIndmPm)
        /*0014*/ 	.word	0x00000000


	//----- nvinfo : EIATTR_REGCOUNT
	.align		4
.L_48:
        /*0018*/ 	.byte	0x04, 0x2f
        /*001a*/ 	.short	(.L_50 - .L_49)
	.align		4
.L_49:
        /*001c*/ 	.word	index@(_Z7PermutemPvmPmS_)
        /*0020*/ 	.word	0x0000001a


	//----- nvinfo : EIATTR_FRAME_SIZE
	.align		4
.L_50:
        /*0024*/ 	.byte	0x04, 0x11
        /*0026*/ 	.short	(.L_52 - .L_51)
	.align		4
.L_51:
        /*0028*/ 	.word	index@(_Z7PermutemPvmPmS_)
        /*002c*/ 	.word	0x00000000


	//----- nvinfo : EIATTR_REGCOUNT
	.align		4
.L_52:
        /*0030*/ 	.byte	0x04, 0x2f
        /*0032*/ 	.short	(.L_54 - .L_53)
	.align		4
.L_53:
        /*0034*/ 	.word	index@(_ZN3cub18CUB_300001_SM_10006detail11EmptyKernelIvEEvv)
        /*0038*/ 	.word	0x00000004


	//----- nvinfo : EIATTR_FRAME_SIZE
	.align		4
.L_54:
        /*003c*/ 	.byte	0x04, 0x11
        /*003e*/ 	.short	(.L_56 - .L_55)
	.align		4
.L_55:
        /*0040*/ 	.word	index@(_ZN3cub18CUB_300001_SM_10006detail11EmptyKernelIvEEvv)
        /*0044*/ 	.word	0x00000000


	//----- nvinfo : EIATTR_REGCOUNT
	.align		4
.L_56:
        /*0048*/ 	.byte	0x04, 0x2f
        /*004a*/ 	.short	(.L_58 - .L_57)
	.align		4
.L_57:
        /*004c*/ 	.word	index@(_ZN3cub18CUB_300001_SM_10006detail10radix_sort31DeviceRadixSortSingleTileKernelINS1_5radix10policy_hubIdmyE10Policy1000ELNS0_9SortOrderE0EdmyNS1_21identity_decomposer_tEEEvPKT1_PSA_PKT2_PSE_T3_iiT4_)
        /*0050*/ 	.word	0x0000007f


	//----- nvinfo : EIATTR_FRAME_SIZE
	.align		4
.L_58:
        /*0054*/ 	.byte	0x04, 0x11
        /*0056*/ 	.short	(.L_60 - .L_59)
	.align		4
.L_59:
        /*0058*/ 	.word	index@(_ZN3cub18CUB_300001_SM_10006detail10radix_sort31DeviceRadixSortSingleTileKernelINS1_5radix10policy_hubIdmyE10Policy1000ELNS0_9SortOrderE0EdmyNS1_21identity_decomposer_tEEEvPKT1_PSA_PKT2_PSE_T3_iiT4_)
        /*005c*/ 	.word	0x00000000


	//----- nvinfo : EIATTR_REGCOUNT
	.align		4
.L_60:
        /*0060*/ 	.byte	0x04, 0x2f
        /*0062*/ 	.short	(.L_62 - .L_61)
	.align		4
.L_61:
        /*0064*/ 	.word	index@(_ZN3cub18CUB_300001_SM_10006detail10radix_sort30DeviceRadixSortHistogramKernelINS1_5radix10policy_hubIdmyE10Policy1000ELNS0_9SortOrderE0EdyNS1_21identity_decomposer_tEEEvPT2_PKT1_SA_iiT3_)
        /*0068*/ 	.word	0x00000030


	//----- nvinfo : EIATTR_FRAME_SIZE
	.align		4
.L_62:
        /*006c*/ 	.byte	0x04, 0x11
        /*006e*/ 	.short	(.L_64 - .L_63)
	.align		4
.L_63:
        /*0070*/ 	.word	index@(_ZN3cub18CUB_300001_SM_10006detail10radix_sort30DeviceRadixSortHistogramKernelINS1_5radix10policy_hubIdmyE10Policy1000ELNS0_9SortOrderE0EdyNS1_21identity_decomposer_tEEEvPT2_PKT1_SA_iiT3_)
        /*0074*/ 	.word	0x00000000


	//----- nvinfo : EIATTR_REGCOUNT
	.align		4
.L_64:
        /*0078*/ 	.byte	0x04, 0x2f
        /*007a*/ 	.short	(.L_66 - .L_65)
	.align		4
.L_65:
        /*007c*/ 	.word	index@(_ZN3cub18CUB_300001_SM_10006detail10radix_sort33DeviceRadixSortExclusiveSumKernelINS1_5radix10policy_hubIdmyE10Policy1000EyEEvPT0_)
        /*0080*/ 	.word	0x00000020


	//----- nvinfo : EIATTR_FRAME_SIZE
	.align		4
.L_66:
        /*0084*/ 	.byte	0x04, 0x11
        /*0086*/ 	.short	(.L_68 - .L_67)
	.align		4
.L_67:
        /*0088*/ 	.word	index@(_ZN3cub18CUB_300001_SM_10006detail10radix_sort33DeviceRadixSortExclusiveSumKernelINS1_5radix10policy_hubIdmyE10Policy1000EyEEvPT0_)
        /*008c*/ 	.word	0x00000000


	//----- nvinfo : EIATTR_REGCOUNT
	.align		4
.L_68:
        /*0090*/ 	.byte	0x04, 0x2f
        /*0092*/ 	.short	(.L_70 - .L_69)
	.align		4
.L_69:
        /*0094*/ 	.word	index@(_ZN3cub18CUB_300001_SM_10006detail10radix_sort29DeviceRadixSortOnesweepKernelINS1_5radix10policy_hubIdmyE10Policy1000ELNS0_9SortOrderE0EdmyiiNS1_21identity_decomposer_tEEEvPT5_SB_PT3_PKSC_PT1_PKSG_PT2_PKSK_T4_iiT6_)
        /*0098*/ 	.word	0x00000050


	//----- nvinfo : EIATTR_FRAME_SIZE
	.align		4
.L_70:
        /*009c*/ 	.byte	0x04, 0x11
        /*009e*/ 	.short	(.L_72 - .L_71)
	.align		4
.L_71:
        /*00a0*/ 	.word	index@(_ZN3cub18CUB_300001_SM_10006detail10radix_sort29DeviceRadixSortOnesweepKernelINS1_5radix10policy_hubIdmyE10Policy1000ELNS0_9SortOrderE0EdmyiiNS1_21identity_decomposer_tEEEvPT5_SB_PT3_PKSC_PT1_PKSG_PT2_PKSK_T4_iiT6_)
        /*00a4*/ 	.word	0x00000000


	//----- nvinfo : EIATTR_REGCOUNT
	.align		4
.L_72:
        /*00a8*/ 	.byte	0x04, 0x2f
        /*00aa*/ 	.short	(.L_74 - .L_73)
	.align		4
.L_73:
        /*00ac*/ 	.word	index@(_ZN3cub18CUB_300001_SM_10006detail10radix_sort31DeviceRadixSortSingleTileKernelINS1_5radix10policy_hubIddyE10Policy1000ELNS0_9SortOrderE0EddyNS1_21identity_decomposer_tEEEvPKT1_PSA_PKT2_PSE_T3_iiT4_)
        /*00b0*/ 	.word	0x0000007f


	//----- nvinfo : EIATTR_FRAME_SIZE
	.align		4
.L_74:
        /*00b4*/ 	.byte	0x04, 0x11
        /*00b6*/ 	.short	(.L_76 - .L_75)
	.align		4
.L_75:
        /*00b8*/ 	.word	index@(_ZN3cub18CUB_300001_SM_10006detail10radix_sort31DeviceRadixSortSingleTileKernelINS1_5radix10policy_hubIddyE10Policy1000ELNS0_9SortOrderE0EddyNS1_21identity_decomposer_tEEEvPKT1_PSA_PKT2_PSE_T3_iiT4_)
        /*00bc*/ 	.word	0x00000000


	//----- nvinfo : EIATTR_REGCOUNT
	.align		4
.L_76:
        /*00c0*/ 	.byte	0x04, 0x2f
        /*00c2*/ 	.short	(.L_78 - .L_77)
	.align		4
.L_77:
        /*00c4*/ 	.word	index@(_ZN3cub18CUB_300001_SM_10006detail10radix_sort30DeviceRadixSortHistogramKernelINS1_5radix10policy_hubIddyE10Policy1000ELNS0_9SortOrderE0EdyNS1_21identity_decomposer_tEEEvPT2_PKT1_SA_iiT3_)
        /*00c8*/ 	.word	0x00000030


	//----- nvinfo : EIATTR_FRAME_SIZE
	.align		4
.L_78:
        /*00cc*/ 	.byte	0x04, 0x11
        /*00ce*/ 	.short	(.L_80 - .L_79)
	.align		4
.L_79:
        /*00d0*/ 	.word	index@(_ZN3cub18CUB_300001_SM_10006detail10radix_sort30DeviceRadixSortHistogramKernelINS1_5radix10policy_hubIddyE10Policy1000ELNS0_9SortOrderE0EdyNS1_21identity_decomposer_tEEEvPT2_PKT1_SA_iiT3_)
        /*00d4*/ 	.word	0x00000000


	//----- nvinfo : EIATTR_REGCOUNT
	.align		4
.L_80:
        /*00d8*/ 	.byte	0x04, 0x2f
        /*00da*/ 	.short	(.L_82 - .L_81)
	.align		4
.L_81:
        /*00dc*/ 	.word	index@(_ZN3cub18CUB_300001_SM_10006detail10radix_sort33DeviceRadixSortExclusiveSumKernelINS1_5radix10policy_hubIddyE10Policy1000EyEEvPT0_)
        /*00e0*/ 	.word	0x00000020


	//----- nvinfo : EIATTR_FRAME_SIZE
	.align		4
.L_82:
        /*00e4*/ 	.byte	0x04, 0x11
        /*00e6*/ 	.short	(.L_84 - .L_83)
	.align		4
.L_83:
        /*00e8*/ 	.word	index@(_ZN3cub18CUB_300001_SM_10006detail10radix_sort33DeviceRadixSortExclusiveSumKernelINS1_5radix10policy_hubIddyE10Policy1000EyEEvPT0_)
        /*00ec*/ 	.word	0x00000000


	//----- nvinfo : EIATTR_REGCOUNT
	.align		4
.L_84:
        /*00f0*/ 	.byte	0x04, 0x2f
        /*00f2*/ 	.short	(.L_86 - .L_85)
	.align		4
.L_85:
        /*00f4*/ 	.word	index@(_ZN3cub18CUB_300001_SM_10006detail10radix_sort29DeviceRadixSortOnesweepKernelINS1_5radix10policy_hubIddyE10Policy1000ELNS0_9SortOrderE0EddyiiNS1_21identity_decomposer_tEEEvPT5_SB_PT3_PKSC_PT1_PKSG_PT2_PKSK_T4_iiT6_)
        /*00f8*/ 	.word	0x00000050


	//----- nvinfo : EIATTR_FRAME_SIZE
	.align		4
.L_86:
        /*00fc*/ 	.byte	0x04, 0x11
        /*00fe*/ 	.short	(.L_88 - .L_87)
	.align		4
.L_87:
        /*0100*/ 	.word	index@(_ZN3cub18CUB_300001_SM_10006detail10radix_sort29DeviceRadixSortOnesweepKernelINS1_5radix10policy_hubIddyE10Policy1000ELNS0_9SortOrderE0EddyiiNS1_21identity_decomposer_tEEEvPT5_SB_PT3_PKSC_PT1_PKSG_PT2_PKSK_T4_iiT6_)
        /*0104*/ 	.word	0x00000000


	//----- nvinfo : EIATTR_MIN_STACK_SIZE
	.align		4
.L_88:
        /*0108*/ 	.byte	0x04, 0x12
        /*010a*/ 	.short	(.L_90 - .L_89)
	.align		4
.L_89:
        /*010c*/ 	.word	index@(_ZN3cub18CUB_300001_SM_10006detail10radix_sort29DeviceRadixSortOnesweepKernelINS1_5radix10policy_hubIddyE10Policy1000ELNS0_9SortOrderE0EddyiiNS1_21identity_decomposer_tEEEvPT5_SB_PT3_PKSC_PT1_PKSG_PT2_PKSK_T4_iiT6_)
        /*0110*/ 	.word	0x00000000


	//----- nvinfo : EIATTR_MIN_STACK_SIZE
	.align		4
.L_90:
        /*0114*/ 	.byte	0x04, 0x12
        /*0116*/ 	.short	(.L_92 - .L_91)
	.align		4
.L_91:
        /*0118*/ 	.word	index@(_ZN3cub18CUB_300001_SM_10006detail10radix_sort33DeviceRadixSortExclusiveSumKernelINS1_5radix10policy_hubIddyE10Policy1000EyEEvPT0_)
        /*011c*/ 	.word	0x00000000


	//----- nvinfo : EIATTR_MIN_STACK_SIZE
	.align		4
.L_92:
        /*0120*/ 	.byte	0x04, 0x12
        /*0122*/ 	.short	(.L_94 - .L_93)
	.align		4
.L_93:
        /*0124*/ 	.word	index@(_ZN3cub18CUB_300001_SM_10006detail10radix_sort30DeviceRadixSortHistogramKernelINS1_5radix10policy_hubIddyE10Policy1000ELNS0_9SortOrderE0EdyNS1_21identity_decomposer_tEEEvPT2_PKT1_SA_iiT3_)
        /*0128*/ 	.word	0x00000000


	//----- nvinfo : EIATTR_MIN_STACK_SIZE
	.align		4
.L_94:
        /*012c*/ 	.byte	0x04, 0x12
        /*012e*/ 	.short	(.L_96 - .L_95)
	.align		4
.L_95:
        /*0130*/ 	.word	index@(_ZN3cub18CUB_300001_SM_10006detail10radix_sort31DeviceRadixSortSingleTileKernelINS1_5radix10policy_hubIddyE10Policy1000ELNS0_9SortOrderE0EddyNS1_21identity_decomposer_tEEEvPKT1_PSA_PKT2_PSE_T3_iiT4_)
        /*0134*/ 	.word	0x00000000


	//----- nvinfo : EIATTR_MIN_STACK_SIZE
	.align		4
.L_96:
        /*0138*/ 	.byte	0x04, 0x12
        /*013a*/ 	.short	(.L_98 - .L_97)
	.align		4
.L_97:
        /*013c*/ 	.word	index@(_ZN3cub18CUB_300001_SM_10006detail10radix_sort29DeviceRadixSortOnesweepKernelINS1_5radix10policy_hubIdmyE10Policy1000ELNS0_9SortOrderE0EdmyiiNS1_21identity_decomposer_tEEEvPT5_SB_PT3_PKSC_PT1_PKSG_PT2_PKSK_T4_iiT6_)
        /*0140*/ 	.word	0x00000000


	//----- nvinfo : EIATTR_MIN_STACK_SIZE
	.align		4
.L_98:
        /*0144*/ 	.byte	0x04, 0x12
        /*0146*/ 	.short	(.L_100 - .L_99)
	.align		4
.L_99:
        /*0148*/ 	.word	index@(_ZN3cub18CUB_300001_SM_10006detail10radix_sort33DeviceRadixSortExclusiveSumKernelINS1_5radix10policy_hubIdmyE10Policy1000EyEEvPT0_)
        /*014c*/ 	.word	0x00000000


	//----- nvinfo : EIATTR_MIN_STACK_SIZE
	.align		4
.L_100:
        /*0150*/ 	.byte	0x04, 0x12
        /*0152*/ 	.short	(.L_102 - .L_101)
	.align		4
.L_101:
        /*0154*/ 	.word	index@(_ZN3cub18CUB_300001_SM_10006detail10radix_sort30DeviceRadixSortHistogramKernelINS1_5radix10policy_hubIdmyE10Policy1000ELNS0_9SortOrderE0EdyNS1_21identity_decomposer_tEEEvPT2_PKT1_SA_iiT3_)
        /*0158*/ 	.word	0x00000000


	//----- nvinfo : EIATTR_MIN_STACK_SIZE
	.align		4
.L_102:
        /*015c*/ 	.byte	0x04, 0x12
        /*015e*/ 	.short	(.L_104 - .L_103)
	.align		4
.L_103:
        /*0160*/ 	.word	index@(_ZN3cub18CUB_300001_SM_10006detail10radix_sort31DeviceRadixSortSingleTileKernelINS1_5radix10policy_hubIdmyE10Policy1000ELNS0_9SortOrderE0EdmyNS1_21identity_decomposer_tEEEvPKT1_PSA_PKT2_PSE_T3_iiT4_)
        /*0164*/ 	.word	0x00000000


	//----- nvinfo : EIATTR_MIN_STACK_SIZE
	.align		4
.L_104:
        /*0168*/ 	.byte	0x04, 0x12
        /*016a*/ 	.short	(.L_106 - .L_105)
	.align		4
.L_105:
        /*016c*/ 	.word	index@(_ZN3cub18CUB_300001_SM_10006detail11EmptyKernelIvEEvv)
        /*0170*/ 	.word	0x00000000


	//----- nvinfo : EIATTR_MIN_STACK_SIZE
	.align		4
.L_106:
        /*0174*/ 	.byte	0x04, 0x12
        /*0176*/ 	.short	(.L_108 - .L_107)
	.align		4
.L_107:
        /*0178*/ 	.word	index@(_Z7PermutemPvmPmS_)
        /*017c*/ 	.word	0x00000000


	//----- nvinfo : EIATTR_MIN_STACK_SIZE
	.align		4
.L_108:
        /*0180*/ 	.byte	0x04, 0x12
        /*0182*/ 	.short	(.L_110 - .L_109)
	.align		4
.L_109:
        /*0184*/ 	.word	index@(_Z7InitIndmPm)
        /*0188*/ 	.word	0x00000000
.L_110:


//--------------------- .nv.compat                --------------------------
	.section	.nv.compat,"",@"SHT_CUDA_COMPAT_INFO"
	.align	4
        /*0000*/ 	.byte	0x02, 0x09, 0x00, 0x00, 0x02, 0x02, 0x01, 0x00, 0x02, 0x05, 0x05, 0x00, 0x03, 0x07, 0x01, 0x01
        /*0010*/ 	.byte	0x02, 0x03, 0x00, 0x00, 0x02, 0x06, 0x01, 0x00, 0x04, 0x0b, 0x08, 0x00, 0x09, 0x00, 0x00, 0x00
        /*0020*/ 	.byte	0x00, 0x00, 0x00, 0x00


//--------------------- .nv.info._ZN3cub18CUB_300001_SM_10006detail10radix_sort29DeviceRadixSortOnesweepKernelINS1_5radix10policy_hubIddyE10Policy1000ELNS0_9SortOrderE0EddyiiNS1_21identity_decomposer_tEEEvPT5_SB_PT3_PKSC_PT1_PKSG_PT2_PKSK_T4_iiT6_ --------------------------
	.section	.nv.info._ZN3cub18CUB_300001_SM_10006detail10radix_sort29DeviceRadixSortOnesweepKernelINS1_5radix10policy_hubIddyE10Policy1000ELNS0_9SortOrderE0EddyiiNS1_21identity_decomposer_tEEEvPT5_SB_PT3_PKSC_PT1_PKSG_PT2_PKSK_T4_iiT6_,"",@"SHT_CUDA_INFO"
	.sectionflags	@""
	.align	4


	//----- nvinfo : EIATTR_CUDA_API_VERSION
	.align		4
        /*0000*/ 	.byte	0x04, 0x37
        /*0002*/ 	.short	(.L_112 - .L_111)
.L_111:
        /*0004*/ 	.word	0x00000082


	//----- nvinfo : EIATTR_KPARAM_INFO
	.align		4
.L_112:
        /*0008*/ 	.byte	0x04, 0x17
        /*000a*/ 	.short	(.L_114 - .L_113)
.L_113:
        /*000c*/ 	.word	0x00000000
        /*0010*/ 	.short	0x000b
        /*0012*/ 	.short	0x004c
        /*0014*/ 	.byte	0x00, 0xf0, 0x05, 0x00


	//----- nvinfo : EIATTR_KPARAM_INFO
	.align		4
.L_114:
        /*0018*/ 	.byte	0x04, 0x17
        /*001a*/ 	.short	(.L_116 - .L_115)
.L_115:
        /*001c*/ 	.word	0x00000000
        /*0020*/ 	.short	0x000a
        /*0022*/ 	.short	0x0048
        /*0024*/ 	.byte	0x00, 0xf0, 0x11, 0x00


	//----- nvinfo : EIATTR_KPARAM_INFO
	.align		4
.L_116:
        /*0028*/ 	.byte	0x04, 0x17
        /*002a*/ 	.short	(.L_118 - .L_117)
.L_117:
        /*002c*/ 	.word	0x00000000
        /*0030*/ 	.short	0x0009
        /*0032*/ 	.short	0x0044
        /*0034*/ 	.byte	0x00, 0xf0, 0x11, 0x00


	//----- nvinfo : EIATTR_KPARAM_INFO
	.align		4
.L_118:
        /*0038*/ 	.byte	0x04, 0x17
        /*003a*/ 	.short	(.L_120 - .L_119)
.L_119:
        /*003c*/ 	.word	0x00000000
        /*0040*/ 	.short	0x0008
        /*0042*/ 	.short	0x0040
        /*0044*/ 	.byte	0x00, 0xf0, 0x11, 0x00


	//----- nvinfo : EIATTR_KPARAM_INFO
	.align		4
.L_120:
        /*0048*/ 	.byte	0x04, 0x17
        /*004a*/ 	.short	(.L_122 - .L_121)
.L_121:
        /*004c*/ 	.word	0x00000000
        /*0050*/ 	.short	0x0007
        /*0052*/ 	.short	0x0038
        /*0054*/ 	.byte	0x00, 0xf5, 0x21, 0x00


	//----- nvinfo : EIATTR_KPARAM_INFO
	.align		4
.L_122:
        /*0058*/ 	.byte	0x04, 0x17
        /*005a*/ 	.short	(.L_124 - .L_123)
.L_123:
        /*005c*/ 	.word	0x00000000
        /*0060*/ 	.short	0x0006
        /*0062*/ 	.short	0x0030
        /*0064*/ 	.byte	0x00, 0xf5, 0x21, 0x00


	//----- nvinfo : EIATTR_KPARAM_INFO
	.align		4
.L_124:
        /*0068*/ 	.byte	0x04, 0x17
        /*006a*/ 	.short	(.L_126 - .L_125)
.L_125:
        /*006c*/ 	.word	0x00000000
        /*0070*/ 	.short	0x0005
        /*0072*/ 	.short	0x0028
        /*0074*/ 	.byte	0x00, 0xf5, 0x21, 0x00


	//----- nvinfo : EIATTR_KPARAM_INFO
	.align		4
.L_126:
        /*0078*/ 	.byte	0x04, 0x17
        /*007a*/ 	.short	(.L_128 - .L_127)
.L_127:
        /*007c*/ 	.word	0x00000000
        /*0080*/ 	.short	0x0004
        /*0082*/ 	.short	0x0020
        /*0084*/ 	.byte	0x00, 0xf5, 0x21, 0x00


	//----- nvinfo : EIATTR_KPARAM_INFO
	.align		4
.L_128:
        /*0088*/ 	.byte	0x04, 0x17
        /*008a*/ 	.short	(.L_130 - .L_129)
.L_129:
        /*008c*/ 	.word	0x00000000
        /*0090*/ 	.short	0x0003
        /*0092*/ 	.short	0x0018
        /*0094*/ 	.byte	0x00, 0xf5, 0x21, 0x00


	//----- nvinfo : EIATTR_KPARAM_INFO
	.align		4
.L_130:
        /*0098*/ 	.byte	0x04, 0x17
        /*009a*/ 	.short	(.L_132 - .L_131)
.L_131:
        /*009c*/ 	.word	0x00000000
        /*00a0*/ 	.short	0x0002
        /*00a2*/ 	.short	0x0010
        /*00a4*/ 	.byte	0x00, 0xf5, 0x21, 0x00


	//----- nvinfo : EIATTR_KPARAM_INFO
	.align		4
.L_132:
        /*00a8*/ 	.byte	0x04, 0x17
        /*00aa*/ 	.short	(.L_134 - .L_133)
.L_133:
        /*00ac*/ 	.word	0x00000000
        /*00b0*/ 	.short	0x0001
        /*00b2*/ 	.short	0x0008
        /*00b4*/ 	.byte	0x00, 0xf5, 0x21, 0x00


	//----- nvinfo : EIATTR_KPARAM_INFO
	.align		4
.L_134:
        /*00b8*/ 	.byte	0x04, 0x17
        /*00ba*/ 	.short	(.L_136 - .L_135)
.L_135:
        /*00bc*/ 	.word	0x00000000
        /*00c0*/ 	.short	0x0000
        /*00c2*/ 	.short	0x0000
        /*00c4*/ 	.byte	0x00, 0xf5, 0x21, 0x00


	//----- nvinfo : EIATTR_SPARSE_MMA_MASK
	.align		4
.L_136:
        /*00c8*/ 	.byte	0x03, 0x50
        /*00ca*/ 	.short	0x0000


	//----- nvinfo : EIATTR_MAXREG_COUNT
	.align		4
        /*00cc*/ 	.byte	0x03, 0x1b
        /*00ce*/ 	.short	0x00a8


	//----- nvinfo : EIATTR_NUM_BARRIERS
	.align		4
        /*00d0*/ 	.byte	0x02, 0x4c
        /*00d2*/ 	.byte	0x01
	.zero		1


	//----- nvinfo : EIATTR_MERCURY_ISA_VERSION
	.align		4
        /*00d4*/ 	.byte	0x03, 0x5f
        /*00d6*/ 	.short	0x0101


	//----- nvinfo : EIATTR_COOP_GROUP_MASK_REGIDS
	.align		4
        /*00d8*/ 	.byte	0x04, 0x29
        /*00da*/ 	.short	(.L_138 - .L_137)


	//   ....[0]....
.L_137:
        /*00dc*/ 	.word	0xffffffff


	//   ....[1]....
        /*00e0*/ 	.word	0x05000026


	//   ....[2]....
        /*00e4*/ 	.word	0xffffffff


	//   ....[3]....
        /*00e8*/ 	.word	0xffffffff


	//   ....[4]....
        /*00ec*/ 	.word	0xffffffff


	//   ....[5]....
        /*00f0*/ 	.word	0xffffffff


	//   ....[6]....
        /*00f4*/ 	.word	0xffffffff


	//   ....[7]....
        /*00f8*/ 	.word	0xffffffff


	//   ....[8]....
        /*00fc*/ 	.word	0xffffffff


	//   ....[9]....
        /*0100*/ 	.word	0xffffffff


	//   ....[10]....
        /*0104*/ 	.word	0xffffffff


	//   ....[11]....
        /*0108*/ 	.word	0xffffffff


	//   ....[12]....
        /*010c*/ 	.word	0xffffffff


	//   ....[13]....
        /*0110*/ 	.word	0xffffffff


	//   ....[14]....
        /*0114*/ 	.word	0xffffffff


	//   ....[15]....
        /*0118*/ 	.word	0xffffffff


	//   ....[16]....
        /*011c*/ 	.word	0xffffffff


	//   ....[17]....
        /*0120*/ 	.word	0xffffffff


	//   ....[18]....
        /*0124*/ 	.word	0xffffffff


	//   ....[19]....
        /*0128*/ 	.word	0xffffffff


	//   ....[20]....
        /*012c*/ 	.word	0xffffffff


	//   ....[21]....
        /*0130*/ 	.word	0xffffffff


	//   ....[22]....
        /*0134*/ 	.word	0xffffffff


	//   ....[23]....
        /*0138*/ 	.word	0xffffffff


	//   ....[24]....
        /*013c*/ 	.word	0xffffffff


	//   ....[25]....
        /*0140*/ 	.word	0xffffffff


	//   ....[26]....
        /*0144*/ 	.word	0xffffffff


	//   ....[27]....
        /*0148*/ 	.word	0xffffffff


	//   ....[28]....
        /*014c*/ 	.word	0xffffffff


	//   ....[29]....
        /*0150*/ 	.word	0xffffffff


	//   ....[30]....
        /*0154*/ 	.word	0xffffffff


	//   ....[31]....
        /*0158*/ 	.word	0xffffffff


	//   ....[32]....
        /*015c*/ 	.word	0xffffffff


	//   ....[33]....
        /*0160*/ 	.word	0xffffffff


	//   ....[34]....
        /*0164*/ 	.word	0xffffffff


	//   ....[35]....
        /*0168*/ 	.word	0xffffffff


	//   ....[36]....
        /*016c*/ 	.word	0xffffffff


	//   ....[37]....
        /*0170*/ 	.word	0xffffffff


	//   ....[38]....
        /*0174*/ 	.word	0xffffffff


	//   ....[39]....
        /*0178*/ 	.word	0xffffffff


	//   ....[40]....
        /*017c*/ 	.word	0xffffffff


	//   ....[41]....
        /*0180*/ 	.word	0xffffffff


	//   ....[42]....
        /*0184*/ 	.word	0xffffffff


	//   ....[43]....
        /*0188*/ 	.word	0xffffffff


	//   ....[44]....
        /*018c*/ 	.word	0xffffffff


	//   ....[45]....
        /*0190*/ 	.word	0xffffffff


	//   ....[46]....
        /*0194*/ 	.word	0xffffffff


	//   ....[47]....
        /*0198*/ 	.word	0xffffffff


	//   ....[48]....
        /*019c*/ 	.word	0xffffffff


	//   ....[49]....
        /*01a0*/ 	.word	0xffffffff


	//   ....[50]....
        /*01a4*/ 	.word	0xffffffff


	//   ....[51]....
        /*01a8*/ 	.word	0xffffffff


	//   ....[52]....
        /*01ac*/ 	.word	0xffffffff


	//   ....[53]....
        /*01b0*/ 	.word	0xffffffff


	//   ....[54]....
        /*01b4*/ 	.word	0xffffffff


	//   ....[55]....
        /*01b8*/ 	.word	0xffffffff


	//   ....[56]....
        /*01bc*/ 	.word	0xffffffff


	//   ....[57]....
        /*01c0*/ 	.word	0xffffffff


	//   ....[58]....
        /*01c4*/ 	.word	0xffffffff


	//   ....[59]....
        /*01c8*/ 	.word	0xffffffff


	//   ....[60]....
        /*01cc*/ 	.word	0xffffffff


	//   ....[61]....
        /*01d0*/ 	.word	0xffffffff


	//   ....[62]....
        /*01d4*/ 	.word	0xffffffff


	//   ....[63]....
        /*01d8*/ 	.word	0xffffffff


	//   ....[64]....
        /*01dc*/ 	.word	0xffffffff


	//   ....[65]....
        /*01e0*/ 	.word	0xffffffff


	//   ....[66]....
        /*01e4*/ 	.word	0xffffffff


	//   ....[67]....
        /*01e8*/ 	.word	0xffffffff


	//   ....[68]....
        /*01ec*/ 	.word	0xffffffff


	//   ....[69]....
        /*01f0*/ 	.word	0xffffffff


	//   ....[70]....
        /*01f4*/ 	.word	0xffffffff


	//   ....[71]....
        /*01f8*/ 	.word	0xffffffff


	//   ....[72]....
        /*01fc*/ 	.word	0xffffffff


	//   ....[73]....
        /*0200*/ 	.word	0xffffffff


	//   ....[74]....
        /*0204*/ 	.word	0xffffffff


	//   ....[75]....
        /*0208*/ 	.word	0xffffffff


	//   ....[76]....
        /*020c*/ 	.word	0xffffffff


	//   ....[77]....
        /*0210*/ 	.word	0xffffffff


	//   ....[78]....
        /*0214*/ 	.word	0xffffffff


	//   ....[79]....
        /*0218*/ 	.word	0xffffffff


	//   ....[80]....
        /*021c*/ 	.word	0xffffffff


	//   ....[81]....
        /*0220*/ 	.word	0xffffffff


	//   ....[82]....
        /*0224*/ 	.word	0xffffffff


	//   ....[83]....
        /*0228*/ 	.word	0xffffffff


	//   ....[84]....
        /*022c*/ 	.word	0xffffffff


	//   ....[85]....
        /*0230*/ 	.word	0xffffffff


	//   ....[86]....
        /*0234*/ 	.word	0xffffffff


	//   ....[87]....
        /*0238*/ 	.word	0xffffffff


	//   ....[88]....
        /*023c*/ 	.word	0xffffffff


	//   ....[89]....
        /*0240*/ 	.word	0xffffffff


	//   ....[90]....
        /*0244*/ 	.word	0xffffffff


	//   ....[91]....
        /*0248*/ 	.word	0xffffffff


	//   ....[92]....
        /*024c*/ 	.word	0xffffffff


	//   ....[93]....
        /*0250*/ 	.word	0xffffffff


	//   ....[94]....
        /*0254*/ 	.word	0xffffffff


	//   ....[95]....
        /*0258*/ 	.word	0xffffffff


	//   ....[96]....
        /*025c*/ 	.word	0xffffffff


	//   ....[97]....
        /*0260*/ 	.word	0xffffffff


	//   ....[98]....
        /*0264*/ 	.word	0xffffffff


	//   ....[99]....
        /*0268*/ 	.word	0xffffffff


	//   ....[100]....
        /*026c*/ 	.word	0xffffffff


	//   ....[101]....
        /*0270*/ 	.word	0xffffffff


	//   ....[102]....
        /*0274*/ 	.word	0xffffffff


	//   ....[103]....
        /*0278*/ 	.word	0xffffffff


	//   ....[104]....
        /*027c*/ 	.word	0xffffffff


	//   ....[105]....
        /*0280*/ 	.word	0xffffffff


	//   ....[106]....
        /*0284*/ 	.word	0xffffffff


	//   ....[107]....
        /*0288*/ 	.word	0xffffffff


	//   ....[108]....
        /*028c*/ 	.word	0xffffffff


	//   ....[109]....
        /*0290*/ 	.word	0xffffffff


	//   ....[110]....
        /*0294*/ 	.word	0xffffffff


	//   ....[111]....
        /*0298*/ 	.word	0xffffffff


	//   ....[112]....
        /*029c*/ 	.word	0xffffffff


	//   ....[113]....
        /*02a0*/ 	.word	0xffffffff


	//   ....[114]....
        /*02a4*/ 	.word	0xffffffff


	//   ....[115]....
        /*02a8*/ 	.word	0x05000004


	//   ....[116]....
        /*02ac*/ 	.word	0xffffffff


	//   ....[117]....
        /*02b0*/ 	.word	0xffffffff


	//   ....[118]....
        /*02b4*/ 	.word	0xffffffff


	//   ....[119]....
        /*02b8*/ 	.word	0xffffffff


	//   ....[120]....
        /*02bc*/ 	.word	0xffffffff


	//   ....[121]....
        /*02c0*/ 	.word	0xffffffff


	//   ....[122]....
        /*02c4*/ 	.word	0xffffffff


	//   ....[123]....
        /*02c8*/ 	.word	0xffffffff


	//   ....[124]....
        /*02cc*/ 	.word	0xffffffff


	//   ....[125]....
        /*02d0*/ 	.word	0xffffffff


	//   ....[126]....
        /*02d4*/ 	.word	0xffffffff


	//   ....[127]....
        /*02d8*/ 	.word	0xffffffff


	//   ....[128]....
        /*02dc*/ 	.word	0xffffffff


	//   ....[129]....
        /*02e0*/ 	.word	0xffffffff


	//   ....[130]....
        /*02e4*/ 	.word	0xffffffff


	//   ....[131]....
        /*02e8*/ 	.word	0xffffffff


	//   ....[132]....
        /*02ec*/ 	.word	0xffffffff


	//   ....[133]....
        /*02f0*/ 	.word	0xffffffff


	//   ....[134]....
        /*02f4*/ 	.word	0xffffffff


	//   ....[135]....
        /*02f8*/ 	.word	0xffffffff


	//   ....[136]....
        /*02fc*/ 	.word	0xffffffff


	//   ....[137]....
        /*0300*/ 	.word	0xffffffff


	//   ....[138]....
        /*0304*/ 	.word	0xffffffff


	//   ....[139]....
        /*0308*/ 	.word	0xffffffff


	//   ....[140]....
        /*030c*/ 	.word	0xffffffff


	//   ....[141]....
        /*0310*/ 	.word	0xffffffff


	//   ....[142]....
        /*0314*/ 	.word	0xffffffff


	//   ....[143]....
        /*0318*/ 	.word	0xffffffff


	//   ....[144]....
        /*031c*/ 	.word	0xffffffff


	//   ....[145]....
        /*0320*/ 	.word	0xffffffff


	//   ....[146]....
        /*0324*/ 	.word	0xffffffff


	//   ....[147]....
        /*0328*/ 	.word	0xffffffff


	//   ....[148]....
        /*032c*/ 	.word	0xffffffff


	//   ....[149]....
        /*0330*/ 	.word	0xffffffff


	//   ....[150]....
        /*0334*/ 	.word	0xffffffff


	//   ....[151]....
        /*0338*/ 	.word	0xffffffff


	//   ....[152]....
        /*033c*/ 	.word	0xffffffff


	//   ....[153]....
        /*0340*/ 	.word	0xffffffff


	//   ....[154]....
        /*0344*/ 	.word	0xffffffff


	//   ....[155]....
        /*0348*/ 	.word	0xffffffff


	//   ....[156]....
        /*034c*/ 	.word	0xffffffff


	//   ....[157]....
        /*0350*/ 	.word	0xffffffff


	//   ....[158]....
        /*0354*/ 	.word	0xffffffff


	//   ....[159]....
        /*0358*/ 	.word	0xffffffff


	//   ....[160]....
        /*035c*/ 	.word	0xffffffff


	//   ....[161]....
        /*0360*/ 	.word	0xffffffff


	//   ....[162]....
        /*0364*/ 	.word	0xffffffff


	//   ....[163]....
        /*0368*/ 	.word	0xffffffff


	//   ....[164]....
        /*036c*/ 	.word	0x05000046


	//   ....[165]....
        /*0370*/ 	.word	0x05000046


	//   ....[166]....
        /*0374*/ 	.word	0x05000046


	//   ....[167]....
        /*0378*/ 	.word	0x05000046


	//   ....[168]....
        /*037c*/ 	.word	0x05000046


	//----- nvinfo : EIATTR_COOP_GROUP_INSTR_OFFSETS
	.align		4
.L_138:
        /*0380*/ 	.byte	0x04, 0x28
        /*0382*/ 	.short	(.L_140 - .L_139)


	//   ....[0]....
.L_139:
        /*0384*/ 	.word	0x000014b0


	//   ....[1]....
        /*0388*/ 	.word	0x00001c90


	//   ....[2]....
        /*038c*/ 	.word	0x00002f80


	//   ....[3]....
        /*0390*/ 	.word	0x00002fa0


	//   ....[4]....
        /*0394*/ 	.word	0x00002fc0


	//   ....[5]....
        /*0398*/ 	.word	0x00002fe0


	//   ....[6]....
        /*039c*/ 	.word	0x00003000


	//   ....[7]....
        /*03a0*/ 	.word	0x000034a0


	//   ....[8]....
        /*03a4*/ 	.word	0x000034b0


	//   ....[9]....
        /*03a8*/ 	.word	0x000034d0


	//   ....[10]....
        /*03ac*/ 	.word	0x000034f0


	//   ....[11]....
        /*03b0*/ 	.word	0x00003540


	//   ....[12]....
        /*03b4*/ 	.word	0x00003570


	//   ....[13]....
        /*03b8*/ 	.word	0x000035b0


	//   ....[14]....
        /*03bc*/ 	.word	0x000035d0


	//   ....[15]....
        /*03c0*/ 	.word	0x000036d0


	//   ....[16]....
        /*03c4*/ 	.word	0x000036e0


	//   ....[17]....
        /*03c8*/ 	.word	0x00003700


	//   ....[18]....
        /*03cc*/ 	.word	0x00003740


	//   ....[19]....
        /*03d0*/ 	.word	0x00003770


	//   ....[20]....
        /*03d4*/ 	.word	0x000037b0


	//   ....[21]....
        /*03d8*/ 	.word	0x000037d0


	//   ....[22]....
        /*03dc*/ 	.word	0x000037f0


	//   ....[23]....
        /*03e0*/ 	.word	0x00003830


	//   ....[24]....
        /*03e4*/ 	.word	0x00003910


	//   ....[25]....
        /*03e8*/ 	.word	0x00003920


	//   ....[26]....
        /*03ec*/ 	.word	0x00003940


	//   ....[27]....
        /*03f0*/ 	.word	0x00003980


	//   ....[28]....
        /*03f4*/ 	.word	0x000039b0


	//   ....[29]....
        /*03f8*/ 	.word	0x000039f0


	//   ....[30]....
        /*03fc*/ 	.word	0x00003a10


	//   ....[31]....
        /*0400*/ 	.word	0x00003a30


	//   ....[32]....
        /*0404*/ 	.word	0x00003a70


	//   ....[33]....
        /*0408*/ 	.word	0x00003b50


	//   ....[34]....
        /*040c*/ 	.word	0x00003b60


	//   ....[35]....
        /*0410*/ 	.word	0x00003b90


	//   ....[36]....
        /*0414*/ 	.word	0x00003bb0


	//   ....[37]....
        /*0418*/ 	.word	0x00003c00


	//   ....[38]....
        /*041c*/ 	.word	0x00003c20


	//   ....[39]....
        /*0420*/ 	.word	0x00003c60


	//   ....[40]....
        /*0424*/ 	.word	0x00003c80


	//   ....[41]....
        /*0428*/ 	.word	0x00003cd0


	//   ....[42]....
        /*042c*/ 	.word	0x00003d90


	//   ....[43]....
        /*0430*/ 	.word	0x00003da0


	//   ....[44]....
        /*0434*/ 	.word	0x00003dd0


	//   ....[45]....
        /*0438*/ 	.word	0x00003e00


	//   ....[46]....
        /*043c*/ 	.word	0x00003e50


	//   ....[47]....
        /*0440*/ 	.word	0x00003e60


	//   ....[48]....
        /*0444*/ 	.word	0x00003ea0


	//   ....[49]....
        /*0448*/ 	.word	0x00003ed0


	//   ....[50]....
        /*044c*/ 	.word	0x00003f00


	//   ....[51]....
        /*0450*/ 	.word	0x00003fd0


	//   ....[52]....
        /*0454*/ 	.word	0x00003fe0


	//   ....[53]....
        /*0458*/ 	.word	0x00004030


	//   ....[54]....
        /*045c*/ 	.word	0x00004060


	//   ....[55]....
        /*0460*/ 	.word	0x00004090


	//   ....[56]....
        /*0464*/ 	.word	0x000040c0


	//   ....[57]....
        /*0468*/ 	.word	0x000040f0


	//   ....[58]....
        /*046c*/ 	.word	0x00004120


	//   ....[59]....
        /*0470*/ 	.word	0x00004150


	//   ....[60]....
        /*0474*/ 	.word	0x00004210


	//   ....[61]....
        /*0478*/ 	.word	0x00004220


	//   ....[62]....
        /*047c*/ 	.word	0x00004270


	//   ....[63]....
        /*0480*/ 	.word	0x000042a0


	//   ....[64]....
        /*0484*/ 	.word	0x000042d0


	//   ....[65]....
        /*0488*/ 	.word	0x00004300


	//   ....[66]....
        /*048c*/ 	.word	0x00004330


	//   ....[67]....
        /*0490*/ 	.word	0x00004360


	//   ....[68]....
        /*0494*/ 	.word	0x00004390


	//   ....[69]....
        /*0498*/ 	.word	0x00004430


	//   ....[70]....
        /*049c*/ 	.word	0x00004450


	//   ....[71]....
        /*04a0*/ 	.word	0x00004460


	//   ....[72]....
        /*04a4*/ 	.word	0x000044b0


	//   ....[73]....
        /*04a8*/ 	.word	0x000044e0


	//   ....[74]....
        /*04ac*/ 	.word	0x00004510


	//   ....[75]....
        /*04b0*/ 	.word	0x00004540


	//   ....[76]....
        /*04b4*/ 	.word	0x00004570


	//   ....[77]....
        /*04b8*/ 	.word	0x000045a0


	//   ....[78]....
        /*04bc*/ 	.word	0x00004670


	//   ....[79]....
        /*04c0*/ 	.word	0x00004690


	//   ....[80]....
        /*04c4*/ 	.word	0x000046a0


	//   ....[81]....
        /*04c8*/ 	.word	0x000046f0


	//   ....[82]....
        /*04cc*/ 	.word	0x00004720


	//   ....[83]....
        /*04d0*/ 	.word	0x00004750


	//   ....[84]....
        /*04d4*/ 	.word	0x00004780


	//   ....[85]....
        /*04d8*/ 	.word	0x000047b0


	//   ....[86]....
        /*04dc*/ 	.word	0x000047e0


	//   ....[87]....
        /*04e0*/ 	.word	0x000048b0


	//   ....[88]....
        /*04e4*/ 	.word	0x000048d0


	//   ....[89]....
        /*04e8*/ 	.word	0x000048e0


	//   ....[90]....
        /*04ec*/ 	.word	0x00004930


	//   ....[91]....
        /*04f0*/ 	.word	0x00004960


	//   ....[92]....
        /*04f4*/ 	.word	0x00004990


	//   ....[93]....
        /*04f8*/ 	.word	0x000049c0


	//   ....[94]....
        /*04fc*/ 	.word	0x000049f0


	//   ....[95]....
        /*0500*/ 	.word	0x00004a20


	//   ....[96]....
        /*0504*/ 	.word	0x00004b00


	//   ....[97]....
        /*0508*/ 	.word	0x00004b20


	//   ....[98]....
        /*050c*/ 	.word	0x00004b30


	//   ....[99]....
        /*0510*/ 	.word	0x00004b80


	//   ....[100]....
        /*0514*/ 	.word	0x00004bb0


	//   ....[101]....
        /*0518*/ 	.word	0x00004be0


	//   ....[102]....
        /*051c*/ 	.word	0x00004c10


	//   ....[103]....
        /*0520*/ 	.word	0x00004c40


	//   ....[104]....
        /*0524*/ 	.word	0x00004c70


	//   ....[105]....
        /*0528*/ 	.word	0x00004d40


	//   ....[106]....
        /*052c*/ 	.word	0x00004d60


	//   ....[107]....
        /*0530*/ 	.word	0x00004d70


	//   ....[108]....
        /*0534*/ 	.word	0x00004dc0


	//   ....[109]....
        /*0538*/ 	.word	0x00004df0


	//   ....[110]....
        /*053c*/ 	.word	0x00004e20


	//   ....[111]....
        /*0540*/ 	.word	0x00004e50


	//   ....[112]....
        /*0544*/ 	.word	0x00004e80


	//   ....[113]....
        /*0548*/ 	.word	0x00004eb0


	//   ....[114]....
        /*054c*/ 	.word	0x00004f70


	//   ....[115]....
        /*0550*/ 	.word	0x000053c0


	//   ....[116]....
        /*0554*/ 	.word	0x00005730


	//   ....[117]....
        /*0558*/ 	.word	0x00005880


	//   ....[118]....
        /*055c*/ 	.word	0x000059d0


	//   ....[119]....
        /*0560*/ 	.word	0x00005b20


	//   ....[120]....
        /*0564*/ 	.word	0x00005c70


	//   ....[121]....
        /*0568*/ 	.word	0x00005dc0


	//   ....[122]....
        /*056c*/ 	.word	0x00005f10


	//   ....[123]....
        /*0570*/ 	.word	0x00006060


	//   ....[124]....
        /*0574*/ 	.word	0x000061b0


	//   ....[125]....
        /*0578*/ 	.word	0x00006300


	//   ....[126]....
        /*057c*/ 	.word	0x00006450


	//   ....[127]....
        /*0580*/ 	.word	0x000065a0


	//   ....[128]....
        /*0584*/ 	.word	0x00006810


	//   ....[129]....
        /*0588*/ 	.word	0x000069e0


	//   ....[130]....
        /*058c*/ 	.word	0x00006bb0


	//   ....[131]....
        /*0590*/ 	.word	0x00006d80


	//   ....[132]....
        /*0594*/ 	.word	0x00006f50


	//   ....[133]....
        /*0598*/ 	.word	0x00007120


	//   ....[134]....
        /*059c*/ 	.word	0x000072f0


	//   ....[135]....
        /*05a0*/ 	.word	0x000074b0


	//   ....[136]....
        /*05a4*/ 	.word	0x00007660


	//   ....[137]....
        /*05a8*/ 	.word	0x00007810


	//   ....[138]....
        /*05ac*/ 	.word	0x000079c0


	//   ....[139]....
        /*05b0*/ 	.word	0x00007b70


	//   ....[140]....
        /*05b4*/ 	.word	0x000086a0


	//   ....[141]....
        /*05b8*/ 	.word	0x00008720


	//   ....[142]....
        /*05bc*/ 	.word	0x000087a0


	//   ....[143]....
        /*05c0*/ 	.word	0x00008820


	//   ....[144]....
        /*05c4*/ 	.word	0x000088a0


	//   ....[145]....
        /*05c8*/ 	.word	0x00008920


	//   ....[146]....
        /*05cc*/ 	.word	0x000089a0


	//   ....[147]....
        /*05d0*/ 	.word	0x00008a20


	//   ....[148]....
        /*05d4*/ 	.word	0x00008aa0


	//   ....[149]....
        /*05d8*/ 	.word	0x00008b20


	//   ....[150]....
        /*05dc*/ 	.word	0x00008ba0


	//   ....[151]....
        /*05e0*/ 	.word	0x00008c20


	//   ....[152]....
        /*05e4*/ 	.word	0x00008da0


	//   ....[153]....
        /*05e8*/ 	.word	0x00008e50


	//   ....[154]....
        /*05ec*/ 	.word	0x00008f00


	//   ....[155]....
        /*05f0*/ 	.word	0x00008fc0


	//   ....[156]....
        /*05f4*/ 	.word	0x00009070


	//   ....[157]....
        /*05f8*/ 	.word	0x00009130


	//   ....[158]....
        /*05fc*/ 	.word	0x000091e0


	//   ....[159]....
        /*0600*/ 	.word	0x000092a0


	//   ....[160]....
        /*0604*/ 	.word	0x00009350


	//   ....[161]....
        /*0608*/ 	.word	0x00009410


	//   ....[162]....
        /*060c*/ 	.word	0x000094c0


	//   ....[163]....
        /*0610*/ 	.word	0x00009560


	//   ....[164]....
        /*0614*/ 	.word	0x000095d0


	//   ....[165]....
        /*0618*/ 	.word	0x00009640


	//   ....[166]....
        /*061c*/ 	.word	0x000096b0


	//   ....[167]....
        /*0620*/ 	.word	0x00009720


	//   ....[168]....
        /*0624*/ 	.word	0x00009790


	//----- nvinfo : EIATTR_VRC_CTA_INIT_COUNT
	.align		4
.L_140:
        /*0628*/ 	.byte	0x02, 0x4a
	.zero		1
	.zero		1


	//----- nvinfo : EIATTR_EXIT_INSTR_OFFSETS
	.align		4
        /*062c*/ 	.byte	0x04, 0x1c
        /*062e*/ 	.short	(.L_142 - .L_141)


	//   ....[0]....
.L_141:
        /*0630*/ 	.word	0x00002b10


	//   ....[1]....
        /*0634*/ 	.word	0x00002d80


	//   ....[2]....
        /*0638*/ 	.word	0x00002da0


	//   ....[3]....
        /*063c*/ 	.word	0x00008c30


	//   ....[4]....
        /*0640*/ 	.word	0x00009570


	//----- nvinfo : EIATTR_MAX_THREADS
	.align		4
.L_142:
        /*0644*/ 	.byte	0x04, 0x05
        /*0646*/ 	.short	(.L_144 - .L_143)
.L_143:
        /*0648*/ 	.word	0x00000180
        /*064c*/ 	.word	0x00000001
        /*0650*/ 	.word	0x00000001


	//----- nvinfo : EIATTR_CRS_STACK_SIZE
	.align		4
.L_144:
        /*0654*/ 	.byte	0x04, 0x1e
        /*0656*/ 	.short	(.L_146 - .L_145)
.L_145:
        /*0658*/ 	.word	0x00000000


	//----- nvinfo : EIATTR_CBANK_PARAM_SIZE
	.align		4
.L_146:
        /*065c*/ 	.byte	0x03, 0x19
        /*065e*/ 	.short	0x004d


	//----- nvinfo : EIATTR_PARAM_CBANK
	.align		4
        /*0660*/ 	.byte	0x04, 0x0a
        /*0662*/ 	.short	(.L_148 - .L_147)
	.align		4
.L_147:
        /*0664*/ 	.word	index@(.nv.constant0._ZN3cub18CUB_300001_SM_10006detail10radix_sort29DeviceRadixSortOnesweepKernelINS1_5radix10policy_hubIddyE10Policy1000ELNS0_9SortOrderE0EddyiiNS1_21identity_decomposer_tEEEvPT5_SB_PT3_PKSC_PT1_PKSG_PT2_PKSK_T4_iiT6_)
        /*0668*/ 	.short	0x0380
        /*066a*/ 	.short	0x004d


	//----- nvinfo : EIATTR_SW_WAR
	.align		4
.L_148:
        /*066c*/ 	.byte	0x04, 0x36
        /*066e*/ 	.short	(.L_150 - .L_149)
.L_149:
        /*0670*/ 	.word	0x00000008
.L_150:


//--------------------- .nv.info._ZN3cub18CUB_300001_SM_10006detail10radix_sort33DeviceRadixSortExclusiveSumKernelINS1_5radix10policy_hubIddyE10Policy1000EyEEvPT0_ --------------------------
	.section	.nv.info._ZN3cub18CUB_300001_SM_10006detail10radix_sort33DeviceRadixSortExclusiveSumKernelINS1_5radix10policy_hubIddyE10Policy1000EyEEvPT0_,"",@"SHT_CUDA_INFO"
	.sectionflags	@""
	.align	4


	//----- nvinfo : EIATTR_CUDA_API_VERSION
	.align		4
        /*0000*/ 	.byte	0x04, 0x37
        /*0002*/ 	.short	(.L_152 - .L_151)
.L_151:
        /*0004*/ 	.word	0x00000082


	//----- nvinfo : EIATTR_KPARAM_INFO
	.align		4
.L_152:
        /*0008*/ 	.byte	0x04, 0x17
        /*000a*/ 	.short	(.L_154 - .L_153)
.L_153:
        /*000c*/ 	.word	0x00000000
        /*0010*/ 	.short	0x0000
        /*0012*/ 	.short	0x0000
        /*0014*/ 	.byte	0x00, 0xf5, 0x21, 0x00


	//----- nvinfo : EIATTR_SPARSE_MMA_MASK
	.align		4
.L_154:
        /*0018*/ 	.byte	0x03, 0x50
        /*001a*/ 	.short	0x0000


	//----- nvinfo : EIATTR_MAXREG_COUNT
	.align		4
        /*001c*/ 	.byte	0x03, 0x1b
        /*001e*/ 	.short	0x00ff


	//----- nvinfo : EIATTR_NUM_BARRIERS
	.align		4
        /*0020*/ 	.byte	0x02, 0x4c
        /*0022*/ 	.byte	0x01
	.zero		1


	//----- nvinfo : EIATTR_MERCURY_ISA_VERSION
	.align		4
        /*0024*/ 	.byte	0x03, 0x5f
        /*0026*/ 	.short	0x0101


	//----- nvinfo : EIATTR_COOP_GROUP_MASK_REGIDS
	.align		4
        /*0028*/ 	.byte	0x04, 0x29
        /*002a*/ 	.short	(.L_156 - .L_155)


	//   ....[0]....
.L_155:
        /*002c*/ 	.word	0xffffffff


	//   ....[1]....
        /*0030*/ 	.word	0xffffffff


	//   ....[2]....
        /*0034*/ 	.word	0xffffffff


	//   ....[3]....
        /*0038*/ 	.word	0xffffffff


	//   ....[4]....
        /*003c*/ 	.word	0xffffffff


	//   ....[5]....
        /*0040*/ 	.word	0xffffffff


	//   ....[6]....
        /*0044*/ 	.word	0xffffffff


	//   ....[7]....
        /*0048*/ 	.word	0xffffffff


	//   ....[8]....
        /*004c*/ 	.word	0xffffffff


	//   ....[9]....
        /*0050*/ 	.word	0xffffffff


	//   ....[10]....
        /*0054*/ 	.word	0x05000015


	//   ....[11]....
        /*0058*/ 	.word	0x05000015


	//   ....[12]....
        /*005c*/ 	.word	0x05000015


	//   ....[13]....
        /*0060*/ 	.word	0x05000015


	//   ....[14]....
        /*0064*/ 	.word	0x05000015


	//   ....[15]....
        /*0068*/ 	.word	0x05000015


	//   ....[16]....
        /*006c*/ 	.word	0x05000015


	//   ....[17]....
        /*0070*/ 	.word	0x05000015


	//   ....[18]....
        /*0074*/ 	.word	0x05000015


	//   ....[19]....
        /*0078*/ 	.word	0x05000015


	//----- nvinfo : EIATTR_COOP_GROUP_INSTR_OFFSETS
	.align		4
.L_156:
        /*007c*/ 	.byte	0x04, 0x28
        /*007e*/ 	.short	(.L_158 - .L_157)


	//   ....[0]....
.L_157:
        /*0080*/ 	.word	0x00000250


	//   ....[1]....
        /*0084*/ 	.word	0x00000260


	//   ....[2]....
        /*0088*/ 	.word	0x000002a0


	//   ....[3]....
        /*008c*/ 	.word	0x000002c0


	//   ....[4]....
        /*0090*/ 	.word	0x00000310


	//   ....[5]....
        /*0094*/ 	.word	0x00000320


	//   ....[6]....
        /*0098*/ 	.word	0x00000360


	//   ....[7]....
        /*009c*/ 	.word	0x00000380


	//   ....[8]....
        /*00a0*/ 	.word	0x000003d0


	//   ....[9]....
        /*00a4*/ 	.word	0x000003e0


	//   ....[10]....
        /*00a8*/ 	.word	0x00000660


	//   ....[11]....
        /*00ac*/ 	.word	0x000006b0


	//   ....[12]....
        /*00b0*/ 	.word	0x00000740


	//   ....[13]....
        /*00b4*/ 	.word	0x00000790


	//   ....[14]....
        /*00b8*/ 	.word	0x00000820


	//   ....[15]....
        /*00bc*/ 	.word	0x00000870


	//   ....[16]....
        /*00c0*/ 	.word	0x00000900


	//   ....[17]....
        /*00c4*/ 	.word	0x00000950


	//   ....[18]....
        /*00c8*/ 	.word	0x000009e0


	//   ....[19]....
        /*00cc*/ 	.word	0x00000a30


	//----- nvinfo : EIATTR_VRC_CTA_INIT_COUNT
	.align		4
.L_158:
        /*00d0*/ 	.byte	0x02, 0x4a
	.zero		1
	.zero		1


	//----- nvinfo : EIATTR_EXIT_INSTR_OFFSETS
	.align		4
        /*00d4*/ 	.byte	0x04, 0x1c
        /*00d6*/ 	.short	(.L_160 - .L_159)


	//   ....[0]....
.L_159:
        /*00d8*/ 	.word	0x000005d0


	//   ....[1]....
        /*00dc*/ 	.word	0x00000600


	//----- nvinfo : EIATTR_CRS_STACK_SIZE
	.align		4
.L_160:
        /*00e0*/ 	.byte	0x04, 0x1e
        /*00e2*/ 	.short	(.L_162 - .L_161)
.L_161:
        /*00e4*/ 	.word	0x00000000


	//----- nvinfo : EIATTR_CBANK_PARAM_SIZE
	.align		4
.L_162:
        /*00e8*/ 	.byte	0x03, 0x19
        /*00ea*/ 	.short	0x0008


	//----- nvinfo : EIATTR_PARAM_CBANK
	.align		4
        /*00ec*/ 	.byte	0x04, 0x0a
        /*00ee*/ 	.short	(.L_164 - .L_163)
	.align		4
.L_163:
        /*00f0*/ 	.word	index@(.nv.constant0._ZN3cub18CUB_300001_SM_10006detail10radix_sort33DeviceRadixSortExclusiveSumKernelINS1_5radix10policy_hubIddyE10Policy1000EyEEvPT0_)
        /*00f4*/ 	.short	0x0380
        /*00f6*/ 	.short	0x0008


	//----- nvinfo : EIATTR_SW_WAR
	.align		4
.L_164:
        /*00f8*/ 	.byte	0x04, 0x36
        /*00fa*/ 	.short	(.L_166 - .L_165)
.L_165:
        /*00fc*/ 	.word	0x00000008
.L_166:


//--------------------- .nv.info._ZN3cub18CUB_300001_SM_10006detail10radix_sort30DeviceRadixSortHistogramKernelINS1_5radix10policy_hubIddyE10Policy1000ELNS0_9SortOrderE0EdyNS1_21identity_decomposer_tEEEvPT2_PKT1_SA_iiT3_ --------------------------
	.section	.nv.info._ZN3cub18CUB_300001_SM_10006detail10radix_sort30DeviceRadixSortHistogramKernelINS1_5radix10policy_hubIddyE10Policy1000ELNS0_9SortOrderE0EdyNS1_21identity_decomposer_tEEEvPT2_PKT1_SA_iiT3_,"",@"SHT_CUDA_INFO"
	.sectionflags	@""
	.align	4


	//----- nvinfo : EIATTR_CUDA_API_VERSION
	.align		4
        /*0000*/ 	.byte	0x04, 0x37
        /*0002*/ 	.short	(.L_168 - .L_167)
.L_167:
        /*0004*/ 	.word	0x00000082


	//----- nvinfo : EIATTR_KPARAM_INFO
	.align		4
.L_168:
        /*0008*/ 	.byte	0x04, 0x17
        /*000a*/ 	.short	(.L_170 - .L_169)
.L_169:
        /*000c*/ 	.word	0x00000000
        /*0010*/ 	.short	0x0005
        /*0012*/ 	.short	0x0020
        /*0014*/ 	.byte	0x00, 0xf0, 0x05, 0x00


	//----- nvinfo : EIATTR_KPARAM_INFO
	.align		4
.L_170:
        /*0018*/ 	.byte	0x04, 0x17
        /*001a*/ 	.short	(.L_172 - .L_171)
.L_171:
        /*001c*/ 	.word	0x00000000
        /*0020*/ 	.short	0x0004
        /*0022*/ 	.short	0x001c
        /*0024*/ 	.byte	0x00, 0xf0, 0x11, 0x00


	//----- nvinfo : EIATTR_KPARAM_INFO
	.align		4
.L_172:
        /*0028*/ 	.byte	0x04, 0x17
        /*002a*/ 	.short	(.L_174 - .L_173)
.L_173:
        /*002c*/ 	.word	0x00000000
        /*0030*/ 	.short	0x0003
        /*0032*/ 	.short	0x0018
        /*0034*/ 	.byte	0x00, 0xf0, 0x11, 0x00


	//----- nvinfo : EIATTR_KPARAM_INFO
	.align		4
.L_174:
        /*0038*/ 	.byte	0x04, 0x17
        /*003a*/ 	.short	(.L_176 - .L_175)
.L_175:
        /*003c*/ 	.word	0x00000000
        /*0040*/ 	.short	0x0002
        /*0042*/ 	.short	0x0010
        /*0044*/ 	.byte	0x00, 0xf0, 0x21, 0x00


	//----- nvinfo : EIATTR_KPARAM_INFO
	.align		4
.L_176:
        /*0048*/ 	.byte	0x04, 0x17
        /*004a*/ 	.short	(.L_178 - .L_177)
.L_177:
        /*004c*/ 	.word	0x00000000
        /*0050*/ 	.short	0x0001
        /*0052*/ 	.short	0x0008
        /*0054*/ 	.byte	0x00, 0xf5, 0x21, 0x00


	//----- nvinfo : EIATTR_KPARAM_INFO
	.align		4
.L_178:
        /*0058*/ 	.byte	0x04, 0x17
        /*005a*/ 	.short	(.L_180 - .L_179)
.L_179:
        /*005c*/ 	.word	0x00000000
        /*0060*/ 	.short	0x0000
        /*0062*/ 	.short	0x0000
        /*0064*/ 	.byte	0x00, 0xf5, 0x21, 0x00


	//----- nvinfo : EIATTR_SPARSE_MMA_MASK
	.align		4
.L_180:
        /*0068*/ 	.byte	0x03, 0x50
        /*006a*/ 	.short	0x0000


	//----- nvinfo : EIATTR_MAXREG_COUNT
	.align		4
        /*006c*/ 	.byte	0x03, 0x1b
        /*006e*/ 	.short	0x00ff


	//----- nvinfo : EIATTR_NUM_BARRIERS
	.align		4
        /*0070*/ 	.byte	0x02, 0x4c
        /*0072*/ 	.byte	0x01
	.zero		1


	//----- nvinfo : EIATTR_MERCURY_ISA_VERSION
	.align		4
        /*0074*/ 	.byte	0x03, 0x5f
        /*0076*/ 	.short	0x0101


	//----- nvinfo : EIATTR_VRC_CTA_INIT_COUNT
	.align		4
        /*0078*/ 	.byte	0x02, 0x4a
	.zero		1
	.zero		1


	//----- nvinfo : EIATTR_EXIT_INSTR_OFFSETS
	.align		4
        /*007c*/ 	.byte	0x04, 0x1c
        /*007e*/ 	.short	(.L_182 - .L_181)


	//   ....[0]....
.L_181:
        /*0080*/ 	.word	0x00000040


	//   ....[1]....
        /*0084*/ 	.word	0x000039b0


	//----- nvinfo : EIATTR_MAX_THREADS
	.align		4
.L_182:
        /*0088*/ 	.byte	0x04, 0x05
        /*008a*/ 	.short	(.L_184 - .L_183)
.L_183:
        /*008c*/ 	.word	0x00000080
        /*0090*/ 	.word	0x00000001
        /*0094*/ 	.word	0x00000001


	//----- nvinfo : EIATTR_CRS_STACK_SIZE
	.align		4
.L_184:
        /*0098*/ 	.byte	0x04, 0x1e
        /*009a*/ 	.short	(.L_186 - .L_185)
.L_185:
        /*009c*/ 	.word	0x00000000


	//----- nvinfo : EIATTR_CBANK_PARAM_SIZE
	.align		4
.L_186:
        /*00a0*/ 	.byte	0x03, 0x19
        /*00a2*/ 	.short	0x0021


	//----- nvinfo : EIATTR_PARAM_CBANK
	.align		4
        /*00a4*/ 	.byte	0x04, 0x0a
        /*00a6*/ 	.short	(.L_188 - .L_187)
	.align		4
.L_187:
        /*00a8*/ 	.word	index@(.nv.constant0._ZN3cub18CUB_300001_SM_10006detail10radix_sort30DeviceRadixSortHistogramKernelINS1_5radix10policy_hubIddyE10Policy1000ELNS0_9SortOrderE0EdyNS1_21identity_decomposer_tEEEvPT2_PKT1_SA_iiT3_)
        /*00ac*/ 	.short	0x0380
        /*00ae*/ 	.short	0x0021


	//----- nvinfo : EIATTR_SW_WAR
	.align		4
.L_188:
        /*00b0*/ 	.byte	0x04, 0x36
        /*00b2*/ 	.short	(.L_190 - .L_189)
.L_189:
        /*00b4*/ 	.word	0x00000008
.L_190:


//--------------------- .nv.info._ZN3cub18CUB_300001_SM_10006detail10radix_sort31DeviceRadixSortSingleTileKernelINS1_5radix10policy_hubIddyE10Policy1000ELNS0_9SortOrderE0EddyNS1_21identity_decomposer_tEEEvPKT1_PSA_PKT2_PSE_T3_iiT4_ --------------------------
	.section	.nv.info._ZN3cub18CUB_300001_SM_10006detail10radix_sort31DeviceRadixSortSingleTileKernelINS1_5radix10policy_hubIddyE10Policy1000ELNS0_9SortOrderE0EddyNS1_21identity_decomposer_tEEEvPKT1_PSA_PKT2_PSE_T3_iiT4_,"",@"SHT_CUDA_INFO"
	.sectionflags	@""
	.align	4


	//----- nvinfo : EIATTR_CUDA_API_VERSION
	.align		4
        /*0000*/ 	.byte	0x04, 0x37
        /*0002*/ 	.short	(.L_192 - .L_191)
.L_191:
        /*0004*/ 	.word	0x00000082


	//----- nvinfo : EIATTR_KPARAM_INFO
	.align		4
.L_192:
        /*0008*/ 	.byte	0x04, 0x17
        /*000a*/ 	.short	(.L_194 - .L_193)
.L_193:
        /*000c*/ 	.word	0x00000000
        /*0010*/ 	.short	0x0007
        /*0012*/ 	.short	0x0030
        /*0014*/ 	.byte	0x00, 0xf0, 0x05, 0x00


	//----- nvinfo : EIATTR_KPARAM_INFO
	.align		4
.L_194:
        /*0018*/ 	.byte	0x04, 0x17
        /*001a*/ 	.short	(.L_196 - .L_195)
.L_195:
        /*001c*/ 	.word	0x00000000
        /*0020*/ 	.short	0x0006
        /*0022*/ 	.short	0x002c
        /*0024*/ 	.byte	0x00, 0xf0, 0x11, 0x00


	//----- nvinfo : EIATTR_KPARAM_INFO
	.align		4
.L_196:
        /*0028*/ 	.byte	0x04, 0x17
        /*002a*/ 	.short	(.L_198 - .L_197)
.L_197:
        /*002c*/ 	.word	0x00000000
        /*0030*/ 	.short	0x0005
        /*0032*/ 	.short	0x0028
        /*0034*/ 	.byte	0x00, 0xf0, 0x11, 0x00


	//----- nvinfo : EIATTR_KPARAM_INFO
	.align		4
.L_198:
        /*0038*/ 	.byte	0x04, 0x17
        /*003a*/ 	.short	(.L_200 - .L_199)
.L_199:
        /*003c*/ 	.word	0x00000000
        /*0040*/ 	.short	0x0004
        /*0042*/ 	.short	0x0020
        /*0044*/ 	.byte	0x00, 0xf0, 0x21, 0x00


	//----- nvinfo : EIATTR_KPARAM_INFO
	.align		4
.L_200:
        /*0048*/ 	.byte	0x04, 0x17
        /*004a*/ 	.short	(.L_202 - .L_201)
.L_201:
        /*004c*/ 	.word	0x00000000
        /*0050*/ 	.short	0x0003
        /*0052*/ 	.short	0x0018
        /*0054*/ 	.byte	0x00, 0xf5, 0x21, 0x00


	//----- nvinfo : EIATTR_KPARAM_INFO
	.align		4
.L_202:
        /*0058*/ 	.byte	0x04, 0x17
        /*005a*/ 	.short	(.L_204 - .L_203)
.L_203:
        /*005c*/ 	.word	0x00000000
        /*0060*/ 	.short	0x0002
        /*0062*/ 	.short	0x0010
        /*0064*/ 	.byte	0x00, 0xf5, 0x21, 0x00


	//----- nvinfo : EIATTR_KPARAM_INFO
	.align		4
.L_204:
        /*0068*/ 	.byte	0x04, 0x17
        /*006a*/ 	.short	(.L_206 - .L_205)
.L_205:
        /*006c*/ 	.word	0x00000000
        /*0070*/ 	.short	0x0001
        /*0072*/ 	.short	0x0008
        /*0074*/ 	.byte	0x00, 0xf5, 0x21, 0x00


	//----- nvinfo : EIATTR_KPARAM_INFO
	.align		4
.L_206:
        /*0078*/ 	.byte	0x04, 0x17
        /*007a*/ 	.short	(.L_208 - .L_207)
.L_207:
        /*007c*/ 	.word	0x00000000
        /*0080*/ 	.short	0x0000
        /*0082*/ 	.short	0x0000
        /*0084*/ 	.byte	0x00, 0xf5, 0x21, 0x00


	//----- nvinfo : EIATTR_SPARSE_MMA_MASK
	.align		4
.L_208:
        /*0088*/ 	.byte	0x03, 0x50
        /*008a*/ 	.short	0x0000


	//----- nvinfo : EIATTR_MAXREG_COUNT
	.align		4
        /*008c*/ 	.byte	0x03, 0x1b
        /*008e*/ 	.short	0x00ff


	//----- nvinfo : EIATTR_NUM_BARRIERS
	.align		4
        /*0090*/ 	.byte	0x02, 0x4c
        /*0092*/ 	.byte	0x01
	.zero		1


	//----- nvinfo : EIATTR_MERCURY_ISA_VERSION
	.align		4
        /*0094*/ 	.byte	0x03, 0x5f
        /*0096*/ 	.short	0x0101


	//----- nvinfo : EIATTR_COOP_GROUP_MASK_REGIDS
	.align		4
        /*0098*/ 	.byte	0x04, 0x29
        /*009a*/ 	.short	(.L_210 - .L_209)


	//   ....[0]....
.L_209:
        /*009c*/ 	.word	0xffffffff


	//   ....[1]....
        /*00a0*/ 	.word	0xffffffff


	//   ....[2]....
        /*00a4*/ 	.word	0xffffffff


	//   ....[3]....
        /*00a8*/ 	.word	0xffffffff


	//   ....[4]....
        /*00ac*/ 	.word	0xffffffff


	//----- nvinfo : EIATTR_COOP_GROUP_INSTR_OFFSETS
	.align		4
.L_210:
        /*00b0*/ 	.byte	0x04, 0x28
        /*00b2*/ 	.short	(.L_212 - .L_211)


	//   ....[0]....
.L_211:
        /*00b4*/ 	.word	0x000017a0


	//   ....[1]....
        /*00b8*/ 	.word	0x000017c0


	//   ....[2]....
        /*00bc*/ 	.word	0x000017e0


	//   ....[3]....
        /*00c0*/ 	.word	0x00001800


	//   ....[4]....
        /*00c4*/ 	.word	0x00001820


	//----- nvinfo : EIATTR_VRC_CTA_INIT_COUNT
	.align		4
.L_212:
        /*00c8*/ 	.byte	0x02, 0x4a
	.zero		1
	.zero		1


	//----- nvinfo : EIATTR_EXIT_INSTR_OFFSETS
	.align		4
        /*00cc*/ 	.byte	0x04, 0x1c
        /*00ce*/ 	.short	(.L_214 - .L_213)


	//   ....[0]....
.L_213:
        /*00d0*/ 	.word	0x00002ec0


	//   ....[1]....
        /*00d4*/ 	.word	0x00002f60


	//----- nvinfo : EIATTR_MAX_THREADS
	.align		4
.L_214:
        /*00d8*/ 	.byte	0x04, 0x05
        /*00da*/ 	.short	(.L_216 - .L_215)
.L_215:
        /*00dc*/ 	.word	0x00000100
        /*00e0*/ 	.word	0x00000001
        /*00e4*/ 	.word	0x00000001


	//----- nvinfo : EIATTR_CRS_STACK_SIZE
	.align		4
.L_216:
        /*00e8*/ 	.byte	0x04, 0x1e
        /*00ea*/ 	.short	(.L_218 - .L_217)
.L_217:
        /*00ec*/ 	.word	0x00000000


	//----- nvinfo : EIATTR_CBANK_PARAM_SIZE
	.align		4
.L_218:
        /*00f0*/ 	.byte	0x03, 0x19
        /*00f2*/ 	.short	0x0031


	//----- nvinfo : EIATTR_PARAM_CBANK
	.align		4
        /*00f4*/ 	.byte	0x04, 0x0a
        /*00f6*/ 	.short	(.L_220 - .L_219)
	.align		4
.L_219:
        /*00f8*/ 	.word	index@(.nv.constant0._ZN3cub18CUB_300001_SM_10006detail10radix_sort31DeviceRadixSortSingleTileKernelINS1_5radix10policy_hubIddyE10Policy1000ELNS0_9SortOrderE0EddyNS1_21identity_decomposer_tEEEvPKT1_PSA_PKT2_PSE_T3_iiT4_)
        /*00fc*/ 	.short	0x0380
        /*00fe*/ 	.short	0x0031


	//----- nvinfo : EIATTR_SW_WAR
	.align		4
.L_220:
        /*0100*/ 	.byte	0x04, 0x36
        /*0102*/ 	.short	(.L_222 - .L_221)
.L_221:
        /*0104*/ 	.word	0x00000008
.L_222:


//--------------------- .nv.info._ZN3cub18CUB_300001_SM_10006detail10radix_sort29DeviceRadixSortOnesweepKernelINS1_5radix10policy_hubIdmyE10Policy1000ELNS0_9SortOrderE0EdmyiiNS1_21identity_decomposer_tEEEvPT5_SB_PT3_PKSC_PT1_PKSG_PT2_PKSK_T4_iiT6_ --------------------------
	.section	.nv.info._ZN3cub18CUB_300001_SM_10006detail10radix_sort29DeviceRadixSortOnesweepKernelINS1_5radix10policy_hubIdmyE10Policy1000ELNS0_9SortOrderE0EdmyiiNS1_21identity_decomposer_tEEEvPT5_SB_PT3_PKSC_PT1_PKSG_PT2_PKSK_T4_iiT6_,"",@"SHT_CUDA_INFO"
	.sectionflags	@""
	.align	4


	//----- nvinfo : EIATTR_CUDA_API_VERSION
	.align		4
        /*0000*/ 	.byte	0x04, 0x37
        /*0002*/ 	.short	(.L_224 - .L_223)
.L_223:
        /*0004*/ 	.word	0x00000082


	//----- nvinfo : EIATTR_KPARAM_INFO
	.align		4
.L_224:
        /*0008*/ 	.byte	0x04, 0x17
        /*000a*/ 	.short	(.L_226 - .L_225)
.L_225:
        /*000c*/ 	.word	0x00000000
        /*0010*/ 	.short	0x000b
        /*0012*/ 	.short	0x004c
        /*0014*/ 	.byte	0x00, 0xf0, 0x05, 0x00


	//----- nvinfo : EIATTR_KPARAM_INFO
	.align		4
.L_226:
        /*0018*/ 	.byte	0x04, 0x17
        /*001a*/ 	.short	(.L_228 - .L_227)
.L_227:
        /*001c*/ 	.word	0x00000000
        /*0020*/ 	.short	0x000a
        /*0022*/ 	.short	0x0048
        /*0024*/ 	.byte	0x00, 0xf0, 0x11, 0x00


	//----- nvinfo : EIATTR_KPARAM_INFO
	.align		4
.L_228:
        /*0028*/ 	.byte	0x04, 0x17
        /*002a*/ 	.short	(.L_230 - .L_229)
.L_229:
        /*002c*/ 	.word	0x00000000
        /*0030*/ 	.short	0x0009
        /*0032*/ 	.short	0x0044
        /*0034*/ 	.byte	0x00, 0xf0, 0x11, 0x00


	//----- nvinfo : EIATTR_KPARAM_INFO
	.align		4
.L_230:
        /*0038*/ 	.byte	0x04, 0x17
        /*003a*/ 	.short	(.L_232 - .L_231)
.L_231:
        /*003c*/ 	.word	0x00000000
        /*0040*/ 	.short	0x0008
        /*0042*/ 	.short	0x0040
        /*0044*/ 	.byte	0x00, 0xf0, 0x11, 0x00


	//----- nvinfo : EIATTR_KPARAM_INFO
	.align		4
.L_232:
        /*0048*/ 	.byte	0x04, 0x17
        /*004a*/ 	.short	(.L_234 - .L_233)
.L_233:
        /*004c*/ 	.word	0x00000000
        /*0050*/ 	.short	0x0007
        /*0052*/ 	.short	0x0038
        /*0054*/ 	.byte	0x00, 0xf5, 0x21, 0x00


	//----- nvinfo : EIATTR_KPARAM_INFO
	.align		4
.L_234:
        /*0058*/ 	.byte	0x04, 0x17
        /*005a*/ 	.short	(.L_236 - .L_235)
.L_235:
        /*005c*/ 	.word	0x00000000
        /*0060*/ 	.short	0x0006
        /*0062*/ 	.short	0x0030
        /*0064*/ 	.byte	0x00, 0xf5, 0x21, 0x00


	//----- nvinfo : EIATTR_KPARAM_INFO
	.align		4
.L_236:
        /*0068*/ 	.byte	0x04, 0x17
        /*006a*/ 	.short	(.L_238 - .L_237)
.L_237:
        /*006c*/ 	.word	0x00000000
        /*0070*/ 	.short	0x0005
        /*0072*/ 	.short	0x0028
        /*0074*/ 	.byte	0x00, 0xf5, 0x21, 0x00


	//----- nvinfo : EIATTR_KPARAM_INFO
	.align		4
.L_238:
        /*0078*/ 	.byte	0x04, 0x17
        /*007a*/ 	.short	(.L_240 - .L_239)
.L_239:
        /*007c*/ 	.word	0x00000000
        /*0080*/ 	.short	0x0004
        /*0082*/ 	.short	0x0020
        /*0084*/ 	.byte	0x00, 0xf5, 0x21, 0x00


	//----- nvinfo : EIATTR_KPARAM_INFO
	.align		4
.L_240:
        /*0088*/ 	.byte	0x04, 0x17
        /*008a*/ 	.short	(.L_242 - .L_241)
.L_241:
        /*008c*/ 	.word	0x00000000
        /*0090*/ 	.short	0x0003
        /*0092*/ 	.short	0x0018
        /*0094*/ 	.byte	0x00, 0xf5, 0x21, 0x00


	//----- nvinfo : EIATTR_KPARAM_INFO
	.align		4
.L_242:
        /*0098*/ 	.byte	0x04, 0x17
        /*009a*/ 	.short	(.L_244 - .L_243)
.L_243:
        /*009c*/ 	.word	0x00000000
        /*00a0*/ 	.short	0x0002
        /*00a2*/ 	.short	0x0010
        /*00a4*/ 	.byte	0x00, 0xf5, 0x21, 0x00


	//----- nvinfo : EIATTR_KPARAM_INFO
	.align		4
.L_244:
        /*00a8*/ 	.byte	0x04, 0x17
        /*00aa*/ 	.short	(.L_246 - .L_245)
.L_245:
        /*00ac*/ 	.word	0x00000000
        /*00b0*/ 	.short	0x0001
        /*00b2*/ 	.short	0x0008
        /*00b4*/ 	.byte	0x00, 0xf5, 0x21, 0x00


	//----- nvinfo : EIATTR_KPARAM_INFO
	.align		4
.L_246:
        /*00b8*/ 	.byte	0x04, 0x17
        /*00ba*/ 	.short	(.L_248 - .L_247)
.L_247:
        /*00bc*/ 	.word	0x00000000
        /*00c0*/ 	.short	0x0000
        /*00c2*/ 	.short	0x0000
        /*00c4*/ 	.byte	0x00, 0xf5, 0x21, 0x00


	//----- nvinfo : EIATTR_SPARSE_MMA_MASK
	.align		4
.L_248:
        /*00c8*/ 	.byte	0x03, 0x50
        /*00ca*/ 	.short	0x0000


	//----- nvinfo : EIATTR_MAXREG_COUNT
	.align		4
        /*00cc*/ 	.byte	0x03, 0x1b
        /*00ce*/ 	.short	0x00a8


	//----- nvinfo : EIATTR_NUM_BARRIERS
	.align		4
        /*00d0*/ 	.byte	0x02, 0x4c
        /*00d2*/ 	.byte	0x01
	.zero		1


	//----- nvinfo : EIATTR_MERCURY_ISA_VERSION
	.align		4
        /*00d4*/ 	.byte	0x03, 0x5f
        /*00d6*/ 	.short	0x0101


	//----- nvinfo : EIATTR_COOP_GROUP_MASK_REGIDS
	.align		4
        /*00d8*/ 	.byte	0x04, 0x29
        /*00da*/ 	.short	(.L_250 - .L_249)


	//   ....[0]....
.L_249:
        /*00dc*/ 	.word	0xffffffff


	//   ....[1]....
        /*00e0*/ 	.word	0x05000026


	//   ....[2]....
        /*00e4*/ 	.word	0xffffffff


	//   ....[3]....
        /*00e8*/ 	.word	0xffffffff


	//   ....[4]....
        /*00ec*/ 	.word	0xffffffff


	//   ....[5]....
        /*00f0*/ 	.word	0xffffffff


	//   ....[6]....
        /*00f4*/ 	.word	0xffffffff


	//   ....[7]....
        /*00f8*/ 	.word	0xffffffff


	//   ....[8]....
        /*00fc*/ 	.word	0xffffffff


	//   ....[9]....
        /*0100*/ 	.word	0xffffffff


	//   ....[10]....
        /*0104*/ 	.word	0xffffffff


	//   ....[11]....
        /*0108*/ 	.word	0xffffffff


	//   ....[12]....
        /*010c*/ 	.word	0xffffffff


	//   ....[13]....
        /*0110*/ 	.word	0xffffffff


	//   ....[14]....
        /*0114*/ 	.word	0xffffffff


	//   ....[15]....
        /*0118*/ 	.word	0xffffffff


	//   ....[16]....
        /*011c*/ 	.word	0xffffffff


	//   ....[17]....
        /*0120*/ 	.word	0xffffffff


	//   ....[18]....
        /*0124*/ 	.word	0xffffffff


	//   ....[19]....
        /*0128*/ 	.word	0xffffffff


	//   ....[20]....
        /*012c*/ 	.word	0xffffffff


	//   ....[21]....
        /*0130*/ 	.word	0xffffffff


	//   ....[22]....
        /*0134*/ 	.word	0xffffffff


	//   ....[23]....
        /*0138*/ 	.word	0xffffffff


	//   ....[24]....
        /*013c*/ 	.word	0xffffffff


	//   ....[25]....
        /*0140*/ 	.word	0xffffffff


	//   ....[26]....
        /*0144*/ 	.word	0xffffffff


	//   ....[27]....
        /*0148*/ 	.word	0xffffffff


	//   ....[28]....
        /*014c*/ 	.word	0xffffffff


	//   ....[29]....
        /*0150*/ 	.word	0xffffffff


	//   ....[30]....
        /*0154*/ 	.word	0xffffffff


	//   ....[31]....
        /*0158*/ 	.word	0xffffffff


	//   ....[32]....
        /*015c*/ 	.word	0xffffffff


	//   ....[33]....
        /*0160*/ 	.word	0xffffffff


	//   ....[34]....
        /*0164*/ 	.word	0xffffffff


	//   ....[35]....
        /*0168*/ 	.word	0xffffffff


	//   ....[36]....
        /*016c*/ 	.word	0xffffffff


	//   ....[37]....
        /*0170*/ 	.word	0xffffffff


	//   ....[38]....
        /*0174*/ 	.word	0xffffffff


	//   ....[39]....
        /*0178*/ 	.word	0xffffffff


	//   ....[40]....
        /*017c*/ 	.word	0xffffffff


	//   ....[41]....
        /*0180*/ 	.word	0xffffffff


	//   ....[42]....
        /*0184*/ 	.word	0xffffffff


	//   ....[43]....
        /*0188*/ 	.word	0xffffffff


	//   ....[44]....
        /*018c*/ 	.word	0xffffffff


	//   ....[45]....
        /*0190*/ 	.word	0xffffffff


	//   ....[46]....
        /*0194*/ 	.word	0xffffffff


	//   ....[47]....
        /*0198*/ 	.word	0xffffffff


	//   ....[48]....
        /*019c*/ 	.word	0xffffffff


	//   ....[49]....
        /*01a0*/ 	.word	0xffffffff


	//   ....[50]....
        /*01a4*/ 	.word	0xffffffff


	//   ....[51]....
        /*01a8*/ 	.word	0xffffffff


	//   ....[52]....
        /*01ac*/ 	.word	0xffffffff


	//   ....[53]....
        /*01b0*/ 	.word	0xffffffff


	//   ....[54]....
        /*01b4*/ 	.word	0xffffffff


	//   ....[55]....
        /*01b8*/ 	.word	0xffffffff


	//   ....[56]....
        /*01bc*/ 	.word	0xffffffff


	//   ....[57]....
        /*01c0*/ 	.word	0xffffffff


	//   ....[58]....
        /*01c4*/ 	.word	0xffffffff


	//   ....[59]....
        /*01c8*/ 	.word	0xffffffff


	//   ....[60]....
        /*01cc*/ 	.word	0xffffffff


	//   ....[61]....
        /*01d0*/ 	.word	0xffffffff


	//   ....[62]....
        /*01d4*/ 	.word	0xffffffff


	//   ....[63]....
        /*01d8*/ 	.word	0xffffffff


	//   ....[64]....
        /*01dc*/ 	.word	0xffffffff


	//   ....[65]....
        /*01e0*/ 	.word	0xffffffff


	//   ....[66]....
        /*01e4*/ 	.word	0xffffffff


	//   ....[67]....
        /*01e8*/ 	.word	0xffffffff


	//   ....[68]....
        /*01ec*/ 	.word	0xffffffff


	//   ....[69]....
        /*01f0*/ 	.word	0xffffffff


	//   ....[70]....
        /*01f4*/ 	.word	0xffffffff


	//   ....[71]....
        /*01f8*/ 	.word	0xffffffff


	//   ....[72]....
        /*01fc*/ 	.word	0xffffffff


	//   ....[73]....
        /*0200*/ 	.word	0xffffffff


	//   ....[74]....
        /*0204*/ 	.word	0xffffffff


	//   ....[75]....
        /*0208*/ 	.word	0xffffffff


	//   ....[76]....
        /*020c*/ 	.word	0xffffffff


	//   ....[77]....
        /*0210*/ 	.word	0xffffffff


	//   ....[78]....
        /*0214*/ 	.word	0xffffffff


	//   ....[79]....
        /*0218*/ 	.word	0xffffffff


	//   ....[80]....
        /*021c*/ 	.word	0xffffffff


	//   ....[81]....
        /*0220*/ 	.word	0xffffffff


	//   ....[82]....
        /*0224*/ 	.word	0xffffffff


	//   ....[83]....
        /*0228*/ 	.word	0xffffffff


	//   ....[84]....
        /*022c*/ 	.word	0xffffffff


	//   ....[85]....
        /*0230*/ 	.word	0xffffffff


	//   ....[86]....
        /*0234*/ 	.word	0xffffffff


	//   ....[87]....
        /*0238*/ 	.word	0xffffffff


	//   ....[88]....
        /*023c*/ 	.word	0xffffffff


	//   ....[89]....
        /*0240*/ 	.word	0xffffffff


	//   ....[90]....
        /*0244*/ 	.word	0xffffffff


	//   ....[91]....
        /*0248*/ 	.word	0xffffffff


	//   ....[92]....
        /*024c*/ 	.word	0xffffffff


	//   ....[93]....
        /*0250*/ 	.word	0xffffffff


	//   ....[94]....
        /*0254*/ 	.word	0xffffffff


	//   ....[95]....
        /*0258*/ 	.word	0xffffffff


	//   ....[96]....
        /*025c*/ 	.word	0xffffffff


	//   ....[97]....
        /*0260*/ 	.word	0xffffffff


	//   ....[98]....
        /*0264*/ 	.word	0xffffffff


	//   ....[99]....
        /*0268*/ 	.word	0xffffffff


	//   ....[100]....
        /*026c*/ 	.word	0xffffffff


	//   ....[101]....
        /*0270*/ 	.word	0xffffffff


	//   ....[102]....
        /*0274*/ 	.word	0xffffffff


	//   ....[103]....
        /*0278*/ 	.word	0xffffffff


	//   ....[104]....
        /*027c*/ 	.word	0xffffffff


	//   ....[105]....
        /*0280*/ 	.word	0xffffffff


	//   ....[106]....
        /*0284*/ 	.word	0xffffffff


	//   ....[107]....
        /*0288*/ 	.word	0xffffffff


	//   ....[108]....
        /*028c*/ 	.word	0xffffffff


	//   ....[109]....
        /*0290*/ 	.word	0xffffffff


	//   ....[110]....
        /*0294*/ 	.word	0xffffffff


	//   ....[111]....
        /*0298*/ 	.word	0xffffffff


	//   ....[112]....
        /*029c*/ 	.word	0xffffffff


	//   ....[113]....
        /*02a0*/ 	.word	0xffffffff


	//   ....[114]....
        /*02a4*/ 	.word	0xffffffff


	//   ....[115]....
        /*02a8*/ 	.word	0x05000004


	//   ....[116]....
        /*02ac*/ 	.word	0xffffffff


	//   ....[117]....
        /*02b0*/ 	.word	0xffffffff


	//   ....[118]....
        /*02b4*/ 	.word	0xffffffff


	//   ....[119]....
        /*02b8*/ 	.word	0xffffffff


	//   ....[120]....
        /*02bc*/ 	.word	0xffffffff


	//   ....[121]....
        /*02c0*/ 	.word	0xffffffff


	//   ....[122]....
        /*02c4*/ 	.word	0xffffffff


	//   ....[123]....
        /*02c8*/ 	.word	0xffffffff


	//   ....[124]....
        /*02cc*/ 	.word	0xffffffff


	//   ....[125]....
        /*02d0*/ 	.word	0xffffffff


	//   ....[126]....
        /*02d4*/ 	.word	0xffffffff


	//   ....[127]....
        /*02d8*/ 	.word	0xffffffff


	//   ....[128]....
        /*02dc*/ 	.word	0xffffffff


	//   ....[129]....
        /*02e0*/ 	.word	0xffffffff


	//   ....[130]....
        /*02e4*/ 	.word	0xffffffff


	//   ....[131]....
        /*02e8*/ 	.word	0xffffffff


	//   ....[132]....
        /*02ec*/ 	.word	0xffffffff


	//   ....[133]....
        /*02f0*/ 	.word	0xffffffff


	//   ....[134]....
        /*02f4*/ 	.word	0xffffffff


	//   ....[135]....
        /*02f8*/ 	.word	0xffffffff


	//   ....[136]....
        /*02fc*/ 	.word	0xffffffff


	//   ....[137]....
        /*0300*/ 	.word	0xffffffff


	//   ....[138]....
        /*0304*/ 	.word	0xffffffff


	//   ....[139]....
        /*0308*/ 	.word	0xffffffff


	//   ....[140]....
        /*030c*/ 	.word	0xffffffff


	//   ....[141]....
        /*0310*/ 	.word	0xffffffff


	//   ....[142]....
        /*0314*/ 	.word	0xffffffff


	//   ....[143]....
        /*0318*/ 	.word	0xffffffff


	//   ....[144]....
        /*031c*/ 	.word	0xffffffff


	//   ....[145]....
        /*0320*/ 	.word	0xffffffff


	//   ....[146]....
        /*0324*/ 	.word	0xffffffff


	//   ....[147]....
        /*0328*/ 	.word	0xffffffff


	//   ....[148]....
        /*032c*/ 	.word	0xffffffff


	//   ....[149]....
        /*0330*/ 	.word	0xffffffff


	//   ....[150]....
        /*0334*/ 	.word	0xffffffff


	//   ....[151]....
        /*0338*/ 	.word	0xffffffff


	//   ....[152]....
        /*033c*/ 	.word	0xffffffff


	//   ....[153]....
        /*0340*/ 	.word	0xffffffff


	//   ....[154]....
        /*0344*/ 	.word	0xffffffff


	//   ....[155]....
        /*0348*/ 	.word	0xffffffff


	//   ....[156]....
        /*034c*/ 	.word	0xffffffff


	//   ....[157]....
        /*0350*/ 	.word	0xffffffff


	//   ....[158]....
        /*0354*/ 	.word	0xffffffff


	//   ....[159]....
        /*0358*/ 	.word	0xffffffff


	//   ....[160]....
        /*035c*/ 	.word	0xffffffff


	//   ....[161]....
        /*0360*/ 	.word	0xffffffff


	//   ....[162]....
        /*0364*/ 	.word	0xffffffff


	//   ....[163]....
        /*0368*/ 	.word	0xffffffff


	//   ....[164]....
        /*036c*/ 	.word	0x05000046


	//   ....[165]....
        /*0370*/ 	.word	0x05000046


	//   ....[166]....
        /*0374*/ 	.word	0x05000046


	//   ....[167]....
        /*0378*/ 	.word	0x05000046


	//   ....[168]....
        /*037c*/ 	.word	0x05000046


	//----- nvinfo : EIATTR_COOP_GROUP_INSTR_OFFSETS
	.align		4
.L_250:
        /*0380*/ 	.byte	0x04, 0x28
        /*0382*/ 	.short	(.L_252 - .L_251)


	//   ....[0]....
.L_251:
        /*0384*/ 	.word	0x000014b0


	//   ....[1]....
        /*0388*/ 	.word	0x00001c90


	//   ....[2]....
        /*038c*/ 	.word	0x00002f80


	//   ....[3]....
        /*0390*/ 	.word	0x00002fa0


	//   ....[4]....
        /*0394*/ 	.word	0x00002fc0


	//   ....[5]....
        /*0398*/ 	.word	0x00002fe0


	//   ....[6]....
        /*039c*/ 	.word	0x00003000


	//   ....[7]....
        /*03a0*/ 	.word	0x000034a0


	//   ....[8]....
        /*03a4*/ 	.word	0x000034b0


	//   ....[9]....
        /*03a8*/ 	.word	0x000034d0


	//   ....[10]....
        /*03ac*/ 	.word	0x000034f0


	//   ....[11]....
        /*03b0*/ 	.word	0x00003540


	//   ....[12]....
        /*03b4*/ 	.word	0x00003570


	//   ....[13]....
        /*03b8*/ 	.word	0x000035b0


	//   ....[14]....
        /*03bc*/ 	.word	0x000035d0


	//   ....[15]....
        /*03c0*/ 	.word	0x000036d0


	//   ....[16]....
        /*03c4*/ 	.word	0x000036e0


	//   ....[17]....
        /*03c8*/ 	.word	0x00003700


	//   ....[18]....
        /*03cc*/ 	.word	0x00003740


	//   ....[19]....
        /*03d0*/ 	.word	0x00003770


	//   ....[20]....
        /*03d4*/ 	.word	0x000037b0


	//   ....[21]....
        /*03d8*/ 	.word	0x000037d0


	//   ....[22]....
        /*03dc*/ 	.word	0x000037f0


	//   ....[23]....
        /*03e0*/ 	.word	0x00003830


	//   ....[24]....
        /*03e4*/ 	.word	0x00003910


	//   ....[25]....
        /*03e8*/ 	.word	0x00003920


	//   ....[26]....
        /*03ec*/ 	.word	0x00003940


	//   ....[27]....
        /*03f0*/ 	.word	0x00003980


	//   ....[28]....
        /*03f4*/ 	.word	0x000039b0


	//   ....[29]....
        /*03f8*/ 	.word	0x000039f0


	//   ....[30]....
        /*03fc*/ 	.word	0x00003a10


	//   ....[31]....
        /*0400*/ 	.word	0x00003a30


	//   ....[32]....
        /*0404*/ 	.word	0x00003a70


	//   ....[33]....
        /*0408*/ 	.word	0x00003b50


	//   ....[34]....
        /*040c*/ 	.word	0x00003b60


	//   ....[35]....
        /*0410*/ 	.word	0x00003b90


	//   ....[36]....
        /*0414*/ 	.word	0x00003bb0


	//   ....[37]....
        /*0418*/ 	.word	0x00003c00


	//   ....[38]....
        /*041c*/ 	.word	0x00003c20


	//   ....[39]....
        /*0420*/ 	.word	0x00003c60


	//   ....[40]....
        /*0424*/ 	.word	0x00003c80


	//   ....[41]....
        /*0428*/ 	.word	0x00003cd0


	//   ....[42]....
        /*042c*/ 	.word	0x00003d90


	//   ....[43]....
        /*0430*/ 	.word	0x00003da0


	//   ....[44]....
        /*0434*/ 	.word	0x00003dd0


	//   ....[45]....
        /*0438*/ 	.word	0x00003e00


	//   ....[46]....
        /*043c*/ 	.word	0x00003e50


	//   ....[47]....
        /*0440*/ 	.word	0x00003e60


	//   ....[48]....
        /*0444*/ 	.word	0x00003ea0


	//   ....[49]....
        /*0448*/ 	.word	0x00003ed0


	//   ....[50]....
        /*044c*/ 	.word	0x00003f00


	//   ....[51]....
        /*0450*/ 	.word	0x00003fd0


	//   ....[52]....
        /*0454*/ 	.word	0x00003fe0


	//   ....[53]....
        /*0458*/ 	.word	0x00004030


	//   ....[54]....
        /*045c*/ 	.word	0x00004060


	//   ....[55]....
        /*0460*/ 	.word	0x00004090


	//   ....[56]....
        /*0464*/ 	.word	0x000040c0


	//   ....[57]....
        /*0468*/ 	.word	0x000040f0


	//   ....[58]....
        /*046c*/ 	.word	0x00004120


	//   ....[59]....
        /*0470*/ 	.word	0x00004150


	//   ....[60]....
        /*0474*/ 	.word	0x00004210


	//   ....[61]....
        /*0478*/ 	.word	0x00004220


	//   ....[62]....
        /*047c*/ 	.word	0x00004270


	//   ....[63]....
        /*0480*/ 	.word	0x000042a0


	//   ....[64]....
        /*0484*/ 	.word	0x000042d0


	//   ....[65]....
        /*0488*/ 	.word	0x00004300


	//   ....[66]....
        /*048c*/ 	.word	0x00004330


	//   ....[67]....
        /*0490*/ 	.word	0x00004360


	//   ....[68]....
        /*0494*/ 	.word	0x00004390


	//   ....[69]....
        /*0498*/ 	.word	0x00004430


	//   ....[70]....
        /*049c*/ 	.word	0x00004450


	//   ....[71]....
        /*04a0*/ 	.word	0x00004460


	//   ....[72]....
        /*04a4*/ 	.word	0x000044b0


	//   ....[73]....
        /*04a8*/ 	.word	0x000044e0


	//   ....[74]....
        /*04ac*/ 	.word	0x00004510


	//   ....[75]....
        /*04b0*/ 	.word	0x00004540


	//   ....[76]....
        /*04b4*/ 	.word	0x00004570


	//   ....[77]....
        /*04b8*/ 	.word	0x000045a0


	//   ....[78]....
        /*04bc*/ 	.word	0x00004670


	//   ....[79]....
        /*04c0*/ 	.word	0x00004690


	//   ....[80]....
        /*04c4*/ 	.word	0x000046a0


	//   ....[81]....
        /*04c8*/ 	.word	0x000046f0


	//   ....[82]....
        /*04cc*/ 	.word	0x00004720


	//   ....[83]....
        /*04d0*/ 	.word	0x00004750


	//   ....[84]....
        /*04d4*/ 	.word	0x00004780


	//   ....[85]....
        /*04d8*/ 	.word	0x000047b0


	//   ....[86]....
        /*04dc*/ 	.word	0x000047e0


	//   ....[87]....
        /*04e0*/ 	.word	0x000048b0


	//   ....[88]....
        /*04e4*/ 	.word	0x000048d0


	//   ....[89]....
        /*04e8*/ 	.word	0x000048e0


	//   ....[90]....
        /*04ec*/ 	.word	0x00004930


	//   ....[91]....
        /*04f0*/ 	.word	0x00004960


	//   ....[92]....
        /*04f4*/ 	.word	0x00004990


	//   ....[93]....
        /*04f8*/ 	.word	0x000049c0


	//   ....[94]....
        /*04fc*/ 	.word	0x000049f0


	//   ....[95]....
        /*0500*/ 	.word	0x00004a20


	//   ....[96]....
        /*0504*/ 	.word	0x00004b00


	//   ....[97]....
        /*0508*/ 	.word	0x00004b20


	//   ....[98]....
        /*050c*/ 	.word	0x00004b30


	//   ....[99]....
        /*0510*/ 	.word	0x00004b80


	//   ....[100]....
        /*0514*/ 	.word	0x00004bb0


	//   ....[101]....
        /*0518*/ 	.word	0x00004be0


	//   ....[102]....
        /*051c*/ 	.word	0x00004c10


	//   ....[103]....
        /*0520*/ 	.word	0x00004c40


	//   ....[104]....
        /*0524*/ 	.word	0x00004c70


	//   ....[105]....
        /*0528*/ 	.word	0x00004d40


	//   ....[106]....
        /*052c*/ 	.word	0x00004d60


	//   ....[107]....
        /*0530*/ 	.word	0x00004d70


	//   ....[108]....
        /*0534*/ 	.word	0x00004dc0


	//   ....[109]....
        /*0538*/ 	.word	0x00004df0


	//   ....[110]....
        /*053c*/ 	.word	0x00004e20


	//   ....[111]....
        /*0540*/ 	.word	0x00004e50


	//   ....[112]....
        /*0544*/ 	.word	0x00004e80


	//   ....[113]....
        /*0548*/ 	.word	0x00004eb0


	//   ....[114]....
        /*054c*/ 	.word	0x00004f70


	//   ....[115]....
        /*0550*/ 	.word	0x000053c0


	//   ....[116]....
        /*0554*/ 	.word	0x00005730


	//   ....[117]....
        /*0558*/ 	.word	0x00005880


	//   ....[118]....
        /*055c*/ 	.word	0x000059d0


	//   ....[119]....
        /*0560*/ 	.word	0x00005b20


	//   ....[120]....
        /*0564*/ 	.word	0x00005c70


	//   ....[121]....
        /*0568*/ 	.word	0x00005dc0


	//   ....[122]....
        /*056c*/ 	.word	0x00005f10


	//   ....[123]....
        /*0570*/ 	.word	0x00006060


	//   ....[124]....
        /*0574*/ 	.word	0x000061b0


	//   ....[125]....
        /*0578*/ 	.word	0x00006300


	//   ....[126]....
        /*057c*/ 	.word	0x00006450


	//   ....[127]....
        /*0580*/ 	.word	0x000065a0


	//   ....[128]....
        /*0584*/ 	.word	0x00006810


	//   ....[129]....
        /*0588*/ 	.word	0x000069e0


	//   ....[130]....
        /*058c*/ 	.word	0x00006bb0


	//   ....[131]....
        /*0590*/ 	.word	0x00006d80


	//   ....[132]....
        /*0594*/ 	.word	0x00006f50


	//   ....[133]....
        /*0598*/ 	.word	0x00007120


	//   ....[134]....
        /*059c*/ 	.word	0x000072f0


	//   ....[135]....
        /*05a0*/ 	.word	0x000074b0


	//   ....[136]....
        /*05a4*/ 	.word	0x00007660


	//   ....[137]....
        /*05a8*/ 	.word	0x00007810


	//   ....[138]....
        /*05ac*/ 	.word	0x000079c0


	//   ....[139]....
        /*05b0*/ 	.word	0x00007b70


	//   ....[140]....
        /*05b4*/ 	.word	0x000086a0


	//   ....[141]....
        /*05b8*/ 	.word	0x00008720


	//   ....[142]....
        /*05bc*/ 	.word	0x000087a0


	//   ....[143]....
        /*05c0*/ 	.word	0x00008820


	//   ....[144]....
        /*05c4*/ 	.word	0x000088a0


	//   ....[145]....
        /*05c8*/ 	.word	0x00008920


	//   ....[146]....
        /*05cc*/ 	.word	0x000089a0


	//   ....[147]....
        /*05d0*/ 	.word	0x00008a20


	//   ....[148]....
        /*05d4*/ 	.word	0x00008aa0


	//   ....[149]....
        /*05d8*/ 	.word	0x00008b20


	//   ....[150]....
        /*05dc*/ 	.word	0x00008ba0


	//   ....[151]....
        /*05e0*/ 	.word	0x00008c20


	//   ....[152]....
        /*05e4*/ 	.word	0x00008da0


	//   ....[153]....
        /*05e8*/ 	.word	0x00008e50


	//   ....[154]....
        /*05ec*/ 	.word	0x00008f00


	//   ....[155]....
        /*05f0*/ 	.word	0x00008fc0


	//   ....[156]....
        /*05f4*/ 	.word	0x00009070


	//   ....[157]....
        /*05f8*/ 	.word	0x00009130


	//   ....[158]....
        /*05fc*/ 	.word	0x000091e0


	//   ....[159]....
        /*0600*/ 	.word	0x000092a0


	//   ....[160]....
        /*0604*/ 	.word	0x00009350


	//   ....[161]....
        /*0608*/ 	.word	0x00009410


	//   ....[162]....
        /*060c*/ 	.word	0x000094c0


	//   ....[163]....
        /*0610*/ 	.word	0x00009560


	//   ....[164]....
        /*0614*/ 	.word	0x000095d0


	//   ....[165]....
        /*0618*/ 	.word	0x00009640


	//   ....[166]....
        /*061c*/ 	.word	0x000096b0


	//   ....[167]....
        /*0620*/ 	.word	0x00009720


	//   ....[168]....
        /*0624*/ 	.word	0x00009790


	//----- nvinfo : EIATTR_VRC_CTA_INIT_COUNT
	.align		4
.L_252:
        /*0628*/ 	.byte	0x02, 0x4a
	.zero		1
	.zero		1


	//----- nvinfo : EIATTR_EXIT_INSTR_OFFSETS
	.align		4
        /*062c*/ 	.byte	0x04, 0x1c
        /*062e*/ 	.short	(.L_254 - .L_253)


	//   ....[0]....
.L_253:
        /*0630*/ 	.word	0x00002b10


	//   ....[1]....
        /*0634*/ 	.word	0x00002d80


	//   ....[2]....
        /*0638*/ 	.word	0x00002da0


	//   ....[3]....
        /*063c*/ 	.word	0x00008c30


	//   ....[4]....
        /*0640*/ 	.word	0x00009570


	//----- nvinfo : EIATTR_MAX_THREADS
	.align		4
.L_254:
        /*0644*/ 	.byte	0x04, 0x05
        /*0646*/ 	.short	(.L_256 - .L_255)
.L_255:
        /*0648*/ 	.word	0x00000180
        /*064c*/ 	.word	0x00000001
        /*0650*/ 	.word	0x00000001


	//----- nvinfo : EIATTR_CRS_STACK_SIZE
	.align		4
.L_256:
        /*0654*/ 	.byte	0x04, 0x1e
        /*0656*/ 	.short	(.L_258 - .L_257)
.L_257:
        /*0658*/ 	.word	0x00000000


	//----- nvinfo : EIATTR_CBANK_PARAM_SIZE
	.align		4
.L_258:
        /*065c*/ 	.byte	0x03, 0x19
        /*065e*/ 	.short	0x004d


	//----- nvinfo : EIATTR_PARAM_CBANK
	.align		4
        /*0660*/ 	.byte	0x04, 0x0a
        /*0662*/ 	.short	(.L_260 - .L_259)
	.align		4
.L_259:
        /*0664*/ 	.word	index@(.nv.constant0._ZN3cub18CUB_300001_SM_10006detail10radix_sort29DeviceRadixSortOnesweepKernelINS1_5radix10policy_hubIdmyE10Policy1000ELNS0_9SortOrderE0EdmyiiNS1_21identity_decomposer_tEEEvPT5_SB_PT3_PKSC_PT1_PKSG_PT2_PKSK_T4_iiT6_)
        /*0668*/ 	.short	0x0380
        /*066a*/ 	.short	0x004d


	//----- nvinfo : EIATTR_SW_WAR
	.align		4
.L_260:
        /*066c*/ 	.byte	0x04, 0x36
        /*066e*/ 	.short	(.L_262 - .L_261)
.L_261:
        /*0670*/ 	.word	0x00000008
.L_262:


//--------------------- .nv.info._ZN3cub18CUB_300001_SM_10006detail10radix_sort33DeviceRadixSortExclusiveSumKernelINS1_5radix10policy_hubIdmyE10Policy1000EyEEvPT0_ --------------------------
	.section	.nv.info._ZN3cub18CUB_300001_SM_10006detail10radix_sort33DeviceRadixSortExclusiveSumKernelINS1_5radix10policy_hubIdmyE10Policy1000EyEEvPT0_,"",@"SHT_CUDA_INFO"
	.sectionflags	@""
	.align	4


	//----- nvinfo : EIATTR_CUDA_API_VERSION
	.align		4
        /*0000*/ 	.byte	0x04, 0x37
        /*0002*/ 	.short	(.L_264 - .L_263)
.L_263:
        /*0004*/ 	.word	0x00000082


	//----- nvinfo : EIATTR_KPARAM_INFO
	.align		4
.L_264:
        /*0008*/ 	.byte	0x04, 0x17
        /*000a*/ 	.short	(.L_266 - .L_265)
.L_265:
        /*000c*/ 	.word	0x00000000
        /*0010*/ 	.short	0x0000
        /*0012*/ 	.short	0x0000
        /*0014*/ 	.byte	0x00, 0xf5, 0x21, 0x00


	//----- nvinfo : EIATTR_SPARSE_MMA_MASK
	.align		4
.L_266:
        /*0018*/ 	.byte	0x03, 0x50
        /*001a*/ 	.short	0x0000


	//----- nvinfo : EIATTR_MAXREG_COUNT
	.align		4
        /*001c*/ 	.byte	0x03, 0x1b
        /*001e*/ 	.short	0x00ff


	//----- nvinfo : EIATTR_NUM_BARRIERS
	.align		4
        /*0020*/ 	.byte	0x02, 0x4c
        /*0022*/ 	.byte	0x01
	.zero		1


	//----- nvinfo : EIATTR_MERCURY_ISA_VERSION
	.align		4
        /*0024*/ 	.byte	0x03, 0x5f
        /*0026*/ 	.short	0x0101


	//----- nvinfo : EIATTR_COOP_GROUP_MASK_REGIDS
	.align		4
        /*0028*/ 	.byte	0x04, 0x29
        /*002a*/ 	.short	(.L_268 - .L_267)


	//   ....[0]....
.L_267:
        /*002c*/ 	.word	0xffffffff


	//   ....[1]....
        /*0030*/ 	.word	0xffffffff


	//   ....[2]....
        /*0034*/ 	.word	0xffffffff


	//   ....[3]....
        /*0038*/ 	.word	0xffffffff


	//   ....[4]....
        /*003c*/ 	.word	0xffffffff


	//   ....[5]....
        /*0040*/ 	.word	0xffffffff


	//   ....[6]....
        /*0044*/ 	.word	0xffffffff


	//   ....[7]....
        /*0048*/ 	.word	0xffffffff


	//   ....[8]....
        /*004c*/ 	.word	0xffffffff


	//   ....[9]....
        /*0050*/ 	.word	0xffffffff


	//   ....[10]....
        /*0054*/ 	.word	0x05000015


	//   ....[11]....
        /*0058*/ 	.word	0x05000015


	//   ....[12]....
        /*005c*/ 	.word	0x05000015


	//   ....[13]....
        /*0060*/ 	.word	0x05000015


	//   ....[14]....
        /*0064*/ 	.word	0x05000015


	//   ....[15]....
        /*0068*/ 	.word	0x05000015


	//   ....[16]....
        /*006c*/ 	.word	0x05000015


	//   ....[17]....
        /*0070*/ 	.word	0x05000015


	//   ....[18]....
        /*0074*/ 	.word	0x05000015


	//   ....[19]....
        /*0078*/ 	.word	0x05000015


	//----- nvinfo : EIATTR_COOP_GROUP_INSTR_OFFSETS
	.align		4
.L_268:
        /*007c*/ 	.byte	0x04, 0x28
        /*007e*/ 	.short	(.L_270 - .L_269)


	//   ....[0]....
.L_269:
        /*0080*/ 	.word	0x00000250


	//   ....[1]....
        /*0084*/ 	.word	0x00000260


	//   ....[2]....
        /*0088*/ 	.word	0x000002a0


	//   ....[3]....
        /*008c*/ 	.word	0x000002c0


	//   ....[4]....
        /*0090*/ 	.word	0x00000310


	//   ....[5]....
        /*0094*/ 	.word	0x00000320


	//   ....[6]....
        /*0098*/ 	.word	0x00000360


	//   ....[7]....
        /*009c*/ 	.word	0x00000380


	//   ....[8]....
        /*00a0*/ 	.word	0x000003d0


	//   ....[9]....
        /*00a4*/ 	.word	0x000003e0


	//   ....[10]....
        /*00a8*/ 	.word	0x00000660


	//   ....[11]....
        /*00ac*/ 	.word	0x000006b0


	//   ....[12]....
        /*00b0*/ 	.word	0x00000740


	//   ....[13]....
        /*00b4*/ 	.word	0x00000790


	//   ....[14]....
        /*00b8*/ 	.word	0x00000820


	//   ....[15]....
        /*00bc*/ 	.word	0x00000870


	//   ....[16]....
        /*00c0*/ 	.word	0x00000900


	//   ....[17]....
        /*00c4*/ 	.word	0x00000950


	//   ....[18]....
        /*00c8*/ 	.word	0x000009e0


	//   ....[19]....
        /*00cc*/ 	.word	0x00000a30


	//----- nvinfo : EIATTR_VRC_CTA_INIT_COUNT
	.align		4
.L_270:
        /*00d0*/ 	.byte	0x02, 0x4a
	.zero		1
	.zero		1


	//----- nvinfo : EIATTR_EXIT_INSTR_OFFSETS
	.align		4
        /*00d4*/ 	.byte	0x04, 0x1c
        /*00d6*/ 	.short	(.L_272 - .L_271)


	//   ....[0]....
.L_271:
        /*00d8*/ 	.word	0x000005d0


	//   ....[1]....
        /*00dc*/ 	.word	0x00000600


	//----- nvinfo : EIATTR_CRS_STACK_SIZE
	.align		4
.L_272:
        /*00e0*/ 	.byte	0x04, 0x1e
        /*00e2*/ 	.short	(.L_274 - .L_273)
.L_273:
        /*00e4*/ 	.word	0x00000000


	//----- nvinfo : EIATTR_CBANK_PARAM_SIZE
	.align		4
.L_274:
        /*00e8*/ 	.byte	0x03, 0x19
        /*00ea*/ 	.short	0x0008


	//----- nvinfo : EIATTR_PARAM_CBANK
	.align		4
        /*00ec*/ 	.byte	0x04, 0x0a
        /*00ee*/ 	.short	(.L_276 - .L_275)
	.align		4
.L_275:
        /*00f0*/ 	.word	index@(.nv.constant0._ZN3cub18CUB_300001_SM_10006detail10radix_sort33DeviceRadixSortExclusiveSumKernelINS1_5radix10policy_hubIdmyE10Policy1000EyEEvPT0_)
        /*00f4*/ 	.short	0x0380
        /*00f6*/ 	.short	0x0008


	//----- nvinfo : EIATTR_SW_WAR
	.align		4
.L_276:
        /*00f8*/ 	.byte	0x04, 0x36
        /*00fa*/ 	.short	(.L_278 - .L_277)
.L_277:
        /*00fc*/ 	.word	0x00000008
.L_278:


//--------------------- .nv.info._ZN3cub18CUB_300001_SM_10006detail10radix_sort30DeviceRadixSortHistogramKernelINS1_5radix10policy_hubIdmyE10Policy1000ELNS0_9SortOrderE0EdyNS1_21identity_decomposer_tEEEvPT2_PKT1_SA_iiT3_ --------------------------
	.section	.nv.info._ZN3cub18CUB_300001_SM_10006detail10radix_sort30DeviceRadixSortHistogramKernelINS1_5radix10policy_hubIdmyE10Policy1000ELNS0_9SortOrderE0EdyNS1_21identity_decomposer_tEEEvPT2_PKT1_SA_iiT3_,"",@"SHT_CUDA_INFO"
	.sectionflags	@""
	.align	4


	//----- nvinfo : EIATTR_CUDA_API_VERSION
	.align		4
        /*0000*/ 	.byte	0x04, 0x37
        /*0002*/ 	.short	(.L_280 - .L_279)
.L_279:
        /*0004*/ 	.word	0x00000082


	//----- nvinfo : EIATTR_KPARAM_INFO
	.align		4
.L_280:
        /*0008*/ 	.byte	0x04, 0x17
        /*000a*/ 	.short	(.L_282 - .L_281)
.L_281:
        /*000c*/ 	.word	0x00000000
        /*0010*/ 	.short	0x0005
        /*0012*/ 	.short	0x0020
        /*0014*/ 	.byte	0x00, 0xf0, 0x05, 0x00


	//----- nvinfo : EIATTR_KPARAM_INFO
	.align		4
.L_282:
        /*0018*/ 	.byte	0x04, 0x17
        /*001a*/ 	.short	(.L_284 - .L_283)
.L_283:
        /*001c*/ 	.word	0x00000000
        /*0020*/ 	.short	0x0004
        /*0022*/ 	.short	0x001c
        /*0024*/ 	.byte	0x00, 0xf0, 0x11, 0x00


	//----- nvinfo : EIATTR_KPARAM_INFO
	.align		4
.L_284:
        /*0028*/ 	.byte	0x04, 0x17
        /*002a*/ 	.short	(.L_286 - .L_285)
.L_285:
        /*002c*/ 	.word	0x00000000
        /*0030*/ 	.short	0x0003
        /*0032*/ 	.short	0x0018
        /*0034*/ 	.byte	0x00, 0xf0, 0x11, 0x00


	//----- nvinfo : EIATTR_KPARAM_INFO
	.align		4
.L_286:
        /*0038*/ 	.byte	0x04, 0x17
        /*003a*/ 	.short	(.L_288 - .L_287)
.L_287:
        /*003c*/ 	.word	0x00000000
        /*0040*/ 	.short	0x0002
        /*0042*/ 	.short	0x0010
        /*0044*/ 	.byte	0x00, 0xf0, 0x21, 0x00


	//----- nvinfo : EIATTR_KPARAM_INFO
	.align		4
.L_288:
        /*0048*/ 	.byte	0x04, 0x17
        /*004a*/ 	.short	(.L_290 - .L_289)
.L_289:
        /*004c*/ 	.word	0x00000000
        /*0050*/ 	.short	0x0001
        /*0052*/ 	.short	0x0008
        /*0054*/ 	.byte	0x00, 0xf5, 0x21, 0x00


	//----- nvinfo : EIATTR_KPARAM_INFO
	.align		4
.L_290:
        /*0058*/ 	.byte	0x04, 0x17
        /*005a*/ 	.short	(.L_292 - .L_291)
.L_291:
        /*005c*/ 	.word	0x00000000
        /*0060*/ 	.short	0x0000
        /*0062*/ 	.short	0x0000
        /*0064*/ 	.byte	0x00, 0xf5, 0x21, 0x00


	//----- nvinfo : EIATTR_SPARSE_MMA_MASK
	.align		4
.L_292:
        /*0068*/ 	.byte	0x03, 0x50
        /*006a*/ 	.short	0x0000


	//----- nvinfo : EIATTR_MAXREG_COUNT
	.align		4
        /*006c*/ 	.byte	0x03, 0x1b
        /*006e*/ 	.short	0x00ff


	//----- nvinfo : EIATTR_NUM_BARRIERS
	.align		4
        /*0070*/ 	.byte	0x02, 0x4c
        /*0072*/ 	.byte	0x01
	.zero		1


	//----- nvinfo : EIATTR_MERCURY_ISA_VERSION
	.align		4
        /*0074*/ 	.byte	0x03, 0x5f
        /*0076*/ 	.short	0x0101


	//----- nvinfo : EIATTR_VRC_CTA_INIT_COUNT
	.align		4
        /*0078*/ 	.byte	0x02, 0x4a
	.zero		1
	.zero		1


	//----- nvinfo : EIATTR_EXIT_INSTR_OFFSETS
	.align		4
        /*007c*/ 	.byte	0x04, 0x1c
        /*007e*/ 	.short	(.L_294 - .L_293)


	//   ....[0]....
.L_293:
        /*0080*/ 	.word	0x00000040


	//   ....[1]....
        /*0084*/ 	.word	0x000039b0


	//----- nvinfo : EIATTR_MAX_THREADS
	.align		4
.L_294:
        /*0088*/ 	.byte	0x04, 0x05
        /*008a*/ 	.short	(.L_296 - .L_295)
.L_295:
        /*008c*/ 	.word	0x00000080
        /*0090*/ 	.word	0x00000001
        /*0094*/ 	.word	0x00000001


	//----- nvinfo : EIATTR_CRS_STACK_SIZE
	.align		4
.L_296:
        /*0098*/ 	.byte	0x04, 0x1e
        /*009a*/ 	.short	(.L_298 - .L_297)
.L_297:
        /*009c*/ 	.word	0x00000000


	//----- nvinfo : EIATTR_CBANK_PARAM_SIZE
	.align		4
.L_298:
        /*00a0*/ 	.byte	0x03, 0x19
        /*00a2*/ 	.short	0x0021


	//----- nvinfo : EIATTR_PARAM_CBANK
	.align		4
        /*00a4*/ 	.byte	0x04, 0x0a
        /*00a6*/ 	.short	(.L_300 - .L_299)
	.align		4
.L_299:
        /*00a8*/ 	.word	index@(.nv.constant0._ZN3cub18CUB_300001_SM_10006detail10radix_sort30DeviceRadixSortHistogramKernelINS1_5radix10policy_hubIdmyE10Policy1000ELNS0_9SortOrderE0EdyNS1_21identity_decomposer_tEEEvPT2_PKT1_SA_iiT3_)
        /*00ac*/ 	.short	0x0380
        /*00ae*/ 	.short	0x0021


	//----- nvinfo : EIATTR_SW_WAR
	.align		4
.L_300:
        /*00b0*/ 	.byte	0x04, 0x36
        /*00b2*/ 	.short	(.L_302 - .L_301)
.L_301:
        /*00b4*/ 	.word	0x00000008
.L_302:


//--------------------- .nv.info._ZN3cub18CUB_300001_SM_10006detail10radix_sort31DeviceRadixSortSingleTileKernelINS1_5radix10policy_hubIdmyE10Policy1000ELNS0_9SortOrderE0EdmyNS1_21identity_decomposer_tEEEvPKT1_PSA_PKT2_PSE_T3_iiT4_ --------------------------
	.section	.nv.info._ZN3cub18CUB_300001_SM_10006detail10radix_sort31DeviceRadixSortSingleTileKernelINS1_5radix10policy_hubIdmyE10Policy1000ELNS0_9SortOrderE0EdmyNS1_21identity_decomposer_tEEEvPKT1_PSA_PKT2_PSE_T3_iiT4_,"",@"SHT_CUDA_INFO"
	.sectionflags	@""
	.align	4


	//----- nvinfo : EIATTR_CUDA_API_VERSION
	.align		4
        /*0000*/ 	.byte	0x04, 0x37
        /*0002*/ 	.short	(.L_304 - .L_303)
.L_303:
        /*0004*/ 	.word	0x00000082


	//----- nvinfo : EIATTR_KPARAM_INFO
	.align		4
.L_304:
        /*0008*/ 	.byte	0x04, 0x17
        /*000a*/ 	.short	(.L_306 - .L_305)
.L_305:
        /*000c*/ 	.word	0x00000000
        /*0010*/ 	.short	0x0007
        /*0012*/ 	.short	0x0030
        /*0014*/ 	.byte	0x00, 0xf0, 0x05, 0x00


	//----- nvinfo : EIATTR_KPARAM_INFO
	.align		4
.L_306:
        /*0018*/ 	.byte	0x04, 0x17
        /*001a*/ 	.short	(.L_308 - .L_307)
.L_307:
        /*001c*/ 	.word	0x00000000
        /*0020*/ 	.short	0x0006
        /*0022*/ 	.short	0x002c
        /*0024*/ 	.byte	0x00, 0xf0, 0x11, 0x00


	//----- nvinfo : EIATTR_KPARAM_INFO
	.align		4
.L_308:
        /*0028*/ 	.byte	0x04, 0x17
        /*002a*/ 	.short	(.L_310 - .L_309)
.L_309:
        /*002c*/ 	.word	0x00000000
        /*0030*/ 	.short	0x0005
        /*0032*/ 	.short	0x0028
        /*0034*/ 	.byte	0x00, 0xf0, 0x11, 0x00


	//----- nvinfo : EIATTR_KPARAM_INFO
	.align		4
.L_310:
        /*0038*/ 	.byte	0x04, 0x17
        /*003a*/ 	.short	(.L_312 - .L_311)
.L_311:
        /*003c*/ 	.word	0x00000000
        /*0040*/ 	.short	0x0004
        /*0042*/ 	.short	0x0020
        /*0044*/ 	.byte	0x00, 0xf0, 0x21, 0x00


	//----- nvinfo : EIATTR_KPARAM_INFO
	.align		4
.L_312:
        /*0048*/ 	.byte	0x04, 0x17
        /*004a*/ 	.short	(.L_314 - .L_313)
.L_313:
        /*004c*/ 	.word	0x00000000
        /*0050*/ 	.short	0x0003
        /*0052*/ 	.short	0x0018
        /*0054*/ 	.byte	0x00, 0xf5, 0x21, 0x00


	//----- nvinfo : EIATTR_KPARAM_INFO
	.align		4
.L_314:
        /*0058*/ 	.byte	0x04, 0x17
        /*005a*/ 	.short	(.L_316 - .L_315)
.L_315:
        /*005c*/ 	.word	0x00000000
        /*0060*/ 	.short	0x0002
        /*0062*/ 	.short	0x0010
        /*0064*/ 	.byte	0x00, 0xf5, 0x21, 0x00


	//----- nvinfo : EIATTR_KPARAM_INFO
	.align		4
.L_316:
        /*0068*/ 	.byte	0x04, 0x17
        /*006a*/ 	.short	(.L_318 - .L_317)
.L_317:
        /*006c*/ 	.word	0x00000000
        /*0070*/ 	.short	0x0001
        /*0072*/ 	.short	0x0008
        /*0074*/ 	.byte	0x00, 0xf5, 0x21, 0x00


	//----- nvinfo : EIATTR_KPARAM_INFO
	.align		4
.L_318:
        /*0078*/ 	.byte	0x04, 0x17
        /*007a*/ 	.short	(.L_320 - .L_319)
.L_319:
        /*007c*/ 	.word	0x00000000
        /*0080*/ 	.short	0x0000
        /*0082*/ 	.short	0x0000
        /*0084*/ 	.byte	0x00, 0xf5, 0x21, 0x00


	//----- nvinfo : EIATTR_SPARSE_MMA_MASK
	.align		4
.L_320:
        /*0088*/ 	.byte	0x03, 0x50
        /*008a*/ 	.short	0x0000


	//----- nvinfo : EIATTR_MAXREG_COUNT
	.align		4
        /*008c*/ 	.byte	0x03, 0x1b
        /*008e*/ 	.short	0x00ff


	//----- nvinfo : EIATTR_NUM_BARRIERS
	.align		4
        /*0090*/ 	.byte	0x02, 0x4c
        /*0092*/ 	.byte	0x01
	.zero		1


	//----- nvinfo : EIATTR_MERCURY_ISA_VERSION
	.align		4
        /*0094*/ 	.byte	0x03, 0x5f
        /*0096*/ 	.short	0x0101


	//----- nvinfo : EIATTR_COOP_GROUP_MASK_REGIDS
	.align		4
        /*0098*/ 	.byte	0x04, 0x29
        /*009a*/ 	.short	(.L_322 - .L_321)


	//   ....[0]....
.L_321:
        /*009c*/ 	.word	0xffffffff


	//   ....[1]....
        /*00a0*/ 	.word	0xffffffff


	//   ....[2]....
        /*00a4*/ 	.word	0xffffffff


	//   ....[3]....
        /*00a8*/ 	.word	0xffffffff


	//   ....[4]....
        /*00ac*/ 	.word	0xffffffff


	//----- nvinfo : EIATTR_COOP_GROUP_INSTR_OFFSETS
	.align		4
.L_322:
        /*00b0*/ 	.byte	0x04, 0x28
        /*00b2*/ 	.short	(.L_324 - .L_323)


	//   ....[0]....
.L_323:
        /*00b4*/ 	.word	0x000017a0


	//   ....[1]....
        /*00b8*/ 	.word	0x000017c0


	//   ....[2]....
        /*00bc*/ 	.word	0x000017e0


	//   ....[3]....
        /*00c0*/ 	.word	0x00001800


	//   ....[4]....
        /*00c4*/ 	.word	0x00001820


	//----- nvinfo : EIATTR_VRC_CTA_INIT_COUNT
	.align		4
.L_324:
        /*00c8*/ 	.byte	0x02, 0x4a
	.zero		1
	.zero		1


	//----- nvinfo : EIATTR_EXIT_INSTR_OFFSETS
	.align		4
        /*00cc*/ 	.byte	0x04, 0x1c
        /*00ce*/ 	.short	(.L_326 - .L_325)


	//   ....[0]....
.L_325:
        /*00d0*/ 	.word	0x00002ec0


	//   ....[1]....
        /*00d4*/ 	.word	0x00002f60


	//----- nvinfo : EIATTR_MAX_THREADS
	.align		4
.L_326:
        /*00d8*/ 	.byte	0x04, 0x05
        /*00da*/ 	.short	(.L_328 - .L_327)
.L_327:
        /*00dc*/ 	.word	0x00000100
        /*00e0*/ 	.word	0x00000001
        /*00e4*/ 	.word	0x00000001


	//----- nvinfo : EIATTR_CRS_STACK_SIZE
	.align		4
.L_328:
        /*00e8*/ 	.byte	0x04, 0x1e
        /*00ea*/ 	.short	(.L_330 - .L_329)
.L_329:
        /*00ec*/ 	.word	0x00000000


	//----- nvinfo : EIATTR_CBANK_PARAM_SIZE
	.align		4
.L_330:
        /*00f0*/ 	.byte	0x03, 0x19
        /*00f2*/ 	.short	0x0031


	//----- nvinfo : EIATTR_PARAM_CBANK
	.align		4
        /*00f4*/ 	.byte	0x04, 0x0a
        /*00f6*/ 	.short	(.L_332 - .L_331)
	.align		4
.L_331:
        /*00f8*/ 	.word	index@(.nv.constant0._ZN3cub18CUB_300001_SM_10006detail10radix_sort31DeviceRadixSortSingleTileKernelINS1_5radix10policy_hubIdmyE10Policy1000ELNS0_9SortOrderE0EdmyNS1_21identity_decomposer_tEEEvPKT1_PSA_PKT2_PSE_T3_iiT4_)
        /*00fc*/ 	.short	0x0380
        /*00fe*/ 	.short	0x0031


	//----- nvinfo : EIATTR_SW_WAR
	.align		4
.L_332:
        /*0100*/ 	.byte	0x04, 0x36
        /*0102*/ 	.short	(.L_334 - .L_333)
.L_333:
        /*0104*/ 	.word	0x00000008
.L_334:


//--------------------- .nv.info._ZN3cub18CUB_300001_SM_10006detail11EmptyKernelIvEEvv --------------------------
	.section	.nv.info._ZN3cub18CUB_300001_SM_10006detail11EmptyKernelIvEEvv,"",@"SHT_CUDA_INFO"
	.sectionflags	@""
	.align	4


	//----- nvinfo : EIATTR_CUDA_API_VERSION
	.align		4
        /*0000*/ 	.byte	0x04, 0x37
        /*0002*/ 	.short	(.L_336 - .L_335)
.L_335:
        /*0004*/ 	.word	0x00000082


	//----- nvinfo : EIATTR_SPARSE_MMA_MASK
	.align		4
.L_336:
        /*0008*/ 	.byte	0x03, 0x50
        /*000a*/ 	.short	0x0000


	//----- nvinfo : EIATTR_MAXREG_COUNT
	.align		4
        /*000c*/ 	.byte	0x03, 0x1b
        /*000e*/ 	.short	0x00ff


	//----- nvinfo : EIATTR_MERCURY_ISA_VERSION
	.align		4
        /*0010*/ 	.byte	0x03, 0x5f
        /*0012*/ 	.short	0x0101


	//----- nvinfo : EIATTR_VRC_CTA_INIT_COUNT
	.align		4
        /*0014*/ 	.byte	0x02, 0x4a
	.zero		1
	.zero		1


	//----- nvinfo : EIATTR_EXIT_INSTR_OFFSETS
	.align		4
        /*0018*/ 	.byte	0x04, 0x1c
        /*001a*/ 	.short	(.L_338 - .L_337)


	//   ....[0]....
.L_337:
        /*001c*/ 	.word	0x00000010


	//----- nvinfo : EIATTR_SW_WAR
	.align		4
.L_338:
        /*0020*/ 	.byte	0x04, 0x36
        /*0022*/ 	.short	(.L_340 - .L_339)
.L_339:
        /*0024*/ 	.word	0x00000008
.L_340:


//--------------------- .nv.info._Z7PermutemPvmPmS_ --------------------------
	.section	.nv.info._Z7PermutemPvmPmS_,"",@"SHT_CUDA_INFO"
	.sectionflags	@""
	.align	4


	//----- nvinfo : EIATTR_CUDA_API_VERSION
	.align		4
        /*0000*/ 	.byte	0x04, 0x37
        /*0002*/ 	.short	(.L_342 - .L_341)
.L_341:
        /*0004*/ 	.word	0x00000082


	//----- nvinfo : EIATTR_KPARAM_INFO
	.align		4
.L_342:
        /*0008*/ 	.byte	0x04, 0x17
        /*000a*/ 	.short	(.L_344 - .L_343)
.L_343:
        /*000c*/ 	.word	0x00000000
        /*0010*/ 	.short	0x0004
        /*0012*/ 	.short	0x0020
        /*0014*/ 	.byte	0x00, 0xf5, 0x21, 0x00


	//----- nvinfo : EIATTR_KPARAM_INFO
	.align		4
.L_344:
        /*0018*/ 	.byte	0x04, 0x17
        /*001a*/ 	.short	(.L_346 - .L_345)
.L_345:
        /*001c*/ 	.word	0x00000000
        /*0020*/ 	.short	0x0003
        /*0022*/ 	.short	0x0018
        /*0024*/ 	.byte	0x00, 0xf5, 0x21, 0x00


	//----- nvinfo : EIATTR_KPARAM_INFO
	.align		4
.L_346:
        /*0028*/ 	.byte	0x04, 0x17
        /*002a*/ 	.short	(.L_348 - .L_347)
.L_347:
        /*002c*/ 	.word	0x00000000
        /*0030*/ 	.short	0x0002
        /*0032*/ 	.short	0x0010
        /*0034*/ 	.byte	0x00, 0xf0, 0x21, 0x00


	//----- nvinfo : EIATTR_KPARAM_INFO
	.align		4
.L_348:
        /*0038*/ 	.byte	0x04, 0x17
        /*003a*/ 	.short	(.L_350 - .L_349)
.L_349:
        /*003c*/ 	.word	0x00000000
        /*0040*/ 	.short	0x0001
        /*0042*/ 	.short	0x0008
        /*0044*/ 	.byte	0x00, 0xf5, 0x21, 0x00


	//----- nvinfo : EIATTR_KPARAM_INFO
	.align		4
.L_350:
        /*0048*/ 	.byte	0x04, 0x17
        /*004a*/ 	.short	(.L_352 - .L_351)
.L_351:
        /*004c*/ 	.word	0x00000000
        /*0050*/ 	.short	0x0000
        /*0052*/ 	.short	0x0000
        /*0054*/ 	.byte	0x00, 0xf0, 0x21, 0x00


	//----- nvinfo : EIATTR_SPARSE_MMA_MASK
	.align		4
.L_352:
        /*0058*/ 	.byte	0x03, 0x50
        /*005a*/ 	.short	0x0000


	//----- nvinfo : EIATTR_MAXREG_COUNT
	.align		4
        /*005c*/ 	.byte	0x03, 0x1b
        /*005e*/ 	.short	0x00ff


	//----- nvinfo : EIATTR_MERCURY_ISA_VERSION
	.align		4
        /*0060*/ 	.byte	0x03, 0x5f
        /*0062*/ 	.short	0x0101


	//----- nvinfo : EIATTR_VRC_CTA_INIT_COUNT
	.align		4
        /*0064*/ 	.byte	0x02, 0x4a
	.zero		1
	.zero		1


	//----- nvinfo : EIATTR_EXIT_INSTR_OFFSETS
	.align		4
        /*0068*/ 	.byte	0x04, 0x1c
        /*006a*/ 	.short	(.L_354 - .L_353)


	//   ....[0]....
.L_353:
        /*006c*/ 	.word	0x000000c0


	//   ....[1]....
        /*0070*/ 	.word	0x000006c0


	//   ....[2]....
        /*0074*/ 	.word	0x00000ad0


	//   ....[3]....
        /*0078*/ 	.word	0x00000d40


	//   ....[4]....
        /*007c*/ 	.word	0x00000e60


	//----- nvinfo : EIATTR_CBANK_PARAM_SIZE
	.align		4
.L_354:
        /*0080*/ 	.byte	0x03, 0x19
        /*0082*/ 	.short	0x0028


	//----- nvinfo : EIATTR_PARAM_CBANK
	.align		4
        /*0084*/ 	.byte	0x04, 0x0a
        /*0086*/ 	.short	(.L_356 - .L_355)
	.align		4
.L_355:
        /*0088*/ 	.word	index@(.nv.constant0._Z7PermutemPvmPmS_)
        /*008c*/ 	.short	0x0380
        /*008e*/ 	.short	0x0028


	//----- nvinfo : EIATTR_SW_WAR
	.align		4
.L_356:
        /*0090*/ 	.byte	0x04, 0x36
        /*0092*/ 	.short	(.L_358 - .L_357)
.L_357:
        /*0094*/ 	.word	0x00000008
.L_358:


//--------------------- .nv.info._Z7InitIndmPm    --------------------------
	.section	.nv.info._Z7InitIndmPm,"",@"SHT_CUDA_INFO"
	.sectionflags	@""
	.align	4


	//----- nvinfo : EIATTR_CUDA_API_VERSION
	.align		4
        /*0000*/ 	.byte	0x04, 0x37
        /*0002*/ 	.short	(.L_360 - .L_359)
.L_359:
        /*0004*/ 	.word	0x00000082


	//----- nvinfo : EIATTR_KPARAM_INFO
	.align		4
.L_360:
        /*0008*/ 	.byte	0x04, 0x17
        /*000a*/ 	.short	(.L_362 - .L_361)
.L_361:
        /*000c*/ 	.word	0x00000000
        /*0010*/ 	.short	0x0001
        /*0012*/ 	.short	0x0008
        /*0014*/ 	.byte	0x00, 0xf5, 0x21, 0x00


	//----- nvinfo : EIATTR_KPARAM_INFO
	.align		4
.L_362:
        /*0018*/ 	.byte	0x04, 0x17
        /*001a*/ 	.short	(.L_364 - .L_363)
.L_363:
        /*001c*/ 	.word	0x00000000
        /*0020*/ 	.short	0x0000
        /*0022*/ 	.short	0x0000
        /*0024*/ 	.byte	0x00, 0xf0, 0x21, 0x00


	//----- nvinfo : EIATTR_SPARSE_MMA_MASK
	.align		4
.L_364:
        /*0028*/ 	.byte	0x03, 0x50
        /*002a*/ 	.short	0x0000


	//----- nvinfo : EIATTR_MAXREG_COUNT
	.align		4
        /*002c*/ 	.byte	0x03, 0x1b
        /*002e*/ 	.short	0x00ff


	//----- nvinfo : EIATTR_MERCURY_ISA_VERSION
	.align		4
        /*0030*/ 	.byte	0x03, 0x5f
        /*0032*/ 	.short	0x0101


	//----- nvinfo : EIATTR_VRC_CTA_INIT_COUNT
	.align		4
        /*0034*/ 	.byte	0x02, 0x4a
	.zero		1
	.zero		1


	//----- nvinfo : EIATTR_EXIT_INSTR_OFFSETS
	.align		4
        /*0038*/ 	.byte	0x04, 0x1c
        /*003a*/ 	.short	(.L_366 - .L_365)


	//   ....[0]....
.L_365:
        /*003c*/ 	.word	0x00000090


	//   ....[1]....
        /*0040*/ 	.word	0x00000100


	//----- nvinfo : EIATTR_CBANK_PARAM_SIZE
	.align		4
.L_366:
        /*0044*/ 	.byte	0x03, 0x19
        /*0046*/ 	.short	0x0010


	//----- nvinfo : EIATTR_PARAM_CBANK
	.align		4
        /*0048*/ 	.byte	0x04, 0x0a
        /*004a*/ 	.short	(.L_368 - .L_367)
	.align		4
.L_367:
        /*004c*/ 	.word	index@(.nv.constant0._Z7InitIndmPm)
        /*0050*/ 	.short	0x0380
        /*0052*/ 	.short	0x0010


	//----- nvinfo : EIATTR_SW_WAR
	.align		4
.L_368:
        /*0054*/ 	.byte	0x04, 0x36
        /*0056*/ 	.short	(.L_370 - .L_369)
.L_369:
        /*0058*/ 	.word	0x00000008
.L_370:


//--------------------- .nv.callgraph             --------------------------
	.section	.nv.callgraph,"",@"SHT_CUDA_CALLGRAPH"
	.align	4
	.sectionentsize	8
	.align		4
        /*0000*/ 	.word	0x00000000
	.align		4
        /*0004*/ 	.word	0xffffffff
	.align		4
        /*0008*/ 	.word	0x00000000
	.align		4
        /*000c*/ 	.word	0xfffffffe
	.align		4
        /*0010*/ 	.word	0x00000000
	.align		4
        /*0014*/ 	.word	0xfffffffd
	.align		4
        /*0018*/ 	.word	0x00000000
	.align		4
        /*001c*/ 	.word	0xfffffffc


//--------------------- .nv.constant4             --------------------------
	.section	.nv.constant4,"a",@progbits
	.align	8
	.align		8
.nv.constant4:
        /*0000*/ 	.dword	_ZN34_INTERNAL_6793d793_4_k_cu_a4b89bde4cuda3std3__45__cpo5beginE
	.align		8
        /*0008*/ 	.dword	_ZN34_INTERNAL_6793d793_4_k_cu_a4b89bde4cuda3std3__45__cpo3endE
	.align		8
        /*0010*/ 	.dword	_ZN34_INTERNAL_6793d793_4_k_cu_a4b89bde4cuda3std3__45__cpo6cbeginE
	.align		8
        /*0018*/ 	.dword	_ZN34_INTERNAL_6793d793_4_k_cu_a4b89bde4cuda3std3__45__cpo4cendE
	.align		8
        /*0020*/ 	.dword	_ZN34_INTERNAL_6793d793_4_k_cu_a4b89bde4cuda3std3__45__cpo6rbeginE
	.align		8
        /*0028*/ 	.dword	_ZN34_INTERNAL_6793d793_4_k_cu_a4b89bde4cuda3std3__45__cpo4rendE
	.align		8
        /*0030*/ 	.dword	_ZN34_INTERNAL_6793d793_4_k_cu_a4b89bde4cuda3std3__45__cpo7crbeginE
	.align		8
        /*0038*/ 	.dword	_ZN34_INTERNAL_6793d793_4_k_cu_a4b89bde4cuda3std3__45__cpo5crendE
	.align		8
        /*0040*/ 	.dword	_ZN34_INTERNAL_6793d793_4_k_cu_a4b89bde4cuda3std3__436_GLOBAL__N__6793d793_4_k_cu_a4b89bde6ignoreE
	.align		8
        /*0048*/ 	.dword	_ZN34_INTERNAL_6793d793_4_k_cu_a4b89bde4cuda3std3__419piecewise_constructE
	.align		8
        /*0050*/ 	.dword	_ZN34_INTERNAL_6793d793_4_k_cu_a4b89bde4cuda3std3__48in_placeE
	.align		8
        /*0058*/ 	.dword	_ZN34_INTERNAL_6793d793_4_k_cu_a4b89bde4cuda3std3__420unreachable_sentinelE
	.align		8
        /*0060*/ 	.dword	_ZN34_INTERNAL_6793d793_4_k_cu_a4b89bde4cuda3std3__47nulloptE
	.align		8
        /*0068*/ 	.dword	_ZN34_INTERNAL_6793d793_4_k_cu_a4b89bde4cuda3std3__48unexpectE
	.align		8
        /*0070*/ 	.dword	_ZN34_INTERNAL_6793d793_4_k_cu_a4b89bde4cuda3std6ranges3__45__cpo4swapE
	.align		8
        /*0078*/ 	.dword	_ZN34_INTERNAL_6793d793_4_k_cu_a4b89bde4cuda3std6ranges3__45__cpo9iter_moveE
	.align		8
        /*0080*/ 	.dword	_ZN34_INTERNAL_6793d793_4_k_cu_a4b89bde4cuda3std6ranges3__45__cpo5beginE
	.align		8
        /*0088*/ 	.dword	_ZN34_INTERNAL_6793d793_4_k_cu_a4b89bde4cuda3std6ranges3__45__cpo3endE
	.align		8
        /*0090*/ 	.dword	_ZN34_INTERNAL_6793d793_4_k_cu_a4b89bde4cuda3std6ranges3__45__cpo6cbeginE
	.align		8
        /*0098*/ 	.dword	_ZN34_INTERNAL_6793d793_4_k_cu_a4b89bde4cuda3std6ranges3__45__cpo4cendE
	.align		8
        /*00a0*/ 	.dword	_ZN34_INTERNAL_6793d793_4_k_cu_a4b89bde4cuda3std6ranges3__45__cpo7advanceE
	.align		8
        /*00a8*/ 	.dword	_ZN34_INTERNAL_6793d793_4_k_cu_a4b89bde4cuda3std6ranges3__45__cpo9iter_swapE
	.align		8
        /*00b0*/ 	.dword	_ZN34_INTERNAL_6793d793_4_k_cu_a4b89bde4cuda3std6ranges3__45__cpo4nextE
	.align		8
        /*00b8*/ 	.dword	_ZN34_INTERNAL_6793d793_4_k_cu_a4b89bde4cuda3std6ranges3__45__cpo4prevE
	.align		8
        /*00c0*/ 	.dword	_ZN34_INTERNAL_6793d793_4_k_cu_a4b89bde4cuda3std6ranges3__45__cpo4dataE
	.align		8
        /*00c8*/ 	.dword	_ZN34_INTERNAL_6793d793_4_k_cu_a4b89bde4cuda3std6ranges3__45__cpo5cdataE
	.align		8
        /*00d0*/ 	.dword	_ZN34_INTERNAL_6793d793_4_k_cu_a4b89bde4cuda3std6ranges3__45__cpo4sizeE
	.align		8
        /*00d8*/ 	.dword	_ZN34_INTERNAL_6793d793_4_k_cu_a4b89bde4cuda3std6ranges3__45__cpo5ssizeE
	.align		8
        /*00e0*/ 	.dword	_ZN34_INTERNAL_6793d793_4_k_cu_a4b89bde4cuda3std6ranges3__45__cpo8distanceE
	.align		8
        /*00e8*/ 	.dword	_ZN34_INTERNAL_6793d793_4_k_cu_a4b89bde6thrust24THRUST_300001_SM_1000_NS8cuda_cub3parE
	.align		8
        /*00f0*/ 	.dword	_ZN34_INTERNAL_6793d793_4_k_cu_a4b89bde6thrust24THRUST_300001_SM_1000_NS8cuda_cub10par_nosyncE
	.align		8
        /*00f8*/ 	.dword	_ZN34_INTERNAL_6793d793_4_k_cu_a4b89bde6thrust24THRUST_300001_SM_1000_NS6system6detail10sequential3seqE
	.align		8
        /*0100*/ 	.dword	_ZN34_INTERNAL_6793d793_4_k_cu_a4b89bde6thrust24THRUST_300001_SM_1000_NS6system3cpp3parE
	.align		8
        /*0108*/ 	.dword	_ZN34_INTERNAL_6793d793_4_k_cu_a4b89bde6thrust24THRUST_300001_SM_1000_NS12placeholders2_1E
	.align		8
        /*0110*/ 	.dword	_ZN34_INTERNAL_6793d793_4_k_cu_a4b89bde6thrust24THRUST_300001_SM_1000_NS12placeholders2_2E
	.align		8
        /*0118*/ 	.dword	_ZN34_INTERNAL_6793d793_4_k_cu_a4b89bde6thrust24THRUST_300001_SM_1000_NS12placeholders2_3E
	.align		8
        /*0120*/ 	.dword	_ZN34_INTERNAL_6793d793_4_k_cu_a4b89bde6thrust24THRUST_300001_SM_1000_NS12placeholders2_4E
	.align		8
        /*0128*/ 	.dword	_ZN34_INTERNAL_6793d793_4_k_cu_a4b89bde6thrust24THRUST_300001_SM_1000_NS12placeholders2_5E
	.align		8
        /*0130*/ 	.dword	_ZN34_INTERNAL_6793d793_4_k_cu_a4b89bde6thrust24THRUST_300001_SM_1000_NS12placeholders2_6E
	.align		8
        /*0138*/ 	.dword	_ZN34_INTERNAL_6793d793_4_k_cu_a4b89bde6thrust24THRUST_300001_SM_1000_NS12placeholders2_7E
	.align		8
        /*0140*/ 	.dword	_ZN34_INTERNAL_6793d793_4_k_cu_a4b89bde6thrust24THRUST_300001_SM_1000_NS12placeholders2_8E
	.align		8
        /*0148*/ 	.dword	_ZN34_INTERNAL_6793d793_4_k_cu_a4b89bde6thrust24THRUST_300001_SM_1000_NS12placeholders2_9E
	.align		8
        /*0150*/ 	.dword	_ZN34_INTERNAL_6793d793_4_k_cu_a4b89bde6thrust24THRUST_300001_SM_1000_NS12placeholders3_10E
	.align		8
        /*0158*/ 	.dword	_ZN34_INTERNAL_6793d793_4_k_cu_a4b89bde6thrust24THRUST_300001_SM_1000_NS3seqE
	.align		8
        /*0160*/ 	.dword	_ZN34_INTERNAL_6793d793_4_k_cu_a4b89bde6thrust24THRUST_300001_SM_1000_NS6deviceE


//--------------------- .text._ZN3cub18CUB_300001_SM_10006detail10radix_sort29DeviceRadixSortOnesweepKernelINS1_5radix10policy_hubIddyE10Policy1000ELNS0_9SortOrderE0EddyiiNS1_21identity_decomposer_tEEEvPT5_SB_PT3_PKSC_PT1_PKSG_PT2_PKSK_T4_iiT6_ --------------------------
	.section	.text._ZN3cub18CUB_300001_SM_10006detail10radix_sort29DeviceRadixSortOnesweepKernelINS1_5radix10policy_hubIddyE10Policy1000ELNS0_9SortOrderE0EddyiiNS1_21identity_decomposer_tEEEvPT5_SB_PT3_PKSC_PT1_PKSG_PT2_PKSK_T4_iiT6_,"ax",@progbits
	.align	128
        .global         _ZN3cub18CUB_300001_SM_10006detail10radix_sort29DeviceRadixSortOnesweepKernelINS1_5radix10policy_hubIddyE10Policy1000ELNS0_9SortOrderE0EddyiiNS1_21identity_decomposer_tEEEvPT5_SB_PT3_PKSC_PT1_PKSG_PT2_PKSK_T4_iiT6_
        .type           _ZN3cub18CUB_300001_SM_10006detail10radix_sort29DeviceRadixSortOnesweepKernelINS1_5radix10policy_hubIddyE10Policy1000ELNS0_9SortOrderE0EddyiiNS1_21identity_decomposer_tEEEvPT5_SB_PT3_PKSC_PT1_PKSG_PT2_PKSK_T4_iiT6_,@function
        .size           _ZN3cub18CUB_300001_SM_10006detail10radix_sort29DeviceRadixSortOnesweepKernelINS1_5radix10policy_hubIddyE10Policy1000ELNS0_9SortOrderE0EddyiiNS1_21identity_decomposer_tEEEvPT5_SB_PT3_PKSC_PT1_PKSG_PT2_PKSK_T4_iiT6_,(.L_x_443 - _ZN3cub18CUB_300001_SM_10006detail10radix_sort29DeviceRadixSortOnesweepKernelINS1_5radix10policy_hubIddyE10Policy1000ELNS0_9SortOrderE0EddyiiNS1_21identity_decomposer_tEEEvPT5_SB_PT3_PKSC_PT1_PKSG_PT2_PKSK_T4_iiT6_)
        .other          _ZN3cub18CUB_300001_SM_10006detail10radix_sort29DeviceRadixSortOnesweepKernelINS1_5radix10policy_hubIddyE10Policy1000ELNS0_9SortOrderE0EddyiiNS1_21identity_decomposer_tEEEvPT5_SB_PT3_PKSC_PT1_PKSG_PT2_PKSK_T4_iiT6_,@"STO_CUDA_ENTRY STV_DEFAULT"
_ZN3cub18CUB_300001_SM_10006detail10radix_sort29DeviceRadixSortOnesweepKernelINS1_5radix10policy_hubIddyE10Policy1000ELNS0_9SortOrderE0EddyiiNS1_21identity_decomposer_tEEEvPT5_SB_PT3_PKSC_PT1_PKSG_PT2_PKSK_T4_iiT6_:
.text._ZN3cub18CUB_300001_SM_10006detail10radix_sort29DeviceRadixSortOnesweepKernelINS1_5radix10policy_hubIddyE10Policy1000ELNS0_9SortOrderE0EddyiiNS1_21identity_decomposer_tEEEvPT5_SB_PT3_PKSC_PT1_PKSG_PT2_PKSK_T4_iiT6_:
[----:B------:R-:W-:Y:S01]  /*0000*/  LDC R1, c[0x0][0x37c] ;  /* 0x0000df00ff017b82 */ /* 0x000fe20000000800 */
[----:B------:R-:W0:Y:S01]  /*0010*/  S2R R13, SR_TID.X ;  /* 0x00000000000d7919 */ /* 0x000e220000002100 */
[----:B------:R-:W-:Y:S01]  /*0020*/  MOV R41, 0x400 ;  /* 0x0000040000297802 */ /* 0x000fe20000000f00 */
[----:B------:R-:W1:Y:S01]  /*0030*/  LDCU.64 UR6, c[0x0][0x358] ;  /* 0x00006b00ff0677ac */ /* 0x000e620008000a00 */
[----:B------:R-:W-:Y:S01]  /*0040*/  BSSY.RECONVERGENT B0, `(.L_x_0) ;  /* 0x000000c000007945 */ /* 0x000fe20003800200 */
[----:B------:R-:W2:Y:S01]  /*0050*/  S2R R0, SR_CgaCtaId ;  /* 0x0000000000007919 */ /* 0x000ea20000008800 */
[----:B0-----:R-:W-:Y:S02]  /*0060*/  ISETP.NE.AND P0, PT, R13, RZ, PT ;  /* 0x000000ff0d00720c */ /* 0x001fe40003f05270 */
[----:B--2---:R-:W-:-:S11]  /*0070*/  LEA R41, R0, R41, 0x18 ;  /* 0x0000002900297211 */ /* 0x004fd600078ec0ff */
[----:B-1----:R-:W-:Y:S05]  /*0080*/  @P0 BRA `(.L_x_1) ;  /* 0x00000000001c0947 */ /* 0x002fea0003800000 */
[----:B------:R-:W0:Y:S01]  /*0090*/  LDC.64 R2, c[0x0][0x388] ;  /* 0x0000e200ff027b82 */ /* 0x000e220000000a00 */
[----:B------:R-:W-:-:S05]  /*00a0*/  IMAD.MOV.U32 R5, RZ, RZ, 0x1 ;  /* 0x00000001ff057424 */ /* 0x000fca00078e00ff */
[----:B0-----:R-:W2:Y:S02]  /*00b0*/  ATOMG.E.ADD.STRONG.GPU PT, R2, desc[UR6][R2.64], R5 ;  /* 0x80000005020279a8 */ /* 0x001ea400081ef106 */
[----:B------:R-:W0:Y:S01]  /*00c0*/  S2UR UR5, SR_CgaCtaId ;  /* 0x00000000000579c3 */ /* 0x000e220000008800 */
[----:B------:R-:W-:Y:S02]  /*00d0*/  UMOV UR4, 0x400 ;  /* 0x0000040000047882 */ /* 0x000fe40000000000 */
[----:B0-----:R-:W-:-:S09]  /*00e0*/  ULEA UR4, UR5, UR4, 0x18 ;  /* 0x0000000405047291 */ /* 0x001fd2000f8ec0ff */
[----:B--2---:R0:W-:Y:S03]  /*00f0*/  STS [UR4+0x9000], R2 ;  /* 0x00900002ff007988 */ /* 0x0041e60008000804 */
.L_x_1:
[----:B------:R-:W-:Y:S05]  /*0100*/  BSYNC.RECONVERGENT B0 ;  /* 0x0000000000007941 */ /* 0x000fea0003800200 */
.L_x_0:
[----:B------:R-:W-:Y:S01]  /*0110*/  BAR.SYNC.DEFER_BLOCKING 0x0 ;  /* 0x0000000000007b1d */ /* 0x000fe20000010000 */
[----:B------:R-:W-:-:S05]  /*0120*/  SHF.R.U32.HI R16, RZ, 0x5, R13 ;  /* 0x00000005ff107819 */ /* 0x000fca000001160d */
[----:B------:R-:W1:Y:S01]  /*0130*/  LDCU UR4, c[0x0][0x3c0] ;  /* 0x00007800ff0477ac */ /* 0x000e620008000800 */
[----:B------:R-:W2:Y:S01]  /*0140*/  S2R R40, SR_LANEID ;  /* 0x0000000000287919 */ /* 0x000ea20000000000 */
[----:B------:R-:W3:Y:S02]  /*0150*/  LDS R29, [R41+0x9000] ;  /* 0x00900000291d7984 */ /* 0x000ee40000000800 */
[----:B---3--:R-:W-:-:S04]  /*0160*/  IMAD R57, R29, 0x1200, RZ ;  /* 0x000012001d397824 */ /* 0x008fc800078e02ff */
[----:B------:R-:W-:Y:S01]  /*0170*/  VIADD R39, R57, 0x1200 ;  /* 0x0000120039277836 */ /* 0x000fe20000000000 */
[----:B------:R-:W-:-:S04]  /*0180*/  SHF.R.S32.HI R19, RZ, 0x1f, R57 ;  /* 0x0000001fff137819 */ /* 0x000fc80000011439 */
[----:B-1----:R-:W-:-:S13]  /*0190*/  ISETP.GT.AND P0, PT, R39, UR4, PT ;  /* 0x0000000427007c0c */ /* 0x002fda000bf04270 */
[----:B--2---:R-:W-:Y:S05]  /*01a0*/  @P0 BRA `(.L_x_2) ;  /* 0x0000000000540947 */ /* 0x004fea0003800000 */
[----:B------:R-:W1:Y:S01]  /*01b0*/  LDCU.64 UR4, c[0x0][0x3a8] ;  /* 0x00007500ff0477ac */ /* 0x000e620008000a00 */
[C---:B------:R-:W-:Y:S02]  /*01c0*/  LOP3.LUT R0, R13.reuse, 0x1f, RZ, 0xc0, !PT ;  /* 0x0000001f0d007812 */ /* 0x040fe400078ec0ff */
[----:B------:R-:W-:-:S05]  /*01d0*/  LOP3.LUT R3, R13, 0x3e0, RZ, 0xc0, !PT ;  /* 0x000003e00d037812 */ /* 0x000fca00078ec0ff */
[----:B------:R-:W-:-:S05]  /*01e0*/  IMAD R0, R3, 0xc, R0 ;  /* 0x0000000c03007824 */ /* 0x000fca00078e0200 */
[----:B------:R-:W-:-:S05]  /*01f0*/  IADD3 R46, P0, PT, R57, R0, RZ ;  /* 0x00000000392e7210 */ /* 0x000fca0007f1e0ff */
[----:B------:R-:W-:Y:S01]  /*0200*/  IMAD.X R19, RZ, RZ, R19, P0 ;  /* 0x000000ffff137224 */ /* 0x000fe200000e0613 */
[----:B-1----:R-:W-:-:S04]  /*0210*/  LEA R26, P0, R46, UR4, 0x3 ;  /* 0x000000042e1a7c11 */ /* 0x002fc8000f8018ff */
[----:B------:R-:W-:-:S05]  /*0220*/  LEA.HI.X R27, R46, UR5, R19, 0x3, P0 ;  /* 0x000000052e1b7c11 */ /* 0x000fca00080f1c13 */
[----:B------:R1:W5:Y:S04]  /*0230*/  LDG.E.64 R30, desc[UR6][R26.64] ;  /* 0x000000061a1e7981 */ /* 0x000368000c1e1b00 */
        /* <DEDUP_REMOVED lines=9> */
[----:B0-----:R1:W5:Y:S04]  /*02d0*/  LDG.E.64 R2, desc[UR6][R26.64+0xa00] ;  /* 0x000a00061a027981 */ /* 0x001368000c1e1b00 */
[----:B------:R1:W5:Y:S01]  /*02e0*/  LDG.E.64 R22, desc[UR6][R26.64+0xb00] ;  /* 0x000b00061a167981 */ /* 0x000362000c1e1b00 */
[----:B------:R-:W-:Y:S05]  /*02f0*/  BRA `(.L_x_3) ;  /* 0x0000000400107947 */ /* 0x000fea0003800000 */
.L_x_2:
[----:B------:R-:W1:Y:S01]  /*0300*/  LDCU.64 UR8, c[0x0][0x3a8] ;  /* 0x00007500ff0877ac */ /* 0x000e620008000a00 */
[C---:B------:R-:W-:Y:S01]  /*0310*/  LOP3.LUT R0, R13.reuse, 0x1f, RZ, 0xc0, !PT ;  /* 0x0000001f0d007812 */ /* 0x040fe200078ec0ff */
[----:B------:R-:W-:Y:S01]  /*0320*/  IMAD.MOV.U32 R30, RZ, RZ, -0x1 ;  /* 0xffffffffff1e7424 */ /* 0x000fe200078e00ff */
[----:B------:R-:W-:Y:S01]  /*0330*/  LOP3.LUT R3, R13, 0x3e0, RZ, 0xc0, !PT ;  /* 0x000003e00d037812 */ /* 0x000fe200078ec0ff */
[----:B------:R-:W-:Y:S02]  /*0340*/  IMAD.MOV.U32 R31, RZ, RZ, 0x7fffffff ;  /* 0x7fffffffff1f7424 */ /* 0x000fe400078e00ff */
[----:B------:R-:W-:Y:S02]  /*0350*/  IMAD.MOV.U32 R32, RZ, RZ, -0x1 ;  /* 0xffffffffff207424 */ /* 0x000fe400078e00ff */
[----:B------:R-:W-:Y:S01]  /*0360*/  IMAD R0, R3, 0xc, R0 ;  /* 0x0000000c03007824 */ /* 0x000fe200078e0200 */
[----:B------:R-:W-:Y:S01]  /*0370*/  IADD3 R3, PT, PT, -R57, UR4, RZ ;  /* 0x0000000439037c10 */ /* 0x000fe2000fffe1ff */
[----:B------:R-:W-:-:S02]  /*0380*/  IMAD.MOV.U32 R33, RZ, RZ, 0x7fffffff ;  /* 0x7fffffffff217424 */ /* 0x000fc400078e00ff */
[C---:B0-----:R-:W-:Y:S01]  /*0390*/  VIADD R2, R0.reuse, 0x20 ;  /* 0x0000002000027836 */ /* 0x041fe20000000000 */
[----:B------:R-:W-:Y:S01]  /*03a0*/  IADD3 R46, P0, PT, R57, R0, RZ ;  /* 0x00000000392e7210 */ /* 0x000fe20007f1e0ff */
[C---:B------:R-:W-:Y:S01]  /*03b0*/  VIADD R4, R0.reuse, 0x40 ;  /* 0x0000004000047836 */ /* 0x040fe20000000000 */
[CC--:B------:R-:W-:Y:S01]  /*03c0*/  ISETP.GE.AND P3, PT, R0.reuse, R3.reuse, PT ;  /* 0x000000030000720c */ /* 0x0c0fe20003f66270 */
[----:B------:R-:W-:Y:S01]  /*03d0*/  VIADD R6, R0, 0x60 ;  /* 0x0000006000067836 */ /* 0x000fe20000000000 */
[-C--:B------:R-:W-:Y:S01]  /*03e0*/  ISETP.GE.AND P2, PT, R2, R3.reuse, PT ;  /* 0x000000030200720c */ /* 0x080fe20003f46270 */
[----:B------:R-:W-:Y:S01]  /*03f0*/  VIADD R2, R0, 0x80 ;  /* 0x0000008000027836 */ /* 0x000fe20000000000 */
[----:B-1----:R-:W-:Y:S01]  /*0400*/  LEA R26, P4, R46, UR8, 0x3 ;  /* 0x000000082e1a7c11 */ /* 0x002fe2000f8818ff */
[----:B------:R-:W-:Y:S01]  /*0410*/  IMAD.X R19, RZ, RZ, R19, P0 ;  /* 0x000000ffff137224 */ /* 0x000fe200000e0613 */
[-C--:B------:R-:W-:Y:S01]  /*0420*/  ISETP.GE.AND P6, PT, R4, R3.reuse, PT ;  /* 0x000000030400720c */ /* 0x080fe20003fc6270 */
[----:B------:R-:W-:Y:S01]  /*0430*/  VIADD R4, R0, 0xa0 ;  /* 0x000000a000047836 */ /* 0x000fe20000000000 */
[-C--:B------:R-:W-:Y:S01]  /*0440*/  ISETP.GE.AND P1, PT, R2, R3.reuse, PT ;  /* 0x000000030200720c */ /* 0x080fe20003f26270 */
[----:B------:R-:W-:Y:S01]  /*0450*/  VIADD R2, R0, 0xe0 ;  /* 0x000000e000027836 */ /* 0x000fe20000000000 */
[----:B------:R-:W-:Y:S01]  /*0460*/  LEA.HI.X R27, R46, UR9, R19, 0x3, P4 ;  /* 0x000000092e1b7c11 */ /* 0x000fe2000a0f1c13 */
[----:B------:R-:W-:Y:S01]  /*0470*/  IMAD.MOV.U32 R36, RZ, RZ, -0x1 ;  /* 0xffffffffff247424 */ /* 0x000fe200078e00ff */
[-C--:B------:R-:W-:Y:S01]  /*0480*/  ISETP.GE.AND P5, PT, R6, R3.reuse, PT ;  /* 0x000000030600720c */ /* 0x080fe20003fa6270 */
[----:B------:R-:W-:Y:S01]  /*0490*/  IMAD.MOV.U32 R37, RZ, RZ, 0x7fffffff ;  /* 0x7fffffffff257424 */ /* 0x000fe200078e00ff */
[-C--:B------:R-:W-:Y:S01]  /*04a0*/  ISETP.GE.AND P0, PT, R4, R3.reuse, PT ;  /* 0x000000030400720c */ /* 0x080fe20003f06270 */
[----:B------:R0:W5:Y:S01]  /*04b0*/  @!P3 LDG.E.64 R30, desc[UR6][R26.64] ;  /* 0x000000061a1eb981 */ /* 0x000162000c1e1b00 */
[----:B------:R-:W-:Y:S01]  /*04c0*/  ISETP.GE.AND P3, PT, R2, R3, PT ;  /* 0x000000030200720c */ /* 0x000fe20003f66270 */
[----:B------:R-:W-:-:S02]  /*04d0*/  VIADD R4, R0, 0x100 ;  /* 0x0000010000047836 */ /* 0x000fc40000000000 */
[----:B------:R-:W-:Y:S01]  /*04e0*/  VIADD R2, R0, 0x120 ;  /* 0x0000012000027836 */ /* 0x000fe20000000000 */
[----:B------:R0:W5:Y:S01]  /*04f0*/  @!P2 LDG.E.64 R32, desc[UR6][R26.64+0x100] ;  /* 0x000100061a20a981 */ /* 0x000162000c1e1b00 */
[----:B------:R-:W-:Y:S01]  /*0500*/  IMAD.MOV.U32 R24, RZ, RZ, -0x1 ;  /* 0xffffffffff187424 */ /* 0x000fe200078e00ff */
[-C--:B------:R-:W-:Y:S01]  /*0510*/  ISETP.GE.AND P2, PT, R4, R3.reuse, PT ;  /* 0x000000030400720c */ /* 0x080fe20003f46270 */
[----:B------:R-:W-:Y:S01]  /*0520*/  IMAD.MOV.U32 R25, RZ, RZ, 0x7fffffff ;  /* 0x7fffffffff197424 */ /* 0x000fe200078e00ff */
[----:B------:R0:W5:Y:S01]  /*0530*/  @!P6 LDG.E.64 R36, desc[UR6][R26.64+0x200] ;  /* 0x000200061a24e981 */ /* 0x000162000c1e1b00 */
[----:B------:R-:W-:Y:S01]  /*0540*/  IMAD.MOV.U32 R10, RZ, RZ, -0x1 ;  /* 0xffffffffff0a7424 */ /* 0x000fe200078e00ff */
[----:B------:R-:W-:Y:S01]  /*0550*/  ISETP.GE.AND P6, PT, R2, R3, PT ;  /* 0x000000030200720c */ /* 0x000fe20003fc6270 */
[----:B------:R-:W-:Y:S02]  /*0560*/  IMAD.MOV.U32 R11, RZ, RZ, 0x7fffffff ;  /* 0x7fffffffff0b7424 */ /* 0x000fe400078e00ff */
[C---:B------:R-:W-:Y:S01]  /*0570*/  VIADD R6, R0.reuse, 0xc0 ;  /* 0x000000c000067836 */ /* 0x040fe20000000000 */
[----:B------:R0:W5:Y:S01]  /*0580*/  @!P5 LDG.E.64 R24, desc[UR6][R26.64+0x300] ;  /* 0x000300061a18d981 */ /* 0x000162000c1e1b00 */
[----:B------:R-:W-:-:S02]  /*0590*/  VIADD R4, R0, 0x140 ;  /* 0x0000014000047836 */ /* 0x000fc40000000000 */
[----:B------:R-:W-:Y:S01]  /*05a0*/  VIADD R2, R0, 0x160 ;  /* 0x0000016000027836 */ /* 0x000fe20000000000 */
[----:B------:R0:W5:Y:S01]  /*05b0*/  @!P1 LDG.E.64 R10, desc[UR6][R26.64+0x400] ;  /* 0x000400061a0a9981 */ /* 0x000162000c1e1b00 */
[-C--:B------:R-:W-:Y:S02]  /*05c0*/  ISETP.GE.AND P4, PT, R6, R3.reuse, PT ;  /* 0x000000030600720c */ /* 0x080fe40003f86270 */
[-C--:B------:R-:W-:Y:S02]  /*05d0*/  ISETP.GE.AND P5, PT, R4, R3.reuse, PT ;  /* 0x000000030400720c */ /* 0x080fe40003fa6270 */
[----:B------:R-:W-:Y:S01]  /*05e0*/  ISETP.GE.AND P1, PT, R2, R3, PT ;  /* 0x000000030200720c */ /* 0x000fe20003f26270 */
[----:B------:R-:W-:Y:S02]  /*05f0*/  IMAD.MOV.U32 R20, RZ, RZ, -0x1 ;  /* 0xffffffffff147424 */ /* 0x000fe400078e00ff */
[----:B------:R-:W-:Y:S02]  /*0600*/  IMAD.MOV.U32 R21, RZ, RZ, 0x7fffffff ;  /* 0x7fffffffff157424 */ /* 0x000fe400078e00ff */
[----:B------:R-:W-:-:S02]  /*0610*/  IMAD.MOV.U32 R14, RZ, RZ, -0x1 ;  /* 0xffffffffff0e7424 */ /* 0x000fc400078e00ff */
[----:B------:R-:W-:Y:S02]  /*0620*/  IMAD.MOV.U32 R15, RZ, RZ, 0x7fffffff ;  /* 0x7fffffffff0f7424 */ /* 0x000fe400078e00ff */
[----:B------:R-:W-:Y:S01]  /*0630*/  IMAD.MOV.U32 R8, RZ, RZ, -0x1 ;  /* 0xffffffffff087424 */ /* 0x000fe200078e00ff */
[----:B------:R0:W5:Y:S01]  /*0640*/  @!P0 LDG.E.64 R20, desc[UR6][R26.64+0x500] ;  /* 0x000500061a148981 */ /* 0x000162000c1e1b00 */
[----:B------:R-:W-:Y:S02]  /*0650*/  IMAD.MOV.U32 R9, RZ, RZ, 0x7fffffff ;  /* 0x7fffffffff097424 */ /* 0x000fe400078e00ff */
[----:B------:R-:W-:Y:S01]  /*0660*/  IMAD.MOV.U32 R6, RZ, RZ, -0x1 ;  /* 0xffffffffff067424 */ /* 0x000fe200078e00ff */
[----:B------:R0:W5:Y:S01]  /*0670*/  @!P4 LDG.E.64 R14, desc[UR6][R26.64+0x600] ;  /* 0x000600061a0ec981 */ /* 0x000162000c1e1b00 */
[----:B------:R-:W-:Y:S02]  /*0680*/  IMAD.MOV.U32 R7, RZ, RZ, 0x7fffffff ;  /* 0x7fffffffff077424 */ /* 0x000fe400078e00ff */
[----:B------:R-:W-:Y:S01]  /*0690*/  IMAD.MOV.U32 R4, RZ, RZ, -0x1 ;  /* 0xffffffffff047424 */ /* 0x000fe200078e00ff */
[----:B------:R0:W5:Y:S01]  /*06a0*/  @!P3 LDG.E.64 R8, desc[UR6][R26.64+0x700] ;  /* 0x000700061a08b981 */ /* 0x000162000c1e1b00 */
[----:B------:R-:W-:-:S02]  /*06b0*/  IMAD.MOV.U32 R5, RZ, RZ, 0x7fffffff ;  /* 0x7fffffffff057424 */ /* 0x000fc400078e00ff */
[----:B------:R-:W-:Y:S01]  /*06c0*/  IMAD.MOV.U32 R2, RZ, RZ, -0x1 ;  /* 0xffffffffff027424 */ /* 0x000fe200078e00ff */
[----:B------:R0:W5:Y:S01]  /*06d0*/  @!P2 LDG.E.64 R6, desc[UR6][R26.64+0x800] ;  /* 0x000800061a06a981 */ /* 0x000162000c1e1b00 */
[----:B------:R-:W-:Y:S02]  /*06e0*/  IMAD.MOV.U32 R3, RZ, RZ, 0x7fffffff ;  /* 0x7fffffffff037424 */ /* 0x000fe400078e00ff */
[----:B------:R-:W-:Y:S01]  /*06f0*/  IMAD.MOV.U32 R22, RZ, RZ, -0x1 ;  /* 0xffffffffff167424 */ /* 0x000fe200078e00ff */
[----:B------:R0:W5:Y:S01]  /*0700*/  @!P6 LDG.E.64 R4, desc[UR6][R26.64+0x900] ;  /* 0x000900061a04e981 */ /* 0x000162000c1e1b00 */
[----:B------:R-:W-:-:S03]  /*0710*/  IMAD.MOV.U32 R23, RZ, RZ, 0x7fffffff ;  /* 0x7fffffffff177424 */ /* 0x000fc600078e00ff */
[----:B------:R0:W5:Y:S04]  /*0720*/  @!P5 LDG.E.64 R2, desc[UR6][R26.64+0xa00] ;  /* 0x000a00061a02d981 */ /* 0x000168000c1e1b00 */
[----:B------:R0:W5:Y:S02]  /*0730*/  @!P1 LDG.E.64 R22, desc[UR6][R26.64+0xb00] ;  /* 0x000b00061a169981 */ /* 0x000164000c1e1b00 */
.L_x_3:
[----:B-----5:R-:W-:Y:S01]  /*0740*/  ISETP.GT.U32.AND P0, PT, R30, -0x1, PT ;  /* 0xffffffff1e00780c */ /* 0x020fe20003f04070 */
[----:B------:R-:W-:Y:S01]  /*0750*/  IMAD.MOV.U32 R38, RZ, RZ, -0x1 ;  /* 0xffffffffff267424 */ /* 0x000fe200078e00ff */
[----:B------:R-:W-:Y:S01]  /*0760*/  ISETP.GT.U32.AND P1, PT, R32, -0x1, PT ;  /* 0xffffffff2000780c */ /* 0x000fe20003f24070 */
[----:B------:R-:W2:Y:S01]  /*0770*/  LDC R47, c[0x0][0x3c8] ;  /* 0x0000f200ff2f7b82 */ /* 0x000ea20000000800 */
[----:B------:R-:W-:Y:S01]  /*0780*/  ISETP.GT.AND.EX P0, PT, R31, -0x1, PT, P0 ;  /* 0xffffffff1f00780c */ /* 0x000fe20003f04300 */
[----:B------:R-:W-:Y:S01]  /*0790*/  BSSY.RECONVERGENT B0, `(.L_x_4) ;  /* 0x0000069000007945 */ /* 0x000fe20003800200 */
[----:B------:R-:W-:Y:S01]  /*07a0*/  ISETP.GT.U32.AND P2, PT, R36, -0x1, PT ;  /* 0xffffffff2400780c */ /* 0x000fe20003f44070 */
[----:B------:R-:W-:Y:S01]  /*07b0*/  IMAD.SHL.U32 R16, R16, 0x400, RZ ;  /* 0x0000040010107824 */ /* 0x000fe200078e00ff */
[----:B------:R-:W-:Y:S02]  /*07c0*/  SEL R35, RZ, 0xffffffff, P0 ;  /* 0xffffffffff237807 */ /* 0x000fe40000000000 */
[----:B------:R-:W-:-:S02]  /*07d0*/  SEL R17, R38, 0x80000000, !P0 ;  /* 0x8000000026117807 */ /* 0x000fc40004000000 */
[----:B------:R-:W-:Y:S02]  /*07e0*/  ISETP.GT.AND.EX P0, PT, R33, -0x1, PT, P1 ;  /* 0xffffffff2100780c */ /* 0x000fe40003f04310 */
[----:B------:R-:W-:Y:S02]  /*07f0*/  ISETP.GT.AND.EX P1, PT, R37, -0x1, PT, P2 ;  /* 0xffffffff2500780c */ /* 0x000fe40003f24320 */
[----:B------:R-:W-:Y:S02]  /*0800*/  ISETP.GT.U32.AND P2, PT, R24, -0x1, PT ;  /* 0xffffffff1800780c */ /* 0x000fe40003f44070 */
[----:B------:R-:W-:Y:S02]  /*0810*/  LOP3.LUT R34, R35, R30, RZ, 0x3c, !PT ;  /* 0x0000001e23227212 */ /* 0x000fe400078e3cff */
[----:B------:R-:W-:Y:S02]  /*0820*/  LOP3.LUT R35, R17, R31, RZ, 0x3c, !PT ;  /* 0x0000001f11237212 */ /* 0x000fe400078e3cff */
[----:B01----:R-:W-:-:S02]  /*0830*/  SEL R27, RZ, 0xffffffff, P0 ;  /* 0xffffffffff1b7807 */ /* 0x003fc40000000000 */
[C---:B------:R-:W-:Y:S02]  /*0840*/  SEL R43, R38.reuse, 0x80000000, !P0 ;  /* 0x80000000262b7807 */ /* 0x040fe40004000000 */
[----:B------:R-:W-:Y:S02]  /*0850*/  SEL R31, RZ, 0xffffffff, P1 ;  /* 0xffffffffff1f7807 */ /* 0x000fe40000800000 */
[----:B------:R-:W-:Y:S02]  /*0860*/  SEL R17, R38, 0x80000000, !P1 ;  /* 0x8000000026117807 */ /* 0x000fe40004800000 */
[----:B------:R-:W-:Y:S02]  /*0870*/  ISETP.GT.AND.EX P0, PT, R25, -0x1, PT, P2 ;  /* 0xffffffff1900780c */ /* 0x000fe40003f04320 */
[----:B------:R-:W-:Y:S02]  /*0880*/  ISETP.GT.U32.AND P1, PT, R10, -0x1, PT ;  /* 0xffffffff0a00780c */ /* 0x000fe40003f24070 */
[----:B------:R-:W-:-:S02]  /*0890*/  LOP3.LUT R32, R27, R32, RZ, 0x3c, !PT ;  /* 0x000000201b207212 */ /* 0x000fc400078e3cff */
[----:B------:R-:W-:Y:S02]  /*08a0*/  LOP3.LUT R30, R31, R36, RZ, 0x3c, !PT ;  /* 0x000000241f1e7212 */ /* 0x000fe400078e3cff */
[----:B------:R-:W-:Y:S02]  /*08b0*/  ISETP.GT.U32.AND P2, PT, R20, -0x1, PT ;  /* 0xffffffff1400780c */ /* 0x000fe40003f44070 */
[----:B------:R-:W-:Y:S02]  /*08c0*/  LOP3.LUT R31, R17, R37, RZ, 0x3c, !PT ;  /* 0x00000025111f7212 */ /* 0x000fe400078e3cff */
[----:B------:R-:W-:Y:S02]  /*08d0*/  SEL R27, RZ, 0xffffffff, P0 ;  /* 0xffffffffff1b7807 */ /* 0x000fe40000000000 */
[----:B------:R-:W-:Y:S02]  /*08e0*/  SEL R17, R38, 0x80000000, !P0 ;  /* 0x8000000026117807 */ /* 0x000fe40004000000 */
[----:B------:R-:W-:-:S02]  /*08f0*/  ISETP.GT.AND.EX P0, PT, R11, -0x1, PT, P1 ;  /* 0xffffffff0b00780c */ /* 0x000fc40003f04310 */
[----:B------:R-:W-:Y:S02]  /*0900*/  ISETP.GT.AND.EX P1, PT, R21, -0x1, PT, P2 ;  /* 0xffffffff1500780c */ /* 0x000fe40003f24320 */
[----:B------:R-:W-:Y:S02]  /*0910*/  LOP3.LUT R26, R27, R24, RZ, 0x3c, !PT ;  /* 0x000000181b1a7212 */ /* 0x000fe400078e3cff */
[----:B------:R-:W-:Y:S02]  /*0920*/  ISETP.GT.U32.AND P2, PT, R14, -0x1, PT ;  /* 0xffffffff0e00780c */ /* 0x000fe40003f44070 */
[----:B------:R-:W-:Y:S02]  /*0930*/  LOP3.LUT R27, R17, R25, RZ, 0x3c, !PT ;  /* 0x00000019111b7212 */ /* 0x000fe400078e3cff */
[----:B------:R-:W-:Y:S02]  /*0940*/  LOP3.LUT R33, R43, R33, RZ, 0x3c, !PT ;  /* 0x000000212b217212 */ /* 0x000fe400078e3cff */
[----:B------:R-:W-:-:S02]  /*0950*/  SEL R25, RZ, 0xffffffff, P0 ;  /* 0xffffffffff197807 */ /* 0x000fc40000000000 */
[C---:B------:R-:W-:Y:S02]  /*0960*/  SEL R43, R38.reuse, 0x80000000, !P0 ;  /* 0x80000000262b7807 */ /* 0x040fe40004000000 */
[----:B------:R-:W-:Y:S02]  /*0970*/  SEL R17, RZ, 0xffffffff, P1 ;  /* 0xffffffffff117807 */ /* 0x000fe40000800000 */
[----:B------:R-:W-:Y:S02]  /*0980*/  SEL R37, R38, 0x80000000, !P1 ;  /* 0x8000000026257807 */ /* 0x000fe40004800000 */
[----:B------:R-:W-:Y:S02]  /*0990*/  ISETP.GT.AND.EX P0, PT, R15, -0x1, PT, P2 ;  /* 0xffffffff0f00780c */ /* 0x000fe40003f04320 */
[----:B------:R-:W-:Y:S02]  /*09a0*/  ISETP.GT.U32.AND P1, PT, R8, -0x1, PT ;  /* 0xffffffff0800780c */ /* 0x000fe40003f24070 */
[----:B------:R-:W-:-:S02]  /*09b0*/  LOP3.LUT R24, R25, R10, RZ, 0x3c, !PT ;  /* 0x0000000a19187212 */ /* 0x000fc400078e3cff */
[----:B------:R-:W-:Y:S02]  /*09c0*/  LOP3.LUT R25, R43, R11, RZ, 0x3c, !PT ;  /* 0x0000000b2b197212 */ /* 0x000fe400078e3cff */
[----:B------:R-:W-:Y:S02]  /*09d0*/  LOP3.LUT R20, R17, R20, RZ, 0x3c, !PT ;  /* 0x0000001411147212 */ /* 0x000fe400078e3cff */
[----:B------:R-:W-:Y:S02]  /*09e0*/  ISETP.GT.U32.AND P2, PT, R6, -0x1, PT ;  /* 0xffffffff0600780c */ /* 0x000fe40003f44070 */
[----:B------:R-:W-:Y:S02]  /*09f0*/  SEL R11, RZ, 0xffffffff, P0 ;  /* 0xffffffffff0b7807 */ /* 0x000fe40000000000 */
[----:B------:R-:W-:Y:S02]  /*0a00*/  SEL R17, R38, 0x80000000, !P0 ;  /* 0x8000000026117807 */ /* 0x000fe40004000000 */
[----:B------:R-:W-:-:S02]  /*0a10*/  ISETP.GT.AND.EX P0, PT, R9, -0x1, PT, P1 ;  /* 0xffffffff0900780c */ /* 0x000fc40003f04310 */
[----:B------:R-:W-:Y:S02]  /*0a20*/  ISETP.GT.AND.EX P1, PT, R7, -0x1, PT, P2 ;  /* 0xffffffff0700780c */ /* 0x000fe40003f24320 */
[----:B------:R-:W-:Y:S02]  /*0a30*/  LOP3.LUT R14, R11, R14, RZ, 0x3c, !PT ;  /* 0x0000000e0b0e7212 */ /* 0x000fe400078e3cff */
[----:B------:R-:W-:Y:S02]  /*0a40*/  SEL R11, RZ, 0xffffffff, P0 ;  /* 0xffffffffff0b7807 */ /* 0x000fe40000000000 */
[----:B------:R-:W-:Y:S02]  /*0a50*/  LOP3.LUT R21, R37, R21, RZ, 0x3c, !PT ;  /* 0x0000001525157212 */ /* 0x000fe400078e3cff */
[C---:B------:R-:W-:Y:S02]  /*0a60*/  SEL R43, R38.reuse, 0x80000000, !P0 ;  /* 0x80000000262b7807 */ /* 0x040fe40004000000 */
[----:B------:R-:W-:-:S02]  /*0a70*/  SEL R37, R38, 0x80000000, !P1 ;  /* 0x8000000026257807 */ /* 0x000fc40004800000 */
[----:B------:R-:W-:Y:S02]  /*0a80*/  LOP3.LUT R10, R11, R8, RZ, 0x3c, !PT ;  /* 0x000000080b0a7212 */ /* 0x000fe400078e3cff */
[----:B------:R-:W-:Y:S02]  /*0a90*/  LOP3.LUT R11, R43, R9, RZ, 0x3c, !PT ;  /* 0x000000092b0b7212 */ /* 0x000fe400078e3cff */
[----:B------:R-:W-:Y:S02]  /*0aa0*/  LOP3.LUT R9, R37, R7, RZ, 0x3c, !PT ;  /* 0x0000000725097212 */ /* 0x000fe400078e3cff */
[----:B------:R-:W-:Y:S02]  /*0ab0*/  VIMNMX R7, PT, PT, R40, 0xe0, !PT ;  /* 0x000000e028077848 */ /* 0x000fe40007fe0100 */
[----:B------:R-:W-:Y:S02]  /*0ac0*/  ISETP.GT.U32.AND P0, PT, R4, -0x1, PT ;  /* 0xffffffff0400780c */ /* 0x000fe40003f04070 */
[----:B------:R-:W-:-:S02]  /*0ad0*/  IADD3 R7, PT, PT, R7, 0x1f, -R40 ;  /* 0x0000001f07077810 */ /* 0x000fc40007ffe828 */
[----:B------:R-:W-:Y:S02]  /*0ae0*/  LOP3.LUT R15, R17, R15, RZ, 0x3c, !PT ;  /* 0x0000000f110f7212 */ /* 0x000fe400078e3cff */
[----:B------:R-:W-:Y:S02]  /*0af0*/  SEL R17, RZ, 0xffffffff, P1 ;  /* 0xffffffffff117807 */ /* 0x000fe40000800000 */
[----:B------:R-:W-:Y:S02]  /*0b00*/  ISETP.GT.AND.EX P0, PT, R5, -0x1, PT, P0 ;  /* 0xffffffff0500780c */ /* 0x000fe40003f04300 */
[----:B------:R-:W-:Y:S02]  /*0b10*/  ISETP.GT.U32.AND P1, PT, R2, -0x1, PT ;  /* 0xffffffff0200780c */ /* 0x000fe40003f24070 */
[----:B------:R-:W-:Y:S02]  /*0b20*/  ISETP.GE.U32.AND P3, PT, R7, 0x1e0, PT ;  /* 0x000001e00700780c */ /* 0x000fe40003f66070 */
[----:B------:R-:W-:-:S02]  /*0b30*/  ISETP.GT.U32.AND P2, PT, R22, -0x1, PT ;  /* 0xffffffff1600780c */ /* 0x000fc40003f44070 */
[----:B------:R-:W-:Y:S02]  /*0b40*/  SEL R43, R38, 0x80000000, !P0 ;  /* 0x80000000262b7807 */ /* 0x000fe40004000000 */
[----:B------:R-:W-:Y:S02]  /*0b50*/  ISETP.GT.AND.EX P1, PT, R3, -0x1, PT, P1 ;  /* 0xffffffff0300780c */ /* 0x000fe40003f24310 */
[----:B------:R-:W-:Y:S02]  /*0b60*/  LOP3.LUT R8, R17, R6, RZ, 0x3c, !PT ;  /* 0x0000000611087212 */ /* 0x000fe400078e3cff */
[----:B------:R-:W-:Y:S02]  /*0b70*/  SEL R37, RZ, 0xffffffff, P0 ;  /* 0xffffffffff257807 */ /* 0x000fe40000000000 */
[----:B------:R-:W-:Y:S02]  /*0b80*/  LEA.HI R17, R7, 0x1, RZ, 0x1b ;  /* 0x0000000107117811 */ /* 0x000fe400078fd8ff */
[----:B------:R-:W-:-:S02]  /*0b90*/  ISETP.GT.AND.EX P0, PT, R23, -0x1, PT, P2 ;  /* 0xffffffff1700780c */ /* 0x000fc40003f04320 */
[----:B------:R-:W-:Y:S02]  /*0ba0*/  LOP3.LUT R7, R43, R5, RZ, 0x3c, !PT ;  /* 0x000000052b077212 */ /* 0x000fe400078e3cff */
[----:B------:R-:W-:Y:S02]  /*0bb0*/  SEL R5, RZ, 0xffffffff, P1 ;  /* 0xffffffffff057807 */ /* 0x000fe40000800000 */
[C---:B------:R-:W-:Y:S02]  /*0bc0*/  SEL R45, R38.reuse, 0x80000000, !P1 ;  /* 0x80000000262d7807 */ /* 0x040fe40004800000 */
[----:B------:R-:W-:Y:S02]  /*0bd0*/  LOP3.LUT R6, R37, R4, RZ, 0x3c, !PT ;  /* 0x0000000425067212 */ /* 0x000fe400078e3cff */
[----:B------:R-:W-:Y:S02]  /*0be0*/  SEL R43, R38, 0x80000000, !P0 ;  /* 0x80000000262b7807 */ /* 0x000fe40004000000 */
[----:B------:R-:W-:-:S02]  /*0bf0*/  LOP3.LUT R28, R17, 0xf, RZ, 0xc0, !PT ;  /* 0x0000000f111c7812 */ /* 0x000fc400078ec0ff */
[----:B------:R-:W-:Y:S02]  /*0c00*/  SEL R37, RZ, 0xffffffff, P0 ;  /* 0xffffffffff257807 */ /* 0x000fe40000000000 */
[----:B------:R-:W-:Y:S02]  /*0c10*/  LOP3.LUT R4, R5, R2, RZ, 0x3c, !PT ;  /* 0x0000000205047212 */ /* 0x000fe400078e3cff */
[----:B------:R-:W-:Y:S02]  /*0c20*/  LOP3.LUT R5, R45, R3, RZ, 0x3c, !PT ;  /* 0x000000032d057212 */ /* 0x000fe400078e3cff */
[----:B------:R-:W-:Y:S01]  /*0c30*/  LOP3.LUT R3, R43, R23, RZ, 0x3c, !PT ;  /* 0x000000172b037212 */ /* 0x000fe200078e3cff */
[----:B------:R-:W-:Y:S01]  /*0c40*/  IMAD.MOV.U32 R23, RZ, RZ, R40 ;  /* 0x000000ffff177224 */ /* 0x000fe200078e0028 */
[----:B------:R-:W-:Y:S02]  /*0c50*/  ISETP.NE.AND P1, PT, R28, RZ, PT ;  /* 0x000000ff1c00720c */ /* 0x000fe40003f25270 */
[----:B------:R-:W-:Y:S01]  /*0c60*/  LOP3.LUT R2, R37, R22, RZ, 0x3c, !PT ;  /* 0x0000001625027212 */ /* 0x000fe200078e3cff */
[----:B--2---:R-:W-:Y:S10]  /*0c70*/  @!P3 BRA `(.L_x_5) ;  /* 0x000000000068b947 */ /* 0x004ff40003800000 */
[----:B------:R-:W-:Y:S01]  /*0c80*/  IMAD R22, R40, 0x4, R16 ;  /* 0x0000000428167824 */ /* 0x000fe200078e0210 */
[----:B------:R-:W-:Y:S01]  /*0c90*/  LOP3.LUT R18, R17, 0xffffff0, RZ, 0xc0, !PT ;  /* 0x0ffffff011127812 */ /* 0x000fe200078ec0ff */
[----:B------:R-:W-:-:S03]  /*0ca0*/  IMAD.MOV.U32 R23, RZ, RZ, R40 ;  /* 0x000000ffff177224 */ /* 0x000fc600078e0028 */
[----:B------:R-:W-:Y:S01]  /*0cb0*/  IADD3 R22, PT, PT, R22, 0x400, R41 ;  /* 0x0000040016167810 */ /* 0x000fe20007ffe029 */
[----:B------:R-:W-:-:S07]  /*0cc0*/  IMAD.MOV R18, RZ, RZ, -R18 ;  /* 0x000000ffff127224 */ /* 0x000fce00078e0a12 */
.L_x_6:
[----:B------:R-:W-:Y:S01]  /*0cd0*/  VIADD R18, R18, 0x10 ;  /* 0x0000001012127836 */ /* 0x000fe20000000000 */
[----:B------:R-:W-:Y:S01]  /*0ce0*/  STS [R22+-0x400], RZ ;  /* 0xfffc00ff16007388 */ /* 0x000fe20000000800 */
[----:B------:R-:W-:-:S03]  /*0cf0*/  VIADD R23, R23, 0x200 ;  /* 0x0000020017177836 */ /* 0x000fc60000000000 */
[----:B------:R-:W-:Y:S01]  /*0d00*/  ISETP.NE.AND P0, PT, R18, RZ, PT ;  /* 0x000000ff1200720c */ /* 0x000fe20003f05270 */
[----:B------:R-:W-:Y:S04]  /*0d10*/  STS [R22+-0x380], RZ ;  /* 0xfffc80ff16007388 */ /* 0x000fe80000000800 */
[----:B------:R-:W-:Y:S04]  /*0d20*/  STS [R22+-0x300], RZ ;  /* 0xfffd00ff16007388 */ /* 0x000fe80000000800 */
[----:B------:R-:W-:Y:S04]  /*0d30*/  STS [R22+-0x280], RZ ;  /* 0xfffd80ff16007388 */ /* 0x000fe80000000800 */
[----:B------:R-:W-:Y:S04]  /*0d40*/  STS [R22+-0x200], RZ ;  /* 0xfffe00ff16007388 */ /* 0x000fe80000000800 */
[----:B------:R-:W-:Y:S04]  /*0d50*/  STS [R22+-0x180], RZ ;  /* 0xfffe80ff16007388 */ /* 0x000fe80000000800 */
[----:B------:R-:W-:Y:S04]  /*0d60*/  STS [R22+-0x100], RZ ;  /* 0xffff00ff16007388 */ /* 0x000fe80000000800 */
[----:B------:R-:W-:Y:S04]  /*0d70*/  STS [R22+-0x80], RZ ;  /* 0xffff80ff16007388 */ /* 0x000fe80000000800 */
[----:B------:R-:W-:Y:S04]  /*0d80*/  STS [R22], RZ ;  /* 0x000000ff16007388 */ /* 0x000fe80000000800 */
[----:B------:R-:W-:Y:S04]  /*0d90*/  STS [R22+0x80], RZ ;  /* 0x000080ff16007388 */ /* 0x000fe80000000800 */
[----:B------:R-:W-:Y:S04]  /*0da0*/  STS [R22+0x100], RZ ;  /* 0x000100ff16007388 */ /* 0x000fe80000000800 */
[----:B------:R-:W-:Y:S04]  /*0db0*/  STS [R22+0x180], RZ ;  /* 0x000180ff16007388 */ /* 0x000fe80000000800 */
[----:B------:R-:W-:Y:S04]  /*0dc0*/  STS [R22+0x200], RZ ;  /* 0x000200ff16007388 */ /* 0x000fe80000000800 */
[----:B------:R-:W-:Y:S04]  /*0dd0*/  STS [R22+0x280], RZ ;  /* 0x000280ff16007388 */ /* 0x000fe80000000800 */
[----:B------:R-:W-:Y:S04]  /*0de0*/  STS [R22+0x300], RZ ;  /* 0x000300ff16007388 */ /* 0x000fe80000000800 */
[----:B------:R0:W-:Y:S02]  /*0df0*/  STS [R22+0x380], RZ ;  /* 0x000380ff16007388 */ /* 0x0001e40000000800 */
[----:B0-----:R-:W-:Y:S01]  /*0e00*/  VIADD R22, R22, 0x800 ;  /* 0x0000080016167836 */ /* 0x001fe20000000000 */
[----:B------:R-:W-:Y:S06]  /*0e10*/  @P0 BRA `(.L_x_6) ;  /* 0xfffffffc00ac0947 */ /* 0x000fec000383ffff */
.L_x_5:
[----:B------:R-:W-:Y:S05]  /*0e20*/  BSYNC.RECONVERGENT B0 ;  /* 0x0000000000007941 */ /* 0x000fea0003800200 */
.L_x_4:
[----:B------:R-:W-:Y:S01]  /*0e30*/  BSSY.RECONVERGENT B0, `(.L_x_7) ;  /* 0x0000027000007945 */ /* 0x000fe20003800200 */
[----:B------:R-:W-:Y:S01]  /*0e40*/  SHF.L.U32 R38, R38, R47, RZ ;  /* 0x0000002f26267219 */ /* 0x000fe200000006ff */
[----:B------:R-:W-:Y:S02]  /*0e50*/  IMAD.IADD R42, R41, 0x1, R16 ;  /* 0x00000001292a7824 */ /* 0x000fe400078e0210 */
[----:B------:R-:W-:Y:S05]  /*0e60*/  @!P1 BRA `(.L_x_8) ;  /* 0x00000000008c9947 */ /* 0x000fea0003800000 */
[----:B------:R-:W-:Y:S01]  /*0e70*/  ISETP.GE.U32.AND P0, PT, R28, 0x8, PT ;  /* 0x000000081c00780c */ /* 0x000fe20003f06070 */
[----:B------:R-:W-:Y:S01]  /*0e80*/  BSSY.RECONVERGENT B1, `(.L_x_9) ;  /* 0x000000e000017945 */ /* 0x000fe20003800200 */
[----:B------:R-:W-:-:S04]  /*0e90*/  LOP3.LUT R22, R17, 0x7, RZ, 0xc0, !PT ;  /* 0x0000000711167812 */ /* 0x000fc800078ec0ff */
[----:B------:R-:W-:-:S07]  /*0ea0*/  ISETP.NE.AND P1, PT, R22, RZ, PT ;  /* 0x000000ff1600720c */ /* 0x000fce0003f25270 */
[----:B------:R-:W-:Y:S06]  /*0eb0*/  @!P0 BRA `(.L_x_10) ;  /* 0x0000000000288947 */ /* 0x000fec0003800000 */
[C---:B------:R-:W-:Y:S02]  /*0ec0*/  IMAD R18, R23.reuse, 0x4, R42 ;  /* 0x0000000417127824 */ /* 0x040fe400078e022a */
[----:B------:R-:W-:-:S03]  /*0ed0*/  VIADD R23, R23, 0x100 ;  /* 0x0000010017177836 */ /* 0x000fc60000000000 */
[----:B------:R0:W-:Y:S04]  /*0ee0*/  STS [R18], RZ ;  /* 0x000000ff12007388 */ /* 0x0001e80000000800 */
[----:B------:R0:W-:Y:S04]  /*0ef0*/  STS [R18+0x80], RZ ;  /* 0x000080ff12007388 */ /* 0x0001e80000000800 */
[----:B------:R0:W-:Y:S04]  /*0f00*/  STS [R18+0x100], RZ ;  /* 0x000100ff12007388 */ /* 0x0001e80000000800 */
[----:B------:R0:W-:Y:S04]  /*0f10*/  STS [R18+0x180], RZ ;  /* 0x000180ff12007388 */ /* 0x0001e80000000800 */
[----:B------:R0:W-:Y:S04]  /*0f20*/  STS [R18+0x200], RZ ;  /* 0x000200ff12007388 */ /* 0x0001e80000000800 */
[----:B------:R0:W-:Y:S04]  /*0f30*/  STS [R18+0x280], RZ ;  /* 0x000280ff12007388 */ /* 0x0001e80000000800 */
[----:B------:R0:W-:Y:S04]  /*0f40*/  STS [R18+0x300], RZ ;  /* 0x000300ff12007388 */ /* 0x0001e80000000800 */
[----:B------:R0:W-:Y:S02]  /*0f50*/  STS [R18+0x380], RZ ;  /* 0x000380ff12007388 */ /* 0x0001e40000000800 */
.L_x_10:
[----:B------:R-:W-:Y:S05]  /*0f60*/  BSYNC.RECONVERGENT B1 ;  /* 0x0000000000017941 */ /* 0x000fea0003800200 */
.L_x_9:
[----:B------:R-:W-:Y:S05]  /*0f70*/  @!P1 BRA `(.L_x_8) ;  /* 0x0000000000489947 */ /* 0x000fea0003800000 */
[----:B------:R-:W-:Y:S02]  /*0f80*/  ISETP.GE.U32.AND P0, PT, R22, 0x4, PT ;  /* 0x000000041600780c */ /* 0x000fe40003f06070 */
[----:B------:R-:W-:-:S04]  /*0f90*/  LOP3.LUT R17, R17, 0x3, RZ, 0xc0, !PT ;  /* 0x0000000311117812 */ /* 0x000fc800078ec0ff */
[----:B------:R-:W-:-:S07]  /*0fa0*/  ISETP.NE.AND P1, PT, R17, RZ, PT ;  /* 0x000000ff1100720c */ /* 0x000fce0003f25270 */
[C---:B0-----:R-:W-:Y:S02]  /*0fb0*/  @P0 IMAD R18, R23.reuse, 0x4, R42 ;  /* 0x0000000417120824 */ /* 0x041fe400078e022a */
[----:B------:R-:W-:-:S03]  /*0fc0*/  @P0 VIADD R23, R23, 0x80 ;  /* 0x0000008017170836 */ /* 0x000fc60000000000 */
[----:B------:R1:W-:Y:S04]  /*0fd0*/  @P0 STS [R18], RZ ;  /* 0x000000ff12000388 */ /* 0x0003e80000000800 */
[----:B------:R1:W-:Y:S04]  /*0fe0*/  @P0 STS [R18+0x80], RZ ;  /* 0x000080ff12000388 */ /* 0x0003e80000000800 */
[----:B------:R1:W-:Y:S04]  /*0ff0*/  @P0 STS [R18+0x100], RZ ;  /* 0x000100ff12000388 */ /* 0x0003e80000000800 */
[----:B------:R1:W-:Y:S01]  /*1000*/  @P0 STS [R18+0x180], RZ ;  /* 0x000180ff12000388 */ /* 0x0003e20000000800 */
[----:B------:R-:W-:Y:S05]  /*1010*/  @!P1 BRA `(.L_x_8) ;  /* 0x0000000000209947 */ /* 0x000fea0003800000 */
[----:B------:R-:W-:Y:S02]  /*1020*/  IMAD R16, R23, 0x4, R16 ;  /* 0x0000000417107824 */ /* 0x000fe400078e0210 */
[----:B------:R-:W-:Y:S02]  /*1030*/  IMAD.MOV R17, RZ, RZ, -R17 ;  /* 0x000000ffff117224 */ /* 0x000fe400078e0a11 */
[----:B------:R-:W-:-:S07]  /*1040*/  IMAD.IADD R16, R41, 0x1, R16 ;  /* 0x0000000129107824 */ /* 0x000fce00078e0210 */
.L_x_11:
[----:B------:R-:W-:Y:S01]  /*1050*/  VIADD R17, R17, 0x1 ;  /* 0x0000000111117836 */ /* 0x000fe20000000000 */
[----:B------:R0:W-:Y:S04]  /*1060*/  STS [R16], RZ ;  /* 0x000000ff10007388 */ /* 0x0001e80000000800 */
[----:B------:R-:W-:Y:S01]  /*1070*/  ISETP.NE.AND P0, PT, R17, RZ, PT ;  /* 0x000000ff1100720c */ /* 0x000fe20003f05270 */
[----:B0-----:R-:W-:-:S12]  /*1080*/  VIADD R16, R16, 0x80 ;  /* 0x0000008010107836 */ /* 0x001fd80000000000 */
[----:B------:R-:W-:Y:S05]  /*1090*/  @P0 BRA `(.L_x_11) ;  /* 0xfffffffc00ec0947 */ /* 0x000fea000383ffff */
.L_x_8:
[----:B------:R-:W-:Y:S05]  /*10a0*/  BSYNC.RECONVERGENT B0 ;  /* 0x0000000000007941 */ /* 0x000fea0003800200 */
.L_x_7:
[----:B------:R-:W2:Y:S01]  /*10b0*/  LDCU UR4, c[0x0][0x3c4] ;  /* 0x00007880ff0477ac */ /* 0x000ea20008000800 */
[----:B------:R-:W-:Y:S01]  /*10c0*/  ISETP.NE.U32.AND P1, PT, R32, -0x1, PT ;  /* 0xffffffff2000780c */ /* 0x000fe20003f25070 */
[----:B------:R-:W-:Y:S01]  /*10d0*/  BSSY.RECONVERGENT B0, `(.L_x_12) ;  /* 0x000008b000007945 */ /* 0x000fe20003800200 */
[----:B------:R-:W-:Y:S01]  /*10e0*/  ISETP.NE.U32.AND P3, PT, R26, -0x1, PT ;  /* 0xffffffff1a00780c */ /* 0x000fe20003f65070 */
[----:B------:R-:W-:Y:S01]  /*10f0*/  IMAD R44, R13, 0x4, R41 ;  /* 0x000000040d2c7824 */ /* 0x000fe200078e0229 */
[C---:B------:R-:W-:Y:S02]  /*1100*/  ISETP.NE.AND.EX P1, PT, R33.reuse, 0x7fffffff, PT, P1 ;  /* 0x7fffffff2100780c */ /* 0x040fe40003f25310 */
[----:B------:R-:W-:Y:S02]  /*1110*/  ISETP.NE.U32.AND P0, PT, R34, -0x1, PT ;  /* 0xffffffff2200780c */ /* 0x000fe40003f05070 */
[----:B------:R-:W-:Y:S02]  /*1120*/  SEL R67, R32, RZ, P1 ;  /* 0x000000ff20437207 */ /* 0x000fe40000800000 */
[----:B------:R-:W-:-:S02]  /*1130*/  SEL R16, R33, 0x80000000, P1 ;  /* 0x8000000021107807 */ /* 0x000fc40000800000 */
[----:B------:R-:W-:Y:S02]  /*1140*/  ISETP.NE.AND.EX P1, PT, R27, 0x7fffffff, PT, P3 ;  /* 0x7fffffff1b00780c */ /* 0x000fe40003f25330 */
[----:B------:R-:W-:Y:S02]  /*1150*/  ISETP.NE.AND.EX P0, PT, R35, 0x7fffffff, PT, P0 ;  /* 0x7fffffff2300780c */ /* 0x000fe40003f05300 */
[----:B------:R-:W-:Y:S02]  /*1160*/  ISETP.NE.U32.AND P2, PT, R30, -0x1, PT ;  /* 0xffffffff1e00780c */ /* 0x000fe40003f45070 */
[----:B--2---:R-:W-:Y:S02]  /*1170*/  SHF.R.U64 R67, R67, UR4, R16 ;  /* 0x0000000443437c19 */ /* 0x004fe40008001210 */
[----:B------:R-:W-:Y:S02]  /*1180*/  SEL R63, R26, RZ, P1 ;  /* 0x000000ff1a3f7207 */ /* 0x000fe40000800000 */
[----:B------:R-:W-:-:S02]  /*1190*/  SEL R16, R27, 0x80000000, P1 ;  /* 0x800000001b107807 */ /* 0x000fc40000800000 */
[----:B------:R-:W-:Y:S02]  /*11a0*/  ISETP.NE.U32.AND P1, PT, R20, -0x1, PT ;  /* 0xffffffff1400780c */ /* 0x000fe40003f25070 */
[----:B------:R-:W-:Y:S02]  /*11b0*/  SEL R55, R34, RZ, P0 ;  /* 0x000000ff22377207 */ /* 0x000fe40000000000 */
[----:B01----:R-:W-:Y:S02]  /*11c0*/  SEL R18, R35, 0x80000000, P0 ;  /* 0x8000000023127807 */ /* 0x003fe40000000000 */
[----:B------:R-:W-:Y:S02]  /*11d0*/  ISETP.NE.AND.EX P0, PT, R31, 0x7fffffff, PT, P2 ;  /* 0x7fffffff1f00780c */ /* 0x000fe40003f05320 */
[----:B------:R-:W-:Y:S02]  /*11e0*/  ISETP.NE.AND.EX P1, PT, R21, 0x7fffffff, PT, P1 ;  /* 0x7fffffff1500780c */ /* 0x000fe40003f25310 */
[----:B------:R-:W-:-:S02]  /*11f0*/  SHF.R.U64 R55, R55, UR4, R18 ;  /* 0x0000000437377c19 */ /* 0x000fc40008001212 */
[----:B------:R-:W-:Y:S02]  /*1200*/  ISETP.NE.U32.AND P3, PT, R10, -0x1, PT ;  /* 0xffffffff0a00780c */ /* 0x000fe40003f65070 */
[----:B------:R-:W-:Y:S02]  /*1210*/  SEL R65, R30, RZ, P0 ;  /* 0x000000ff1e417207 */ /* 0x000fe40000000000 */
[----:B------:R-:W-:Y:S02]  /*1220*/  SEL R18, R31, 0x80000000, P0 ;  /* 0x800000001f127807 */ /* 0x000fe40000000000 */
[----:B------:R-:W-:Y:S02]  /*1230*/  ISETP.NE.U32.AND P0, PT, R24, -0x1, PT ;  /* 0xffffffff1800780c */ /* 0x000fe40003f05070 */
[----:B------:R-:W-:Y:S02]  /*1240*/  SHF.R.U64 R63, R63, UR4, R16 ;  /* 0x000000043f3f7c19 */ /* 0x000fe40008001210 */
[----:B------:R-:W-:-:S02]  /*1250*/  SEL R59, R20, RZ, P1 ;  /* 0x000000ff143b7207 */ /* 0x000fc40000800000 */
[----:B------:R-:W-:Y:S02]  /*1260*/  SEL R16, R21, 0x80000000, P1 ;  /* 0x8000000015107807 */ /* 0x000fe40000800000 */
[----:B------:R-:W-:Y:S02]  /*1270*/  ISETP.NE.AND.EX P1, PT, R11, 0x7fffffff, PT, P3 ;  /* 0x7fffffff0b00780c */ /* 0x000fe40003f25330 */
[----:B------:R-:W-:Y:S02]  /*1280*/  ISETP.NE.AND.EX P0, PT, R25, 0x7fffffff, PT, P0 ;  /* 0x7fffffff1900780c */ /* 0x000fe40003f05300 */
[----:B------:R-:W-:Y:S02]  /*1290*/  ISETP.NE.U32.AND P2, PT, R14, -0x1, PT ;  /* 0xffffffff0e00780c */ /* 0x000fe40003f45070 */
[----:B------:R-:W-:Y:S02]  /*12a0*/  SHF.R.U64 R59, R59, UR4, R16 ;  /* 0x000000043b3b7c19 */ /* 0x000fe40008001210 */
[----:B------:R-:W-:-:S02]  /*12b0*/  SEL R45, R10, RZ, P1 ;  /* 0x000000ff0a2d7207 */ /* 0x000fc40000800000 */
[----:B------:R-:W-:Y:S02]  /*12c0*/  SEL R16, R11, 0x80000000, P1 ;  /* 0x800000000b107807 */ /* 0x000fe40000800000 */
[----:B------:R-:W-:Y:S02]  /*12d0*/  SHF.R.U64 R65, R65, UR4, R18 ;  /* 0x0000000441417c19 */ /* 0x000fe40008001212 */
[----:B------:R-:W-:Y:S02]  /*12e0*/  ISETP.NE.U32.AND P1, PT, R6, -0x1, PT ;  /* 0xffffffff0600780c */ /* 0x000fe40003f25070 */
[----:B------:R-:W-:Y:S02]  /*12f0*/  SEL R61, R24, RZ, P0 ;  /* 0x000000ff183d7207 */ /* 0x000fe40000000000 */
[----:B------:R-:W-:Y:S02]  /*1300*/  SEL R18, R25, 0x80000000, P0 ;  /* 0x8000000019127807 */ /* 0x000fe40000000000 */
[----:B------:R-:W-:-:S02]  /*1310*/  ISETP.NE.AND.EX P0, PT, R15, 0x7fffffff, PT, P2 ;  /* 0x7fffffff0f00780c */ /* 0x000fc40003f05320 */
[----:B------:R-:W-:Y:S02]  /*1320*/  ISETP.NE.AND.EX P1, PT, R7, 0x7fffffff, PT, P1 ;  /* 0x7fffffff0700780c */ /* 0x000fe40003f25310 */
[----:B------:R-:W-:Y:S02]  /*1330*/  SHF.R.U64 R61, R61, UR4, R18 ;  /* 0x000000043d3d7c19 */ /* 0x000fe40008001212 */
[----:B------:R-:W-:Y:S02]  /*1340*/  ISETP.NE.U32.AND P3, PT, R2, -0x1, PT ;  /* 0xffffffff0200780c */ /* 0x000fe40003f65070 */
[----:B------:R-:W-:Y:S02]  /*1350*/  SEL R43, R14, RZ, P0 ;  /* 0x000000ff0e2b7207 */ /* 0x000fe40000000000 */
[----:B------:R-:W-:Y:S02]  /*1360*/  SEL R18, R15, 0x80000000, P0 ;  /* 0x800000000f127807 */ /* 0x000fe40000000000 */
[----:B------:R-:W-:-:S02]  /*1370*/  ISETP.NE.U32.AND P0, PT, R8, -0x1, PT ;  /* 0xffffffff0800780c */ /* 0x000fc40003f05070 */
[----:B------:R-:W-:Y:S02]  /*1380*/  SHF.R.U64 R45, R45, UR4, R16 ;  /* 0x000000042d2d7c19 */ /* 0x000fe40008001210 */
[----:B------:R-:W-:Y:S02]  /*1390*/  SEL R49, R6, RZ, P1 ;  /* 0x000000ff06317207 */ /* 0x000fe40000800000 */
[----:B------:R-:W-:Y:S02]  /*13a0*/  SEL R16, R7, 0x80000000, P1 ;  /* 0x8000000007107807 */ /* 0x000fe40000800000 */
[----:B------:R-:W-:Y:S02]  /*13b0*/  ISETP.NE.AND.EX P1, PT, R3, 0x7fffffff, PT, P3 ;  /* 0x7fffffff0300780c */ /* 0x000fe40003f25330 */
[----:B------:R-:W-:Y:S02]  /*13c0*/  ISETP.NE.AND.EX P0, PT, R9, 0x7fffffff, PT, P0 ;  /* 0x7fffffff0900780c */ /* 0x000fe40003f05300 */
[----:B------:R-:W-:-:S02]  /*13d0*/  ISETP.NE.U32.AND P2, PT, R4, -0x1, PT ;  /* 0xffffffff0400780c */ /* 0x000fc40003f45070 */
[----:B------:R-:W-:Y:S02]  /*13e0*/  SHF.R.U64 R49, R49, UR4, R16 ;  /* 0x0000000431317c19 */ /* 0x000fe40008001210 */
[----:B------:R-:W-:Y:S02]  /*13f0*/  SEL R53, R2, RZ, P1 ;  /* 0x000000ff02357207 */ /* 0x000fe40000800000 */
[----:B------:R-:W-:Y:S02]  /*1400*/  SEL R16, R3, 0x80000000, P1 ;  /* 0x8000000003107807 */ /* 0x000fe40000800000 */
[-C--:B------:R-:W-:Y:S02]  /*1410*/  LOP3.LUT R55, R55, R38.reuse, RZ, 0x30, !PT ;  /* 0x0000002637377212 */ /* 0x080fe400078e30ff */
[----:B------:R-:W-:Y:S02]  /*1420*/  SHF.R.U64 R43, R43, UR4, R18 ;  /* 0x000000042b2b7c19 */ /* 0x000fe40008001212 */
[----:B------:R-:W-:-:S02]  /*1430*/  LOP3.LUT R67, R67, R38, RZ, 0x30, !PT ;  /* 0x0000002643437212 */ /* 0x000fc400078e30ff */
[----:B------:R-:W-:Y:S02]  /*1440*/  SEL R47, R8, RZ, P0 ;  /* 0x000000ff082f7207 */ /* 0x000fe40000000000 */
[----:B------:R-:W-:Y:S01]  /*1450*/  SEL R18, R9, 0x80000000, P0 ;  /* 0x8000000009127807 */ /* 0x000fe20000000000 */
[----:B------:R-:W-:Y:S01]  /*1460*/  IMAD R17, R67, 0x4, R42 ;  /* 0x0000000443117824 */ /* 0x000fe200078e022a */
[----:B------:R-:W-:Y:S02]  /*1470*/  ISETP.NE.AND.EX P0, PT, R5, 0x7fffffff, PT, P2 ;  /* 0x7fffffff0500780c */ /* 0x000fe40003f05320 */
[----:B------:R-:W-:Y:S01]  /*1480*/  SHF.R.U64 R53, R53, UR4, R16 ;  /* 0x0000000435357c19 */ /* 0x000fe20008001210 */
[----:B------:R-:W-:Y:S01]  /*1490*/  IMAD R16, R55, 0x4, R42 ;  /* 0x0000000437107824 */ /* 0x000fe200078e022a */
[----:B------:R-:W-:Y:S01]  /*14a0*/  SHF.R.U64 R47, R47, UR4, R18 ;  /* 0x000000042f2f7c19 */ /* 0x000fe20008001212 */
[----:B------:R-:W-:Y:S01]  /*14b0*/  NOP ;  /* 0x0000000000007918 */ /* 0x000fe20000000000 */
[----:B------:R-:W-:-:S02]  /*14c0*/  SEL R51, R4, RZ, P0 ;  /* 0x000000ff04337207 */ /* 0x000fc40000000000 */
[----:B------:R-:W-:Y:S01]  /*14d0*/  ATOMS.POPC.INC.32 RZ, [R16+URZ] ;  /* 0x0000000010ff7f8c */ /* 0x000fe2000d8000ff */
[----:B------:R-:W-:Y:S02]  /*14e0*/  SEL R18, R5, 0x80000000, P0 ;  /* 0x8000000005127807 */ /* 0x000fe40000000000 */
[-C--:B------:R-:W-:Y:S01]  /*14f0*/  LOP3.LUT R65, R65, R38.reuse, RZ, 0x30, !PT ;  /* 0x0000002641417212 */ /* 0x080fe200078e30ff */
[----:B------:R0:W-:Y:S01]  /*1500*/  ATOMS.POPC.INC.32 RZ, [R17+URZ] ;  /* 0x0000000011ff7f8c */ /* 0x0001e2000d8000ff */
[-C--:B------:R-:W-:Y:S02]  /*1510*/  LOP3.LUT R63, R63, R38.reuse, RZ, 0x30, !PT ;  /* 0x000000263f3f7212 */ /* 0x080fe400078e30ff */
[-C--:B------:R-:W-:Y:S02]  /*1520*/  LOP3.LUT R61, R61, R38.reuse, RZ, 0x30, !PT ;  /* 0x000000263d3d7212 */ /* 0x080fe400078e30ff */
[-C--:B------:R-:W-:Y:S01]  /*1530*/  LOP3.LUT R59, R59, R38.reuse, RZ, 0x30, !PT ;  /* 0x000000263b3b7212 */ /* 0x080fe200078e30ff */
[----:B------:R-:W-:Y:S01]  /*1540*/  IMAD R22, R63, 0x4, R42 ;  /* 0x000000043f167824 */ /* 0x000fe200078e022a */
[----:B------:R-:W-:Y:S01]  /*1550*/  SHF.R.U64 R51, R51, UR4, R18 ;  /* 0x0000000433337c19 */ /* 0x000fe20008001212 */
[--C-:B------:R-:W-:Y:S01]  /*1560*/  IMAD R18, R65, 0x4, R42.reuse ;  /* 0x0000000441127824 */ /* 0x100fe200078e022a */
[-C--:B------:R-:W-:Y:S01]  /*1570*/  LOP3.LUT R43, R43, R38.reuse, RZ, 0x30, !PT ;  /* 0x000000262b2b7212 */ /* 0x080fe200078e30ff */
[----:B0-----:R-:W0:Y:S01]  /*1580*/  LDC.64 R16, c[0x0][0x380] ;  /* 0x0000e000ff107b82 */ /* 0x001e220000000a00 */
[--C-:B------:R-:W-:Y:S01]  /*1590*/  IMAD R23, R61, 0x4, R42.reuse ;  /* 0x000000043d177824 */ /* 0x100fe200078e022a */
[-C--:B------:R-:W-:Y:S01]  /*15a0*/  LOP3.LUT R45, R45, R38.reuse, RZ, 0x30, !PT ;  /* 0x000000262d2d7212 */ /* 0x080fe200078e30ff */
[--C-:B------:R-:W-:Y:S01]  /*15b0*/  IMAD R28, R59, 0x4, R42.reuse ;  /* 0x000000043b1c7824 */ /* 0x100fe200078e022a */
[-C--:B------:R-:W-:Y:S01]  /*15c0*/  LOP3.LUT R47, R47, R38.reuse, RZ, 0x30, !PT ;  /* 0x000000262f2f7212 */ /* 0x080fe200078e30ff */
[----:B------:R-:W-:Y:S01]  /*15d0*/  IMAD R36, R43, 0x4, R42 ;  /* 0x000000042b247824 */ /* 0x000fe200078e022a */
[----:B------:R-:W-:Y:S01]  /*15e0*/  LOP3.LUT R49, R49, R38, RZ, 0x30, !PT ;  /* 0x0000002631317212 */ /* 0x000fe200078e30ff */
[----:B------:R1:W-:Y:S01]  /*15f0*/  ATOMS.POPC.INC.32 RZ, [R18+URZ] ;  /* 0x0000000012ff7f8c */ /* 0x0003e2000d8000ff */
[----:B------:R-:W-:-:S02]  /*1600*/  ISETP.GT.U32.AND P4, PT, R13, 0xff, PT ;  /* 0x000000ff0d00780c */ /* 0x000fc40003f84070 */
[-C--:B------:R-:W-:Y:S01]  /*1610*/  LOP3.LUT R51, R51, R38.reuse, RZ, 0x30, !PT ;  /* 0x0000002633337212 */ /* 0x080fe200078e30ff */
[----:B------:R2:W-:Y:S01]  /*1620*/  ATOMS.POPC.INC.32 RZ, [R22+URZ] ;  /* 0x0000000016ff7f8c */ /* 0x0005e2000d8000ff */
[----:B------:R-:W-:Y:S02]  /*1630*/  LOP3.LUT R53, R53, R38, RZ, 0x30, !PT ;  /* 0x0000002635357212 */ /* 0x000fe400078e30ff */
[----:B------:R-:W-:Y:S01]  /*1640*/  P2R R58, PR, RZ, 0x10 ;  /* 0x00000010ff3a7803 */ /* 0x000fe20000000000 */
[----:B------:R3:W-:Y:S01]  /*1650*/  ATOMS.POPC.INC.32 RZ, [R23+URZ] ;  /* 0x0000000017ff7f8c */ /* 0x0007e2000d8000ff */
[--C-:B-1----:R-:W-:Y:S02]  /*1660*/  IMAD R18, R45, 0x4, R42.reuse ;  /* 0x000000042d127824 */ /* 0x102fe400078e022a */
[--C-:B------:R-:W-:Y:S01]  /*1670*/  IMAD R37, R53, 0x4, R42.reuse ;  /* 0x0000000435257824 */ /* 0x100fe200078e022a */
[----:B------:R1:W-:Y:S01]  /*1680*/  ATOMS.POPC.INC.32 RZ, [R28+URZ] ;  /* 0x000000001cff7f8c */ /* 0x0003e2000d8000ff */
[----:B--2---:R-:W-:-:S03]  /*1690*/  IMAD R22, R47, 0x4, R42 ;  /* 0x000000042f167824 */ /* 0x004fc600078e022a */
[----:B------:R2:W-:Y:S01]  /*16a0*/  ATOMS.POPC.INC.32 RZ, [R36+URZ] ;  /* 0x0000000024ff7f8c */ /* 0x0005e2000d8000ff */
[----:B---3--:R-:W-:-:S03]  /*16b0*/  IMAD R23, R49, 0x4, R42 ;  /* 0x0000000431177824 */ /* 0x008fc600078e022a */
[----:B------:R3:W-:Y:S01]  /*16c0*/  ATOMS.POPC.INC.32 RZ, [R18+URZ] ;  /* 0x0000000012ff7f8c */ /* 0x0007e2000d8000ff */
[----:B-1----:R-:W-:Y:S02]  /*16d0*/  IMAD.MOV.U32 R28, RZ, RZ, RZ ;  /* 0x000000ffff1c7224 */ /* 0x002fe400078e00ff */
[----:B--2---:R-:W-:Y:S01]  /*16e0*/  IMAD R36, R51, 0x4, R42 ;  /* 0x0000000433247824 */ /* 0x004fe200078e022a */
[----:B------:R3:W-:Y:S04]  /*16f0*/  ATOMS.POPC.INC.32 RZ, [R22+URZ] ;  /* 0x0000000016ff7f8c */ /* 0x0007e8000d8000ff */
[----:B------:R3:W-:Y:S04]  /*1700*/  ATOMS.POPC.INC.32 RZ, [R23+URZ] ;  /* 0x0000000017ff7f8c */ /* 0x0007e8000d8000ff */
[----:B------:R3:W-:Y:S04]  /*1710*/  ATOMS.POPC.INC.32 RZ, [R36+URZ] ;  /* 0x0000000024ff7f8c */ /* 0x0007e8000d8000ff */
[----:B------:R3:W-:Y:S01]  /*1720*/  ATOMS.POPC.INC.32 RZ, [R37+URZ] ;  /* 0x0000000025ff7f8c */ /* 0x0007e2000d8000ff */
[----:B------:R-:W-:Y:S06]  /*1730*/  BAR.SYNC.DEFER_BLOCKING 0x0 ;  /* 0x0000000000007b1d */ /* 0x000fec0000010000 */
[----:B0-----:R-:W-:Y:S05]  /*1740*/  @P4 BRA `(.L_x_13) ;  /* 0x00000000008c4947 */ /* 0x001fea0003800000 */
[----:B---3--:R-:W-:Y:S04]  /*1750*/  LDS R23, [R44] ;  /* 0x000000002c177984 */ /* 0x008fe80000000800 */
[----:B------:R-:W0:Y:S04]  /*1760*/  LDS R18, [R44+0x400] ;  /* 0x000400002c127984 */ /* 0x000e280000000800 */
[----:B------:R-:W1:Y:S04]  /*1770*/  LDS R22, [R44+0x800] ;  /* 0x000800002c167984 */ /* 0x000e680000000800 */
[----:B------:R-:W2:Y:S04]  /*1780*/  LDS R28, [R44+0xc00] ;  /* 0x000c00002c1c7984 */ /* 0x000ea80000000800 */
[----:B------:R-:W3:Y:S04]  /*1790*/  LDS R36, [R44+0x1000] ;  /* 0x001000002c247984 */ /* 0x000ee80000000800 */
[----:B------:R-:W4:Y:S04]  /*17a0*/  LDS R48, [R44+0x1400] ;  /* 0x001400002c307984 */ /* 0x000f280000000800 */
[----:B------:R-:W5:Y:S04]  /*17b0*/  LDS R50, [R44+0x1800] ;  /* 0x001800002c327984 */ /* 0x000f680000000800 */
[----:B------:R-:W5:Y:S04]  /*17c0*/  LDS R52, [R44+0x1c00] ;  /* 0x001c00002c347984 */ /* 0x000f680000000800 */
[----:B------:R-:W5:Y:S04]  /*17d0*/  LDS R54, [R44+0x2000] ;  /* 0x002000002c367984 */ /* 0x000f680000000800 */
[----:B------:R-:W5:Y:S04]  /*17e0*/  LDS R56, [R44+0x2400] ;  /* 0x002400002c387984 */ /* 0x000f680000000800 */
[----:B------:R-:W5:Y:S01]  /*17f0*/  LDS R60, [R44+0x2800] ;  /* 0x002800002c3c7984 */ /* 0x000f620000000800 */
[----:B0-----:R-:W-:-:S03]  /*1800*/  IMAD.IADD R37, R23, 0x1, R18 ;  /* 0x0000000117257824 */ /* 0x001fc600078e0212 */
[----:B------:R-:W-:Y:S01]  /*1810*/  STS [R44+0x400], R23 ;  /* 0x000400172c007388 */ /* 0x000fe20000000800 */
[----:B-1----:R-:W-:-:S03]  /*1820*/  IMAD.IADD R69, R37, 0x1, R22 ;  /* 0x0000000125457824 */ /* 0x002fc600078e0216 */
[----:B------:R-:W-:Y:S01]  /*1830*/  STS [R44+0x800], R37 ;  /* 0x000800252c007388 */ /* 0x000fe20000000800 */
[----:B--2---:R-:W-:-:S03]  /*1840*/  IMAD.IADD R71, R69, 0x1, R28 ;  /* 0x0000000145477824 */ /* 0x004fc600078e021c */
[----:B------:R-:W-:Y:S01]  /*1850*/  STS [R44+0xc00], R69 ;  /* 0x000c00452c007388 */ /* 0x000fe20000000800 */
[----:B---3--:R-:W-:-:S03]  /*1860*/  IMAD.IADD R73, R71, 0x1, R36 ;  /* 0x0000000147497824 */ /* 0x008fc600078e0224 */
[----:B------:R-:W0:Y:S01]  /*1870*/  LDS R28, [R44+0x2c00] ;  /* 0x002c00002c1c7984 */ /* 0x000e220000000800 */
[----:B----4-:R-:W-:-:S03]  /*1880*/  IMAD.IADD R75, R73, 0x1, R48 ;  /* 0x00000001494b7824 */ /* 0x010fc600078e0230 */
[----:B------:R1:W-:Y:S01]  /*1890*/  STS [R44+0x1000], R71 ;  /* 0x001000472c007388 */ /* 0x0003e20000000800 */
[----:B-----5:R-:W-:-:S03]  /*18a0*/  IMAD.IADD R77, R75, 0x1, R50 ;  /* 0x000000014b4d7824 */ /* 0x020fc600078e0232 */
[----:B------:R1:W-:Y:S01]  /*18b0*/  STS [R44+0x1400], R73 ;  /* 0x001400492c007388 */ /* 0x0003e20000000800 */
[----:B------:R-:W-:-:S03]  /*18c0*/  IMAD.IADD R52, R77, 0x1, R52 ;  /* 0x000000014d347824 */ /* 0x000fc600078e0234 */
[----:B------:R1:W-:Y:S01]  /*18d0*/  STS [R44+0x1800], R75 ;  /* 0x0018004b2c007388 */ /* 0x0003e20000000800 */
[----:B------:R-:W-:-:S03]  /*18e0*/  IMAD.IADD R54, R52, 0x1, R54 ;  /* 0x0000000134367824 */ /* 0x000fc600078e0236 */
[----:B------:R1:W-:Y:S01]  /*18f0*/  STS [R44+0x1c00], R77 ;  /* 0x001c004d2c007388 */ /* 0x0003e20000000800 */
[----:B------:R-:W-:-:S03]  /*1900*/  IMAD.IADD R56, R54, 0x1, R56 ;  /* 0x0000000136387824 */ /* 0x000fc600078e0238 */
[----:B------:R1:W-:Y:S01]  /*1910*/  STS [R44+0x2000], R52 ;  /* 0x002000342c007388 */ /* 0x0003e20000000800 */
[----:B------:R-:W-:-:S03]  /*1920*/  IMAD.IADD R60, R56, 0x1, R60 ;  /* 0x00000001383c7824 */ /* 0x000fc600078e023c */
[----:B------:R1:W-:Y:S04]  /*1930*/  STS [R44+0x2400], R54 ;  /* 0x002400362c007388 */ /* 0x0003e80000000800 */
[----:B------:R1:W-:Y:S04]  /*1940*/  STS [R44+0x2800], R56 ;  /* 0x002800382c007388 */ /* 0x0003e80000000800 */
[----:B------:R1:W-:Y:S04]  /*1950*/  STS [R44], RZ ;  /* 0x000000ff2c007388 */ /* 0x0003e80000000800 */
[----:B------:R1:W-:Y:S01]  /*1960*/  STS [R44+0x2c00], R60 ;  /* 0x002c003c2c007388 */ /* 0x0003e20000000800 */
[----:B0-----:R-:W-:-:S07]  /*1970*/  IMAD.IADD R28, R60, 0x1, R28 ;  /* 0x000000013c1c7824 */ /* 0x001fce00078e021c */
.L_x_13:
[----:B------:R-:W-:Y:S05]  /*1980*/  BSYNC.RECONVERGENT B0 ;  /* 0x0000000000007941 */ /* 0x000fea0003800200 */
.L_x_12:
[C---:B------:R-:W-:Y:S01]  /*1990*/  ISETP.NE.AND P0, PT, R28.reuse, 0x1200, PT ;  /* 0x000012001c00780c */ /* 0x040fe20003f05270 */
[----:B---3--:R-:W-:Y:S01]  /*19a0*/  IMAD R37, R29, 0x100, R13 ;  /* 0x000001001d257824 */ /* 0x008fe200078e020d */
[----:B------:R-:W-:Y:S01]  /*19b0*/  @!P4 LOP3.LUT R69, R28, 0x40000000, RZ, 0xfc, !PT ;  /* 0x400000001c45c812 */ /* 0x000fe200078efcff */
[----:B------:R-:W0:Y:S01]  /*19c0*/  LDCU.64 UR4, c[0x0][0x3b8] ;  /* 0x00007700ff0477ac */ /* 0x000e220008000a00 */
[----:B------:R-:W-:Y:S01]  /*19d0*/  ISETP.LT.U32.AND P0, PT, R13, 0x100, !P0 ;  /* 0x000001000d00780c */ /* 0x000fe20004701070 */
[----:B------:R-:W-:Y:S01]  /*19e0*/  IMAD.WIDE R16, R37, 0x4, R16 ;  /* 0x0000000425107825 */ /* 0x000fe200078e0210 */
[----:B------:R-:W2:Y:S04]  /*19f0*/  LDC.64 R22, c[0x0][0x398] ;  /* 0x0000e600ff167b82 */ /* 0x000ea80000000a00 */
[----:B------:R3:W-:Y:S04]  /*1a00*/  @!P4 STG.E.STRONG.SYS desc[UR6][R16.64], R69 ;  /* 0x000000451000c986 */ /* 0x0007e8000c115906 */
[----:B------:R-:W4:Y:S08]  /*1a10*/  LDC.64 R36, c[0x0][0x390] ;  /* 0x0000e400ff247b82 */ /* 0x000f300000000a00 */
[----:B------:R-:W-:Y:S06]  /*1a20*/  BAR.RED.OR.DEFER_BLOCKING 0x0, P0 ;  /* 0x0000000000007b1d */ /* 0x000fec0000014800 */
[----:B------:R-:W5:Y:S01]  /*1a30*/  B2R.RESULT RZ, P0 ;  /* 0x0000000000ff731c */ /* 0x000f620000004000 */
[----:B0-----:R-:W-:-:S04]  /*1a40*/  LEA R18, P1, R46, UR4, 0x3 ;  /* 0x000000042e127c11 */ /* 0x001fc8000f8218ff */
[----:B------:R-:W-:Y:S01]  /*1a50*/  LEA.HI.X R19, R46, UR5, R19, 0x3, P1 ;  /* 0x000000052e137c11 */ /* 0x000fe200088f1c13 */
[----:B--2---:R-:W-:Y:S01]  /*1a60*/  IMAD.WIDE.U32 R22, R13, 0x8, R22 ;  /* 0x000000080d167825 */ /* 0x004fe200078e0016 */
[----:B---3-5:R-:W-:Y:S07]  /*1a70*/  @!P0 BRA `(.L_x_14) ;  /* 0x0000001000cc8947 */ /* 0x028fee0003800000 */
[C---:B------:R-:W-:Y:S01]  /*1a80*/  ISETP.GT.U32.AND P0, PT, R13.reuse, R55, PT ;  /* 0x000000370d00720c */ /* 0x040fe20003f04070 */
[----:B------:R-:W-:Y:S01]  /*1a90*/  BSSY B1, `(.L_x_15) ;  /* 0x000002d000017945 */ /* 0x000fe20003800000 */
[C---:B------:R-:W-:Y:S02]  /*1aa0*/  IMAD R45, R13.reuse, 0x8, R41 ;  /* 0x000000080d2d7824 */ /* 0x040fe400078e0229 */
[----:B----4-:R-:W-:Y:S01]  /*1ab0*/  IMAD.WIDE.U32 R36, R13, 0x8, R36 ;  /* 0x000000080d247825 */ /* 0x010fe200078e0024 */
[----:B------:R-:W-:Y:S01]  /*1ac0*/  SEL R41, RZ, 0x1200, !P0 ;  /* 0x00001200ff297807 */ /* 0x000fe20004000000 */
[----:B------:R-:W-:Y:S07]  /*1ad0*/  @P4 BRA `(.L_x_16) ;  /* 0x0000000000a04947 */ /* 0x000fee0003800000 */
[----:B------:R-:W2:Y:S01]  /*1ae0*/  LDG.E.64 R22, desc[UR6][R22.64] ;  /* 0x0000000616167981 */ /* 0x000ea2000c1e1b00 */
[----:B------:R-:W-:Y:S01]  /*1af0*/  IMAD.MOV.U32 R47, RZ, RZ, R28 ;  /* 0x000000ffff2f7224 */ /* 0x000fe200078e001c */
[----:B--2---:R-:W-:-:S04]  /*1b00*/  IADD3 R42, P0, PT, -R41, R22, RZ ;  /* 0x00000016292a7210 */ /* 0x004fc80007f1e1ff */
[----:B------:R-:W-:Y:S02]  /*1b10*/  IADD3.X R43, PT, PT, R23, -0x1, RZ, P0, !PT ;  /* 0xffffffff172b7810 */ /* 0x000fe400007fe4ff */
[----:B------:R-:W-:-:S03]  /*1b20*/  ISETP.GE.AND P0, PT, R29, 0x1, PT ;  /* 0x000000011d00780c */ /* 0x000fc60003f06270 */
[----:B------:R0:W-:Y:S10]  /*1b30*/  STS.64 [R45+0x9000], R42 ;  /* 0x0090002a2d007388 */ /* 0x0001f40000000a00 */
[----:B------:R-:W-:Y:S05]  /*1b40*/  @!P0 BRA `(.L_x_17) ;  /* 0x00000000006c8947 */ /* 0x000fea0003800000 */
[----:B------:R-:W-:Y:S01]  /*1b50*/  BSSY B0, `(.L_x_18) ;  /* 0x0000019000007945 */ /* 0x000fe20003800000 */
[----:B------:R-:W-:Y:S02]  /*1b60*/  IMAD.MOV.U32 R38, RZ, RZ, -0x1 ;  /* 0xffffffffff267424 */ /* 0x000fe400078e00ff */
[----:B------:R-:W-:Y:S02]  /*1b70*/  IMAD.MOV.U32 R40, RZ, RZ, R29 ;  /* 0x000000ffff287224 */ /* 0x000fe400078e001d */
[----:B------:R-:W-:-:S07]  /*1b80*/  IMAD.MOV.U32 R47, RZ, RZ, R28 ;  /* 0x000000ffff2f7224 */ /* 0x000fce00078e001c */
.L_x_22:
[----:B------:R-:W2:Y:S01]  /*1b90*/  LDC.64 R22, c[0x0][0x380] ;  /* 0x0000e000ff167b82 */ /* 0x000ea20000000a00 */
[----:B------:R-:W-:Y:S01]  /*1ba0*/  VIADD R49, R40, 0xffffffff ;  /* 0xffffffff28317836 */ /* 0x000fe20000000000 */
[----:B------:R-:W-:Y:S03]  /*1bb0*/  BSSY B2, `(.L_x_19) ;  /* 0x0000008000027945 */ /* 0x000fe60003800000 */
[----:B0-----:R-:W-:-:S04]  /*1bc0*/  IMAD R43, R49, 0x100, R13 ;  /* 0x00000100312b7824 */ /* 0x001fc800078e020d */
[----:B--2---:R-:W-:-:S07]  /*1bd0*/  IMAD.WIDE R22, R43, 0x4, R22 ;  /* 0x000000042b167825 */ /* 0x004fce00078e0216 */
.L_x_20:
[----:B------:R-:W-:Y:S05]  /*1be0*/  YIELD ;  /* 0x0000000000007946 */ /* 0x000fea0003800000 */
[----:B------:R0:W-:Y:S06]  /*1bf0*/  MEMBAR.SC.CTA ;  /* 0x0000000000007992 */ /* 0x0001ec0000000000 */
[----:B0-----:R-:W2:Y:S02]  /*1c00*/  LDG.E.STRONG.SYS R42, desc[UR6][R22.64] ;  /* 0x00000006162a7981 */ /* 0x001ea4000c1f5900 */
[----:B--2---:R-:W-:-:S13]  /*1c10*/  ISETP.NE.AND P0, PT, R42, RZ, PT ;  /* 0x000000ff2a00720c */ /* 0x004fda0003f05270 */
[----:B------:R-:W-:Y:S05]  /*1c20*/  @!P0 BRA `(.L_x_20) ;  /* 0xfffffffc00ec8947 */ /* 0x000fea000383ffff */
[----:B------:R-:W-:Y:S05]  /*1c30*/  BSYNC B2 ;  /* 0x0000000000027941 */ /* 0x000fea0003800000 */
.L_x_19:
[----:B------:R-:W-:Y:S01]  /*1c40*/  BSSY.RECONVERGENT B2, `(.L_x_21) ;  /* 0x0000006000027945 */ /* 0x000fe20003800200 */
[C---:B------:R-:W-:Y:S02]  /*1c50*/  ISETP.GT.AND P0, PT, R42.reuse, -0x1, PT ;  /* 0xffffffff2a00780c */ /* 0x040fe40003f04270 */
[----:B------:R-:W-:Y:S01]  /*1c60*/  LOP3.LUT R42, R42, 0x3fffffff, RZ, 0xc0, !PT ;  /* 0x3fffffff2a2a7812 */ /* 0x000fe200078ec0ff */
[----:B------:R-:W-:Y:S05]  /*1c70*/  WARPSYNC.EXCLUSIVE R38 ;  /* 0x0000000026007348 */ /* 0x000fea0003a00000 */
[----:B------:R-:W-:-:S05]  /*1c80*/  IMAD.IADD R47, R42, 0x1, R47 ;  /* 0x000000012a2f7824 */ /* 0x000fca00078e022f */
[----:B------:R-:W-:-:S07]  /*1c90*/  VOTE.ANY R38, PT, P0 ;  /* 0x0000000000267806 */ /* 0x000fce00000e0100 */
[----:B------:R-:W-:Y:S05]  /*1ca0*/  BSYNC.RECONVERGENT B2 ;  /* 0x0000000000027941 */ /* 0x000fea0003800200 */
.L_x_21:
[----:B------:R-:W-:Y:S01]  /*1cb0*/  ISETP.GT.U32.AND P1, PT, R40, 0x1, PT ;  /* 0x000000012800780c */ /* 0x000fe20003f24070 */
[----:B------:R-:W-:-:S12]  /*1cc0*/  IMAD.MOV.U32 R40, RZ, RZ, R49 ;  /* 0x000000ffff287224 */ /* 0x000fd800078e0031 */
[----:B------:R-:W-:Y:S05]  /*1cd0*/  @P0 BRA P1, `(.L_x_22) ;  /* 0xfffffffc00ac0947 */ /* 0x000fea000083ffff */
[----:B------:R-:W-:Y:S05]  /*1ce0*/  BSYNC B0 ;  /* 0x0000000000007941 */ /* 0x000fea0003800000 */
.L_x_18:
[----:B------:R2:W3:Y:S02]  /*1cf0*/  LDS.64 R42, [R45+0x9000] ;  /* 0x009000002d2a7984 */ /* 0x0004e40000000a00 */
.L_x_17:
[C---:B------:R-:W-:Y:S01]  /*1d00*/  IMAD.IADD R23, R47.reuse, 0x1, -R28 ;  /* 0x000000012f177824 */ /* 0x040fe200078e0a1c */
[----:B------:R-:W-:-:S04]  /*1d10*/  LOP3.LUT R47, R47, 0x80000000, RZ, 0xfc, !PT ;  /* 0x800000002f2f7812 */ /* 0x000fc800078efcff */
[C---:B---3--:R-:W-:Y:S01]  /*1d20*/  IADD3 R22, P0, PT, R23.reuse, R42, RZ ;  /* 0x0000002a17167210 */ /* 0x048fe20007f1e0ff */
[----:B------:R3:W-:Y:S03]  /*1d30*/  STG.E.STRONG.SYS desc[UR6][R16.64], R47 ;  /* 0x0000002f10007986 */ /* 0x0007e6000c115906 */
[----:B------:R-:W-:-:S05]  /*1d40*/  LEA.HI.X.SX32 R23, R23, R43, 0x1, P0 ;  /* 0x0000002b17177211 */ /* 0x000fca00000f0eff */
[----:B------:R3:W-:Y:S04]  /*1d50*/  STS.64 [R45+0x9000], R22 ;  /* 0x009000162d007388 */ /* 0x0007e80000000a00 */
.L_x_16:
[----:B------:R-:W-:Y:S05]  /*1d60*/  BSYNC B1 ;  /* 0x0000000000017941 */ /* 0x000fea0003800000 */
.L_x_15:
[----:B---3--:R-:W3:Y:S01]  /*1d70*/  LDC.64 R16, c[0x0][0x390] ;  /* 0x0000e400ff107b82 */ /* 0x008ee20000000a00 */
[----:B------:R-:W-:Y:S01]  /*1d80*/  ISETP.GT.U32.AND P2, PT, R32, -0x1, PT ;  /* 0xffffffff2000780c */ /* 0x000fe20003f44070 */
[----:B------:R-:W-:Y:S05]  /*1d90*/  WARPSYNC.ALL ;  /* 0x0000000000007948 */ /* 0x000fea0003800000 */
[----:B------:R-:W-:Y:S01]  /*1da0*/  ISETP.GT.AND.EX P2, PT, R33, -0x1, PT, P2 ;  /* 0xffffffff2100780c */ /* 0x000fe20003f44320 */
[----:B------:R-:W4:Y:S01]  /*1db0*/  LDC R12, c[0x0][0x3c0] ;  /* 0x0000f000ff0c7b82 */ /* 0x000f220000000800 */
[----:B------:R-:W-:Y:S01]  /*1dc0*/  ISETP.GT.U32.AND P3, PT, R30, -0x1, PT ;  /* 0xffffffff1e00780c */ /* 0x000fe20003f64070 */
[----:B------:R-:W-:Y:S01]  /*1dd0*/  UMOV UR4, 0x400 ;  /* 0x0000040000047882 */ /* 0x000fe20000000000 */
[----:B------:R-:W-:-:S02]  /*1de0*/  SEL R23, RZ, 0xffffffff, !P2 ;  /* 0xffffffffff177807 */ /* 0x000fc40005000000 */
[----:B------:R-:W-:Y:S02]  /*1df0*/  ISETP.GT.U32.AND P4, PT, R26, -0x1, PT ;  /* 0xffffffff1a00780c */ /* 0x000fe40003f84070 */
[----:B------:R-:W-:Y:S01]  /*1e00*/  LOP3.LUT R22, R23, R32, RZ, 0x3c, !PT ;  /* 0x0000002017167212 */ /* 0x000fe200078e3cff */
[----:B------:R-:W5:Y:S01]  /*1e10*/  S2UR UR5, SR_CgaCtaId ;  /* 0x00000000000579c3 */ /* 0x000f620000008800 */
[----:B---3--:R-:W-:Y:S02]  /*1e20*/  ISETP.EQ.U32.AND P1, PT, R16, RZ, PT ;  /* 0x000000ff1000720c */ /* 0x008fe40003f22070 */
[----:B----4-:R-:W-:-:S04]  /*1e30*/  ISETP.GE.AND P0, PT, R39, R12, PT ;  /* 0x0000000c2700720c */ /* 0x010fc80003f06270 */
[----:B------:R-:W-:Y:S02]  /*1e40*/  ISETP.EQ.OR.EX P0, PT, R17, RZ, !P0, P1 ;  /* 0x000000ff1100720c */ /* 0x000fe40004702710 */
[----:B------:R-:W-:Y:S02]  /*1e50*/  ISETP.GT.U32.AND P1, PT, R34, -0x1, PT ;  /* 0xffffffff2200780c */ /* 0x000fe40003f24070 */
[----:B------:R-:W-:Y:S01]  /*1e60*/  ISETP.GT.U32.OR P0, PT, R13, 0xff, P0 ;  /* 0x000000ff0d00780c */ /* 0x000fe20000704470 */
[----:B------:R-:W-:Y:S01]  /*1e70*/  IMAD.MOV.U32 R13, RZ, RZ, -0x1 ;  /* 0xffffffffff0d7424 */ /* 0x000fe200078e00ff */
[----:B------:R-:W-:Y:S01]  /*1e80*/  ISETP.GT.AND.EX P1, PT, R35, -0x1, PT, P1 ;  /* 0xffffffff2300780c */ /* 0x000fe20003f24310 */
[----:B-----5:R-:W-:-:S03]  /*1e90*/  ULEA UR4, UR5, UR4, 0x18 ;  /* 0x0000000405047291 */ /* 0x020fc6000f8ec0ff */
[----:B------:R-:W-:Y:S02]  /*1ea0*/  SEL R17, RZ, 0xffffffff, !P1 ;  /* 0xffffffffff117807 */ /* 0x000fe40004800000 */
[----:B------:R-:W-:Y:S02]  /*1eb0*/  SEL R23, R13, 0x80000000, P2 ;  /* 0x800000000d177807 */ /* 0x000fe40001000000 */
[----:B------:R-:W-:Y:S02]  /*1ec0*/  LOP3.LUT R16, R17, R34, RZ, 0x3c, !PT ;  /* 0x0000002211107212 */ /* 0x000fe400078e3cff */
[----:B------:R-:W-:Y:S01]  /*1ed0*/  SEL R17, R13, 0x80000000, P1 ;  /* 0x800000000d117807 */ /* 0x000fe20000800000 */
[----:B0-----:R-:W0:Y:S01]  /*1ee0*/  @!P0 LDS.64 R42, [R45+0x9000] ;  /* 0x009000002d2a8984 */ /* 0x001e220000000a00 */
[----:B------:R-:W-:Y:S02]  /*1ef0*/  ISETP.GT.AND.EX P1, PT, R31, -0x1, PT, P3 ;  /* 0xffffffff1f00780c */ /* 0x000fe40003f24330 */
[----:B------:R-:W-:-:S02]  /*1f00*/  ISETP.GT.AND.EX P3, PT, R27, -0x1, PT, P4 ;  /* 0xffffffff1b00780c */ /* 0x000fc40003f64340 */
[----:B------:R-:W-:Y:S02]  /*1f10*/  SEL R47, RZ, 0xffffffff, !P1 ;  /* 0xffffffffff2f7807 */ /* 0x000fe40004800000 */
[----:B------:R-:W-:Y:S02]  /*1f20*/  SEL R49, R13, 0x80000000, P1 ;  /* 0x800000000d317807 */ /* 0x000fe40000800000 */
[----:B------:R-:W-:Y:S02]  /*1f30*/  ISETP.GT.U32.AND P1, PT, R24, -0x1, PT ;  /* 0xffffffff1800780c */ /* 0x000fe40003f24070 */
[----:B------:R-:W-:Y:S02]  /*1f40*/  LOP3.LUT R17, R17, R35, RZ, 0x3c, !PT ;  /* 0x0000002311117212 */ /* 0x000fe400078e3cff */
[----:B------:R-:W-:Y:S02]  /*1f50*/  LOP3.LUT R23, R23, R33, RZ, 0x3c, !PT ;  /* 0x0000002117177212 */ /* 0x000fe400078e3cff */
[----:B------:R-:W-:-:S02]  /*1f60*/  SEL R35, RZ, 0xffffffff, !P3 ;  /* 0xffffffffff237807 */ /* 0x000fc40005800000 */
[----:B------:R-:W-:Y:S02]  /*1f70*/  SEL R33, R13, 0x80000000, P3 ;  /* 0x800000000d217807 */ /* 0x000fe40001800000 */
[----:B------:R-:W-:Y:S02]  /*1f80*/  ISETP.GT.AND.EX P1, PT, R25, -0x1, PT, P1 ;  /* 0xffffffff1900780c */ /* 0x000fe40003f24310 */
[----:B------:R-:W-:Y:S02]  /*1f90*/  ISETP.GT.U32.AND P2, PT, R20, -0x1, PT ;  /* 0xffffffff1400780c */ /* 0x000fe40003f44070 */
[----:B------:R-:W-:Y:S02]  /*1fa0*/  ISETP.GT.U32.AND P3, PT, R14, -0x1, PT ;  /* 0xffffffff0e00780c */ /* 0x000fe40003f64070 */
[----:B------:R-:W-:Y:S02]  /*1fb0*/  LOP3.LUT R26, R35, R26, RZ, 0x3c, !PT ;  /* 0x0000001a231a7212 */ /* 0x000fe400078e3cff */
[----:B------:R-:W-:-:S02]  /*1fc0*/  LOP3.LUT R27, R33, R27, RZ, 0x3c, !PT ;  /* 0x0000001b211b7212 */ /* 0x000fc400078e3cff */
[----:B------:R-:W-:Y:S02]  /*1fd0*/  SEL R33, RZ, 0xffffffff, !P1 ;  /* 0xffffffffff217807 */ /* 0x000fe40004800000 */
[----:B------:R-:W-:Y:S02]  /*1fe0*/  SEL R35, R13, 0x80000000, P1 ;  /* 0x800000000d237807 */ /* 0x000fe40000800000 */
[----:B------:R-:W-:Y:S02]  /*1ff0*/  ISETP.GT.AND.EX P1, PT, R21, -0x1, PT, P2 ;  /* 0xffffffff1500780c */ /* 0x000fe40003f24320 */
[----:B------:R-:W-:Y:S02]  /*2000*/  ISETP.GT.AND.EX P2, PT, R15, -0x1, PT, P3 ;  /* 0xffffffff0f00780c */ /* 0x000fe40003f44330 */
[----:B------:R-:W-:Y:S02]  /*2010*/  LOP3.LUT R24, R33, R24, RZ, 0x3c, !PT ;  /* 0x0000001821187212 */ /* 0x000fe400078e3cff */
[----:B------:R-:W-:-:S02]  /*2020*/  SEL R33, RZ, 0xffffffff, !P2 ;  /* 0xffffffffff217807 */ /* 0x000fc40005000000 */
[--C-:B0-----:R-:W-:Y:S02]  /*2030*/  @!P0 IADD3 R32, P3, P4, R42, R41, R28.reuse ;  /* 0x000000292a208210 */ /* 0x101fe40007c7e01c */
[----:B------:R-:W-:Y:S02]  /*2040*/  LOP3.LUT R14, R33, R14, RZ, 0x3c, !PT ;  /* 0x0000000e210e7212 */ /* 0x000fe400078e3cff */
[----:B------:R-:W-:Y:S02]  /*2050*/  @!P0 SHF.R.S32.HI R33, RZ, 0x1f, R28 ;  /* 0x0000001fff218819 */ /* 0x000fe4000001141c */
[----:B------:R-:W-:Y:S02]  /*2060*/  LOP3.LUT R25, R35, R25, RZ, 0x3c, !PT ;  /* 0x0000001923197212 */ /* 0x000fe400078e3cff */
[----:B------:R-:W-:Y:S02]  /*2070*/  @!P0 IADD3.X R33, PT, PT, R43, RZ, R33, P3, P4 ;  /* 0x000000ff2b218210 */ /* 0x000fe40001fe8421 */
[----:B------:R-:W-:-:S02]  /*2080*/  SEL R35, RZ, 0xffffffff, !P1 ;  /* 0xffffffffff237807 */ /* 0x000fc40004800000 */
[----:B--2---:R-:W-:Y:S01]  /*2090*/  SEL R45, R13, 0x80000000, P1 ;  /* 0x800000000d2d7807 */ /* 0x004fe20000800000 */
[----:B------:R0:W-:Y:S01]  /*20a0*/  @!P0 STG.E.64 desc[UR6][R36.64], R32 ;  /* 0x0000002024008986 */ /* 0x0001e2000c101b06 */
[----:B------:R-:W-:Y:S02]  /*20b0*/  ISETP.GT.U32.AND P1, PT, R10, -0x1, PT ;  /* 0xffffffff0a00780c */ /* 0x000fe40003f24070 */
[----:B------:R-:W-:Y:S01]  /*20c0*/  LOP3.LUT R20, R35, R20, RZ, 0x3c, !PT ;  /* 0x0000001423147212 */ /* 0x000fe200078e3cff */
[----:B------:R-:W-:Y:S01]  /*20d0*/  BAR.SYNC.DEFER_BLOCKING 0x0 ;  /* 0x0000000000007b1d */ /* 0x000fe20000010000 */
[----:B------:R-:W-:Y:S02]  /*20e0*/  ISETP.GT.AND.EX P1, PT, R11, -0x1, PT, P1 ;  /* 0xffffffff0b00780c */ /* 0x000fe40003f24310 */
[----:B------:R-:W-:Y:S02]  /*20f0*/  LEA R34, R55, UR4, 0x3 ;  /* 0x0000000437227c11 */ /* 0x000fe4000f8e18ff */
[----:B------:R-:W-:-:S02]  /*2100*/  SEL R35, RZ, 0xffffffff, !P1 ;  /* 0xffffffffff237807 */ /* 0x000fc40004800000 */
[----:B------:R-:W-:Y:S02]  /*2110*/  SEL R41, R13, 0x80000000, P2 ;  /* 0x800000000d297807 */ /* 0x000fe40001000000 */
[----:B------:R-:W-:Y:S02]  /*2120*/  LOP3.LUT R10, R35, R10, RZ, 0x3c, !PT ;  /* 0x0000000a230a7212 */ /* 0x000fe400078e3cff */
[----:B------:R-:W-:Y:S02]  /*2130*/  ISETP.GT.U32.AND P2, PT, R8, -0x1, PT ;  /* 0xffffffff0800780c */ /* 0x000fe40003f44070 */
[----:B------:R-:W-:Y:S02]  /*2140*/  ISETP.GT.U32.AND P3, PT, R6, -0x1, PT ;  /* 0xffffffff0600780c */ /* 0x000fe40003f64070 */
[----:B------:R-:W-:Y:S02]  /*2150*/  ISETP.GT.AND.EX P0, PT, R9, -0x1, PT, P2 ;  /* 0xffffffff0900780c */ /* 0x000fe40003f04320 */
[----:B------:R-:W-:-:S02]  /*2160*/  LOP3.LUT R15, R41, R15, RZ, 0x3c, !PT ;  /* 0x0000000f290f7212 */ /* 0x000fc400078e3cff */
[----:B------:R-:W-:Y:S02]  /*2170*/  LOP3.LUT R21, R45, R21, RZ, 0x3c, !PT ;  /* 0x000000152d157212 */ /* 0x000fe400078e3cff */
[----:B------:R-:W-:Y:S02]  /*2180*/  SEL R41, RZ, 0xffffffff, !P0 ;  /* 0xffffffffff297807 */ /* 0x000fe40004000000 */
[C---:B------:R-:W-:Y:S01]  /*2190*/  SEL R43, R13.reuse, 0x80000000, P0 ;  /* 0x800000000d2b7807 */ /* 0x040fe20000000000 */
[----:B------:R-:W2:Y:S01]  /*21a0*/  LDS.64 R34, [R34+0x9000] ;  /* 0x0090000022227984 */ /* 0x000ea20000000a00 */
[----:B------:R-:W-:Y:S02]  /*21b0*/  SEL R45, R13, 0x80000000, P1 ;  /* 0x800000000d2d7807 */ /* 0x000fe40000800000 */
[----:B------:R-:W-:Y:S02]  /*21c0*/  ISETP.GT.AND.EX P0, PT, R7, -0x1, PT, P3 ;  /* 0xffffffff0700780c */ /* 0x000fe40003f04330 */
[----:B------:R-:W-:-:S02]  /*21d0*/  ISETP.GT.U32.AND P1, PT, R4, -0x1, PT ;  /* 0xffffffff0400780c */ /* 0x000fc40003f24070 */
[----:B0-----:R-:W-:Y:S02]  /*21e0*/  SEL R33, RZ, 0xffffffff, !P0 ;  /* 0xffffffffff217807 */ /* 0x001fe40004000000 */
[----:B------:R-:W-:Y:S02]  /*21f0*/  SEL R37, R13, 0x80000000, P0 ;  /* 0x800000000d257807 */ /* 0x000fe40000000000 */
[----:B------:R-:W-:Y:S02]  /*2200*/  ISETP.GT.AND.EX P0, PT, R5, -0x1, PT, P1 ;  /* 0xffffffff0500780c */ /* 0x000fe40003f04310 */
[----:B------:R-:W-:Y:S02]  /*2210*/  LOP3.LUT R8, R41, R8, RZ, 0x3c, !PT ;  /* 0x0000000829087212 */ /* 0x000fe400078e3cff */
[----:B------:R-:W-:Y:S02]  /*2220*/  LOP3.LUT R6, R33, R6, RZ, 0x3c, !PT ;  /* 0x0000000621067212 */ /* 0x000fe400078e3cff */
[----:B------:R-:W-:-:S02]  /*2230*/  SEL R33, RZ, 0xffffffff, !P0 ;  /* 0xffffffffff217807 */ /* 0x000fc40004000000 */
[----:B------:R-:W-:Y:S02]  /*2240*/  SEL R41, R13, 0x80000000, P0 ;  /* 0x800000000d297807 */ /* 0x000fe40000000000 */
[----:B------:R-:W-:Y:S02]  /*2250*/  ISETP.GT.AND P0, PT, R39, R12, PT ;  /* 0x0000000c2700720c */ /* 0x000fe40003f04270 */
[----:B------:R-:W-:Y:S02]  /*2260*/  ISETP.GT.U32.AND P2, PT, R2, -0x1, PT ;  /* 0xffffffff0200780c */ /* 0x000fe40003f44070 */
[----:B------:R-:W-:Y:S02]  /*2270*/  LOP3.LUT R7, R37, R7, RZ, 0x3c, !PT ;  /* 0x0000000725077212 */ /* 0x000fe400078e3cff */
[----:B------:R-:W-:Y:S02]  /*2280*/  ISETP.GT.AND.EX P1, PT, R3, -0x1, PT, P2 ;  /* 0xffffffff0300780c */ /* 0x000fe40003f24320 */
[----:B------:R-:W-:-:S02]  /*2290*/  LOP3.LUT R30, R47, R30, RZ, 0x3c, !PT ;  /* 0x0000001e2f1e7212 */ /* 0x000fc400078e3cff */
[----:B------:R-:W-:Y:S02]  /*22a0*/  SEL R37, RZ, 0xffffffff, !P1 ;  /* 0xffffffffff257807 */ /* 0x000fe40004800000 */
[----:B------:R-:W-:Y:S02]  /*22b0*/  SEL R13, R13, 0x80000000, P1 ;  /* 0x800000000d0d7807 */ /* 0x000fe40000800000 */
[----:B------:R-:W-:Y:S02]  /*22c0*/  LOP3.LUT R36, R37, R2, RZ, 0x3c, !PT ;  /* 0x0000000225247212 */ /* 0x000fe400078e3cff */
[----:B------:R-:W-:Y:S02]  /*22d0*/  LOP3.LUT R31, R49, R31, RZ, 0x3c, !PT ;  /* 0x0000001f311f7212 */ /* 0x000fe400078e3cff */
[----:B------:R-:W-:Y:S02]  /*22e0*/  LOP3.LUT R11, R45, R11, RZ, 0x3c, !PT ;  /* 0x0000000b2d0b7212 */ /* 0x000fe400078e3cff */
[----:B------:R-:W-:-:S02]  /*22f0*/  LOP3.LUT R9, R43, R9, RZ, 0x3c, !PT ;  /* 0x000000092b097212 */ /* 0x000fc400078e3cff */
[----:B------:R-:W-:Y:S02]  /*2300*/  LOP3.LUT R4, R33, R4, RZ, 0x3c, !PT ;  /* 0x0000000421047212 */ /* 0x000fe400078e3cff */
[----:B------:R-:W-:Y:S02]  /*2310*/  LOP3.LUT R5, R41, R5, RZ, 0x3c, !PT ;  /* 0x0000000529057212 */ /* 0x000fe400078e3cff */
[----:B------:R-:W-:Y:S01]  /*2320*/  LOP3.LUT R37, R13, R3, RZ, 0x3c, !PT ;  /* 0x000000030d257212 */ /* 0x000fe200078e3cff */
[----:B--2---:R-:W-:Y:S06]  /*2330*/  @P0 BRA `(.L_x_23) ;  /* 0x0000000000480947 */ /* 0x004fec0003800000 */
[----:B------:R-:W0:Y:S01]  /*2340*/  LDCU.64 UR4, c[0x0][0x3a0] ;  /* 0x00007400ff0477ac */ /* 0x000e220008000a00 */
[----:B------:R-:W-:-:S05]  /*2350*/  IADD3 R2, P1, PT, R0, R34, RZ ;  /* 0x0000002200027210 */ /* 0x000fca0007f3e0ff */
[----:B------:R-:W-:Y:S01]  /*2360*/  IMAD.X R3, RZ, RZ, R35, P1 ;  /* 0x000000ffff037224 */ /* 0x000fe200008e0623 */
[----:B0-----:R-:W-:-:S04]  /*2370*/  LEA R32, P1, R2, UR4, 0x3 ;  /* 0x0000000402207c11 */ /* 0x001fc8000f8218ff */
[----:B------:R-:W-:-:S05]  /*2380*/  LEA.HI.X R33, R2, UR5, R3, 0x3, P1 ;  /* 0x0000000502217c11 */ /* 0x000fca00088f1c03 */
[----:B------:R0:W-:Y:S04]  /*2390*/  STG.E.64 desc[UR6][R32.64], R16 ;  /* 0x0000001020007986 */ /* 0x0001e8000c101b06 */
        /* <DEDUP_REMOVED lines=10> */
[----:B------:R0:W-:Y:S01]  /*2440*/  STG.E.64 desc[UR6][R32.64+0xb00], R36 ;  /* 0x000b002420007986 */ /* 0x0001e2000c101b06 */
[----:B------:R-:W-:Y:S05]  /*2450*/  BRA `(.L_x_24) ;  /* 0x0000000000a47947 */ /* 0x000fea0003800000 */
.L_x_23:
[----:B------:R-:W0:Y:S01]  /*2460*/  LDCU.64 UR4, c[0x0][0x3a0] ;  /* 0x00007400ff0477ac */ /* 0x000e220008000a00 */
[----:B------:R-:W-:Y:S01]  /*2470*/  IMAD R13, R29, -0x1200, R12 ;  /* 0xffffee001d0d7824 */ /* 0x000fe200078e020c */
[C---:B------:R-:W-:Y:S01]  /*2480*/  IADD3 R2, P1, PT, R0.reuse, R34, RZ ;  /* 0x0000002200027210 */ /* 0x040fe20007f3e0ff */
[C---:B------:R-:W-:Y:S02]  /*2490*/  VIADD R28, R0.reuse, 0x20 ;  /* 0x00000020001c7836 */ /* 0x040fe40000000000 */
[C---:B------:R-:W-:Y:S01]  /*24a0*/  VIADD R32, R0.reuse, 0x40 ;  /* 0x0000004000207836 */ /* 0x040fe20000000000 */
[-C--:B------:R-:W-:Y:S01]  /*24b0*/  ISETP.GE.AND P4, PT, R0, R13.reuse, PT ;  /* 0x0000000d0000720c */ /* 0x080fe20003f86270 */
[----:B------:R-:W-:Y:S01]  /*24c0*/  IMAD.X R3, RZ, RZ, R35, P1 ;  /* 0x000000ffff037224 */ /* 0x000fe200008e0623 */
[-C--:B------:R-:W-:Y:S01]  /*24d0*/  ISETP.GE.AND P5, PT, R28, R13.reuse, PT ;  /* 0x0000000d1c00720c */ /* 0x080fe20003fa6270 */
[----:B------:R-:W-:Y:S01]  /*24e0*/  VIADD R28, R0, 0x60 ;  /* 0x00000060001c7836 */ /* 0x000fe20000000000 */
[----:B------:R-:W-:Y:S01]  /*24f0*/  ISETP.GE.AND P6, PT, R32, R13, PT ;  /* 0x0000000d2000720c */ /* 0x000fe20003fc6270 */
[----:B------:R-:W-:-:S02]  /*2500*/  VIADD R34, R0, 0x80 ;  /* 0x0000008000227836 */ /* 0x000fc40000000000 */
[----:B------:R-:W-:-:S03]  /*2510*/  VIADD R38, R0, 0xa0 ;  /* 0x000000a000267836 */ /* 0x000fc60000000000 */
[-C--:B------:R-:W-:Y:S01]  /*2520*/  ISETP.GE.AND P2, PT, R34, R13.reuse, PT ;  /* 0x0000000d2200720c */ /* 0x080fe20003f46270 */
[----:B------:R-:W-:Y:S01]  /*2530*/  VIADD R34, R0, 0xe0 ;  /* 0x000000e000227836 */ /* 0x000fe20000000000 */
[----:B0-----:R-:W-:Y:S02]  /*2540*/  LEA R32, P1, R2, UR4, 0x3 ;  /* 0x0000000402207c11 */ /* 0x001fe4000f8218ff */
[-C--:B------:R-:W-:Y:S02]  /*2550*/  ISETP.GE.AND P3, PT, R38, R13.reuse, PT ;  /* 0x0000000d2600720c */ /* 0x080fe40003f66270 */
[----:B------:R-:W-:Y:S02]  /*2560*/  LEA.HI.X R33, R2, UR5, R3, 0x3, P1 ;  /* 0x0000000502217c11 */ /* 0x000fe400088f1c03 */
[-C--:B------:R-:W-:Y:S01]  /*2570*/  ISETP.GE.AND P1, PT, R28, R13.reuse, PT ;  /* 0x0000000d1c00720c */ /* 0x080fe20003f26270 */
[----:B------:R-:W-:Y:S02]  /*2580*/  VIADD R28, R0, 0xc0 ;  /* 0x000000c0001c7836 */ /* 0x000fe40000000000 */
[----:B------:R0:W-:Y:S03]  /*2590*/  @!P4 STG.E.64 desc[UR6][R32.64], R16 ;  /* 0x000000102000c986 */ /* 0x0001e6000c101b06 */
[-C--:B------:R-:W-:Y:S01]  /*25a0*/  ISETP.GE.AND P4, PT, R28, R13.reuse, PT ;  /* 0x0000000d1c00720c */ /* 0x080fe20003f86270 */
[----:B------:R-:W-:Y:S01]  /*25b0*/  VIADD R28, R0, 0x100 ;  /* 0x00000100001c7836 */ /* 0x000fe20000000000 */
[----:B------:R2:W-:Y:S01]  /*25c0*/  @!P5 STG.E.64 desc[UR6][R32.64+0x100], R22 ;  /* 0x000100162000d986 */ /* 0x0005e2000c101b06 */
[----:B------:R-:W-:Y:S01]  /*25d0*/  ISETP.GE.AND P5, PT, R34, R13, PT ;  /* 0x0000000d2200720c */ /* 0x000fe20003fa6270 */
[----:B------:R-:W-:-:S02]  /*25e0*/  VIADD R34, R0, 0x120 ;  /* 0x0000012000227836 */ /* 0x000fc40000000000 */
[----:B------:R2:W-:Y:S01]  /*25f0*/  @!P6 STG.E.64 desc[UR6][R32.64+0x200], R30 ;  /* 0x0002001e2000e986 */ /* 0x0005e2000c101b06 */
[-C--:B------:R-:W-:Y:S01]  /*2600*/  ISETP.GE.AND P6, PT, R28, R13.reuse, PT ;  /* 0x0000000d1c00720c */ /* 0x080fe20003fc6270 */
[C---:B------:R-:W-:Y:S02]  /*2610*/  VIADD R28, R0.reuse, 0x140 ;  /* 0x00000140001c7836 */ /* 0x040fe40000000000 */
[----:B------:R2:W-:Y:S01]  /*2620*/  @!P1 STG.E.64 desc[UR6][R32.64+0x300], R26 ;  /* 0x0003001a20009986 */ /* 0x0005e2000c101b06 */
[----:B0-----:R-:W-:Y:S01]  /*2630*/  VIADD R16, R0, 0x160 ;  /* 0x0000016000107836 */ /* 0x001fe20000000000 */
[-C--:B------:R-:W-:Y:S02]  /*2640*/  ISETP.GE.AND P1, PT, R34, R13.reuse, PT ;  /* 0x0000000d2200720c */ /* 0x080fe40003f26270 */
[----:B------:R2:W-:Y:S01]  /*2650*/  @!P2 STG.E.64 desc[UR6][R32.64+0x400], R24 ;  /* 0x000400182000a986 */ /* 0x0005e2000c101b06 */
[----:B------:R-:W-:-:S03]  /*2660*/  ISETP.GE.AND P2, PT, R28, R13, PT ;  /* 0x0000000d1c00720c */ /* 0x000fc60003f46270 */
[----:B------:R2:W-:Y:S01]  /*2670*/  @!P3 STG.E.64 desc[UR6][R32.64+0x500], R20 ;  /* 0x000500142000b986 */ /* 0x0005e2000c101b06 */
[----:B------:R-:W-:-:S03]  /*2680*/  ISETP.GE.AND P3, PT, R16, R13, PT ;  /* 0x0000000d1000720c */ /* 0x000fc60003f66270 */
[----:B------:R2:W-:Y:S04]  /*2690*/  @!P4 STG.E.64 desc[UR6][R32.64+0x600], R14 ;  /* 0x0006000e2000c986 */ /* 0x0005e8000c101b06 */
[----:B------:R2:W-:Y:S04]  /*26a0*/  @!P5 STG.E.64 desc[UR6][R32.64+0x700], R10 ;  /* 0x0007000a2000d986 */ /* 0x0005e8000c101b06 */
[----:B------:R2:W-:Y:S04]  /*26b0*/  @!P6 STG.E.64 desc[UR6][R32.64+0x800], R8 ;  /* 0x000800082000e986 */ /* 0x0005e8000c101b06 */
[----:B------:R2:W-:Y:S04]  /*26c0*/  @!P1 STG.E.64 desc[UR6][R32.64+0x900], R6 ;  /* 0x0009000620009986 */ /* 0x0005e8000c101b06 */
[----:B------:R2:W-:Y:S04]  /*26d0*/  @!P2 STG.E.64 desc[UR6][R32.64+0xa00], R4 ;  /* 0x000a00042000a986 */ /* 0x0005e8000c101b06 */
[----:B------:R2:W-:Y:S02]  /*26e0*/  @!P3 STG.E.64 desc[UR6][R32.64+0xb00], R36 ;  /* 0x000b00242000b986 */ /* 0x0005e4000c101b06 */
.L_x_24:
[----:B------:R-:W-:Y:S05]  /*26f0*/  @P0 BRA `(.L_x_25) ;  /* 0x0000000000340947 */ /* 0x000fea0003800000 */
[----:B0-2---:R0:W5:Y:S04]  /*2700*/  LDG.E.64 R26, desc[UR6][R18.64] ;  /* 0x00000006121a7981 */ /* 0x005168000c1e1b00 */
        /* <DEDUP_REMOVED lines=10> */
[----:B------:R0:W5:Y:S01]  /*27b0*/  LDG.E.64 R32, desc[UR6][R18.64+0xb00] ;  /* 0x000b000612207981 */ /* 0x000162000c1e1b00 */
[----:B------:R-:W-:Y:S05]  /*27c0*/  BRA `(.L_x_26) ;  /* 0x0000000000907947 */ /* 0x000fea0003800000 */
.L_x_25:
[----:B------:R-:W-:Y:S02]  /*27d0*/  IMAD.IADD R57, R12, 0x1, -R57 ;  /* 0x000000010c397824 */ /* 0x000fe400078e0a39 */
[C---:B------:R-:W-:Y:S02]  /*27e0*/  VIADD R28, R0.reuse, 0x20 ;  /* 0x00000020001c7836 */ /* 0x040fe40000000000 */
[C---:B------:R-:W-:Y:S01]  /*27f0*/  VIADD R34, R0.reuse, 0x40 ;  /* 0x0000004000227836 */ /* 0x040fe20000000000 */
[CC--:B------:R-:W-:Y:S01]  /*2800*/  ISETP.GE.AND P4, PT, R0.reuse, R57.reuse, PT ;  /* 0x000000390000720c */ /* 0x0c0fe20003f86270 */
[----:B0-2---:R-:W-:Y:S01]  /*2810*/  VIADD R36, R0, 0x80 ;  /* 0x0000008000247836 */ /* 0x005fe20000000000 */
[-C--:B------:R-:W-:Y:S01]  /*2820*/  ISETP.GE.AND P5, PT, R28, R57.reuse, PT ;  /* 0x000000391c00720c */ /* 0x080fe20003fa6270 */
[----:B------:R-:W-:Y:S01]  /*2830*/  VIADD R28, R0, 0x60 ;  /* 0x00000060001c7836 */ /* 0x000fe20000000000 */
[-C--:B------:R-:W-:Y:S01]  /*2840*/  ISETP.GE.AND P6, PT, R34, R57.reuse, PT ;  /* 0x000000392200720c */ /* 0x080fe20003fc6270 */
[----:B------:R-:W-:Y:S01]  /*2850*/  VIADD R34, R0, 0xa0 ;  /* 0x000000a000227836 */ /* 0x000fe20000000000 */
[----:B------:R-:W-:-:S02]  /*2860*/  ISETP.GE.AND P2, PT, R36, R57, PT ;  /* 0x000000392400720c */ /* 0x000fc40003f46270 */
[-C--:B------:R-:W-:Y:S01]  /*2870*/  ISETP.GE.AND P1, PT, R28, R57.reuse, PT ;  /* 0x000000391c00720c */ /* 0x080fe20003f26270 */
[----:B------:R-:W-:Y:S01]  /*2880*/  VIADD R28, R0, 0xc0 ;  /* 0x000000c0001c7836 */ /* 0x000fe20000000000 */
[-C--:B------:R-:W-:Y:S01]  /*2890*/  ISETP.GE.AND P3, PT, R34, R57.reuse, PT ;  /* 0x000000392200720c */ /* 0x080fe20003f66270 */
[----:B------:R-:W-:Y:S02]  /*28a0*/  VIADD R34, R0, 0xe0 ;  /* 0x000000e000227836 */ /* 0x000fe40000000000 */
[----:B------:R2:W5:Y:S01]  /*28b0*/  @!P4 LDG.E.64 R26, desc[UR6][R18.64] ;  /* 0x00000006121ac981 */ /* 0x000562000c1e1b00 */
[-C--:B------:R-:W-:Y:S01]  /*28c0*/  ISETP.GE.AND P4, PT, R28, R57.reuse, PT ;  /* 0x000000391c00720c */ /* 0x080fe20003f86270 */
[----:B------:R-:W-:Y:S02]  /*28d0*/  VIADD R28, R0, 0x100 ;  /* 0x00000100001c7836 */ /* 0x000fe40000000000 */
[----:B------:R2:W5:Y:S01]  /*28e0*/  @!P5 LDG.E.64 R30, desc[UR6][R18.64+0x100] ;  /* 0x00010006121ed981 */ /* 0x000562000c1e1b00 */
[----:B------:R-:W-:Y:S01]  /*28f0*/  ISETP.GE.AND P5, PT, R34, R57, PT ;  /* 0x000000392200720c */ /* 0x000fe20003fa6270 */
[----:B------:R-:W-:-:S02]  /*2900*/  VIADD R34, R0, 0x120 ;  /* 0x0000012000227836 */ /* 0x000fc40000000000 */
[----:B------:R2:W5:Y:S01]  /*2910*/  @!P6 LDG.E.64 R22, desc[UR6][R18.64+0x200] ;  /* 0x000200061216e981 */ /* 0x000562000c1e1b00 */
[-C--:B------:R-:W-:Y:S01]  /*2920*/  ISETP.GE.AND P6, PT, R28, R57.reuse, PT ;  /* 0x000000391c00720c */ /* 0x080fe20003fc6270 */
[----:B------:R-:W-:Y:S02]  /*2930*/  VIADD R28, R0, 0x140 ;  /* 0x00000140001c7836 */ /* 0x000fe40000000000 */
[----:B------:R2:W5:Y:S01]  /*2940*/  @!P1 LDG.E.64 R24, desc[UR6][R18.64+0x300] ;  /* 0x0003000612189981 */ /* 0x000562000c1e1b00 */
[-C--:B------:R-:W-:Y:S01]  /*2950*/  ISETP.GE.AND P1, PT, R34, R57.reuse, PT ;  /* 0x000000392200720c */ /* 0x080fe20003f26270 */
[----:B------:R-:W-:Y:S02]  /*2960*/  VIADD R34, R0, 0x160 ;  /* 0x0000016000227836 */ /* 0x000fe40000000000 */
[----:B------:R2:W5:Y:S01]  /*2970*/  @!P2 LDG.E.64 R20, desc[UR6][R18.64+0x400] ;  /* 0x000400061214a981 */ /* 0x000562000c1e1b00 */
[----:B------:R-:W-:-:S03]  /*2980*/  ISETP.GE.AND P2, PT, R28, R57, PT ;  /* 0x000000391c00720c */ /* 0x000fc60003f46270 */
[----:B------:R2:W5:Y:S01]  /*2990*/  @!P3 LDG.E.64 R16, desc[UR6][R18.64+0x500] ;  /* 0x000500061210b981 */ /* 0x000562000c1e1b00 */
[----:B------:R-:W-:-:S03]  /*29a0*/  ISETP.GE.AND P3, PT, R34, R57, PT ;  /* 0x000000392200720c */ /* 0x000fc60003f66270 */
[----:B------:R2:W5:Y:S04]  /*29b0*/  @!P4 LDG.E.64 R14, desc[UR6][R18.64+0x600] ;  /* 0x00060006120ec981 */ /* 0x000568000c1e1b00 */
[----:B------:R2:W5:Y:S04]  /*29c0*/  @!P5 LDG.E.64 R10, desc[UR6][R18.64+0x700] ;  /* 0x00070006120ad981 */ /* 0x000568000c1e1b00 */
[----:B------:R2:W5:Y:S04]  /*29d0*/  @!P6 LDG.E.64 R8, desc[UR6][R18.64+0x800] ;  /* 0x000800061208e981 */ /* 0x000568000c1e1b00 */
[----:B------:R2:W5:Y:S04]  /*29e0*/  @!P1 LDG.E.64 R6, desc[UR6][R18.64+0x900] ;  /* 0x0009000612069981 */ /* 0x000568000c1e1b00 */
[----:B------:R2:W5:Y:S04]  /*29f0*/  @!P2 LDG.E.64 R4, desc[UR6][R18.64+0xa00] ;  /* 0x000a00061204a981 */ /* 0x000568000c1e1b00 */
[----:B------:R2:W5:Y:S02]  /*2a00*/  @!P3 LDG.E.64 R32, desc[UR6][R18.64+0xb00] ;  /* 0x000b00061220b981 */ /* 0x000564000c1e1b00 */
.L_x_26:
[----:B------:R-:W-:Y:S05]  /*2a10*/  @P0 BRA `(.L_x_27) ;  /* 0x0000000000400947 */ /* 0x000fea0003800000 */
[----:B------:R-:W3:Y:S02]  /*2a20*/  LDCU.64 UR4, c[0x0][0x3b0] ;  /* 0x00007600ff0477ac */ /* 0x000ee40008000a00 */
[----:B---3--:R-:W-:-:S04]  /*2a30*/  LEA R12, P0, R2, UR4, 0x3 ;  /* 0x00000004020c7c11 */ /* 0x008fc8000f8018ff */
[----:B------:R-:W-:-:S05]  /*2a40*/  LEA.HI.X R13, R2, UR5, R3, 0x3, P0 ;  /* 0x00000005020d7c11 */ /* 0x000fca00080f1c03 */
[----:B-----5:R-:W-:Y:S04]  /*2a50*/  STG.E.64 desc[UR6][R12.64], R26 ;  /* 0x0000001a0c007986 */ /* 0x020fe8000c101b06 */
[----:B------:R-:W-:Y:S04]  /*2a60*/  STG.E.64 desc[UR6][R12.64+0x100], R30 ;  /* 0x0001001e0c007986 */ /* 0x000fe8000c101b06 */
        /* <DEDUP_REMOVED lines=9> */
[----:B------:R-:W-:Y:S01]  /*2b00*/  STG.E.64 desc[UR6][R12.64+0xb00], R32 ;  /* 0x000b00200c007986 */ /* 0x000fe2000c101b06 */
[----:B------:R-:W-:Y:S05]  /*2b10*/  EXIT ;  /* 0x000000000000794d */ /* 0x000fea0003800000 */
.L_x_27:
[----:B------:R-:W3:Y:S01]  /*2b20*/  LDCU.64 UR4, c[0x0][0x3b0] ;  /* 0x00007600ff0477ac */ /* 0x000ee20008000a00 */
[----:B------:R-:W-:Y:S02]  /*2b30*/  IMAD R29, R29, -0x1200, R12 ;  /* 0xffffee001d1d7824 */ /* 0x000fe400078e020c */
[C---:B------:R-:W-:Y:S02]  /*2b40*/  VIADD R12, R0.reuse, 0x20 ;  /* 0x00000020000c7836 */ /* 0x040fe40000000000 */
[C---:B0-2---:R-:W-:Y:S01]  /*2b50*/  VIADD R18, R0.reuse, 0x40 ;  /* 0x0000004000127836 */ /* 0x045fe20000000000 */
[CC--:B------:R-:W-:Y:S01]  /*2b60*/  ISETP.GE.AND P5, PT, R0.reuse, R29.reuse, PT ;  /* 0x0000001d0000720c */ /* 0x0c0fe20003fa6270 */
[----:B------:R-:W-:Y:S01]  /*2b70*/  VIADD R28, R0, 0x60 ;  /* 0x00000060001c7836 */ /* 0x000fe20000000000 */
[-C--:B------:R-:W-:Y:S01]  /*2b80*/  ISETP.GE.AND P6, PT, R12, R29.reuse, PT ;  /* 0x0000001d0c00720c */ /* 0x080fe20003fc6270 */
[----:B------:R-:W-:Y:S01]  /*2b90*/  VIADD R34, R0, 0xc0 ;  /* 0x000000c000227836 */ /* 0x000fe20000000000 */
[-C--:B------:R-:W-:Y:S01]  /*2ba0*/  ISETP.GE.AND P0, PT, R18, R29.reuse, PT ;  /* 0x0000001d1200720c */ /* 0x080fe20003f06270 */
[----:B------:R-:W-:Y:S01]  /*2bb0*/  VIADD R18, R0, 0x80 ;  /* 0x0000008000127836 */ /* 0x000fe20000000000 */
[-C--:B------:R-:W-:Y:S01]  /*2bc0*/  ISETP.GE.AND P1, PT, R28, R29.reuse, PT ;  /* 0x0000001d1c00720c */ /* 0x080fe20003f26270 */
[----:B------:R-:W-:Y:S01]  /*2bd0*/  VIADD R28, R0, 0xa0 ;  /* 0x000000a0001c7836 */ /* 0x000fe20000000000 */
[----:B------:R-:W-:-:S02]  /*2be0*/  ISETP.GE.AND P4, PT, R34, R29, PT ;  /* 0x0000001d2200720c */ /* 0x000fc40003f86270 */
[----:B---3--:R-:W-:Y:S02]  /*2bf0*/  LEA R12, P2, R2, UR4, 0x3 ;  /* 0x00000004020c7c11 */ /* 0x008fe4000f8418ff */
[-C--:B------:R-:W-:Y:S02]  /*2c00*/  ISETP.GE.AND P3, PT, R28, R29.reuse, PT ;  /* 0x0000001d1c00720c */ /* 0x080fe40003f66270 */
[----:B------:R-:W-:Y:S01]  /*2c10*/  LEA.HI.X R13, R2, UR5, R3, 0x3, P2 ;  /* 0x00000005020d7c11 */ /* 0x000fe200090f1c03 */
[----:B------:R-:W-:Y:S01]  /*2c20*/  VIADD R2, R0, 0xe0 ;  /* 0x000000e000027836 */ /* 0x000fe20000000000 */
[-C--:B------:R-:W-:Y:S01]  /*2c30*/  ISETP.GE.AND P2, PT, R18, R29.reuse, PT ;  /* 0x0000001d1200720c */ /* 0x080fe20003f46270 */
[----:B------:R-:W-:Y:S02]  /*2c40*/  VIADD R18, R0, 0x100 ;  /* 0x0000010000127836 */ /* 0x000fe40000000000 */
[----:B-----5:R0:W-:Y:S01]  /*2c50*/  @!P5 STG.E.64 desc[UR6][R12.64], R26 ;  /* 0x0000001a0c00d986 */ /* 0x0201e2000c101b06 */
[----:B------:R-:W-:Y:S01]  /*2c60*/  ISETP.GE.AND P5, PT, R2, R29, PT ;  /* 0x0000001d0200720c */ /* 0x000fe20003fa6270 */
[----:B------:R-:W-:-:S02]  /*2c70*/  VIADD R2, R0, 0x120 ;  /* 0x0000012000027836 */ /* 0x000fc40000000000 */
[----:B------:R0:W-:Y:S01]  /*2c80*/  @!P6 STG.E.64 desc[UR6][R12.64+0x100], R30 ;  /* 0x0001001e0c00e986 */ /* 0x0001e2000c101b06 */
[-C--:B------:R-:W-:Y:S01]  /*2c90*/  ISETP.GE.AND P6, PT, R18, R29.reuse, PT ;  /* 0x0000001d1200720c */ /* 0x080fe20003fc6270 */
[C---:B------:R-:W-:Y:S02]  /*2ca0*/  VIADD R18, R0.reuse, 0x140 ;  /* 0x0000014000127836 */ /* 0x040fe40000000000 */
[----:B------:R-:W-:Y:S01]  /*2cb0*/  VIADD R0, R0, 0x160 ;  /* 0x0000016000007836 */ /* 0x000fe20000000000 */
[----:B------:R0:W-:Y:S01]  /*2cc0*/  @!P0 STG.E.64 desc[UR6][R12.64+0x200], R22 ;  /* 0x000200160c008986 */ /* 0x0001e2000c101b06 */
[----:B------:R-:W-:-:S03]  /*2cd0*/  ISETP.GE.AND P0, PT, R2, R29, PT ;  /* 0x0000001d0200720c */ /* 0x000fc60003f06270 */
        /* <DEDUP_REMOVED lines=9> */
[----:B------:R0:W-:Y:S01]  /*2d70*/  @!P1 STG.E.64 desc[UR6][R12.64+0xa00], R4 ;  /* 0x000a00040c009986 */ /* 0x0001e2000c101b06 */
[----:B------:R-:W-:Y:S05]  /*2d80*/  @P2 EXIT ;  /* 0x000000000000294d */ /* 0x000fea0003800000 */
[----:B------:R-:W-:Y:S01]  /*2d90*/  STG.E.64 desc[UR6][R12.64+0xb00], R32 ;  /* 0x000b00200c007986 */ /* 0x000fe2000c101b06 */
[----:B------:R-:W-:Y:S05]  /*2da0*/  EXIT ;  /* 0x000000000000794d */ /* 0x000fea0003800000 */
.L_x_14:
[----:B------:R-:W-:Y:S01]  /*2db0*/  IMAD.MOV.U32 R12, RZ, RZ, RZ ;  /* 0x000000ffff0c7224 */ /* 0x000fe200078e00ff */
[C---:B------:R-:W-:Y:S01]  /*2dc0*/  ISETP.GT.U32.AND P0, PT, R13.reuse, 0x1f, PT ;  /* 0x0000001f0d00780c */ /* 0x040fe20003f04070 */
[----:B------:R-:W-:Y:S05]  /*2dd0*/  WARPSYNC.ALL ;  /* 0x0000000000007948 */ /* 0x000fea0003800000 */
[----:B----4-:R-:W-:-:S04]  /*2de0*/  IMAD.HI.U32 R36, R13, 0x15555556, R12 ;  /* 0x155555560d247827 */ /* 0x010fc800078e000c */
[----:B-1----:R-:W-:-:S05]  /*2df0*/  IMAD R75, R36, 0x4, R41 ;  /* 0x00000004244b7824 */ /* 0x002fca00078e0229 */
[----:B------:R0:W-:Y:S01]  /*2e00*/  STS [R75+0x3410], R28 ;  /* 0x0034101c4b007388 */ /* 0x0001e20000000800 */
[----:B------:R-:W-:Y:S06]  /*2e10*/  BAR.SYNC.DEFER_BLOCKING 0x0 ;  /* 0x0000000000007b1d */ /* 0x000fec0000010000 */
[----:B------:R-:W-:Y:S05]  /*2e20*/  @P0 BRA `(.L_x_28) ;  /* 0x0000000000dc0947 */ /* 0x000fea0003800000 */
[----:B------:R-:W-:Y:S01]  /*2e30*/  IMAD R56, R13, 0x34, R41 ;  /* 0x000000340d387824 */ /* 0x000fe200078e0229 */
[----:B------:R-:W-:-:S04]  /*2e40*/  UMOV UR4, 0xffffffff ;  /* 0xffffffff00047882 */ /* 0x000fc80000000000 */
[----:B------:R-:W-:Y:S04]  /*2e50*/  LDS R54, [R56+0x3410] ;  /* 0x0034100038367984 */ /* 0x000fe80000000800 */
[----:B------:R-:W-:Y:S04]  /*2e60*/  LDS R73, [R56+0x3414] ;  /* 0x0034140038497984 */ /* 0x000fe80000000800 */
[----:B------:R-:W1:Y:S04]  /*2e70*/  LDS R52, [R56+0x3418] ;  /* 0x0034180038347984 */ /* 0x000e680000000800 */
[----:B------:R-:W-:Y:S04]  /*2e80*/  LDS R71, [R56+0x341c] ;  /* 0x00341c0038477984 */ /* 0x000fe80000000800 */
[----:B------:R-:W2:Y:S04]  /*2e90*/  LDS R50, [R56+0x3420] ;  /* 0x0034200038327984 */ /* 0x000ea80000000800 */
[----:B------:R-:W-:Y:S04]  /*2ea0*/  LDS R69, [R56+0x3424] ;  /* 0x0034240038457984 */ /* 0x000fe80000000800 */
[----:B------:R-:W3:Y:S04]  /*2eb0*/  LDS R48, [R56+0x3428] ;  /* 0x0034280038307984 */ /* 0x000ee80000000800 */
[----:B------:R-:W-:Y:S04]  /*2ec0*/  LDS R57, [R56+0x342c] ;  /* 0x00342c0038397984 */ /* 0x000fe80000000800 */
[----:B------:R-:W4:Y:S04]  /*2ed0*/  LDS R46, [R56+0x3430] ;  /* 0x00343000382e7984 */ /* 0x000f280000000800 */
[----:B------:R-:W-:Y:S04]  /*2ee0*/  LDS R37, [R56+0x3434] ;  /* 0x0034340038257984 */ /* 0x000fe80000000800 */
[----:B------:R-:W5:Y:S04]  /*2ef0*/  LDS R36, [R56+0x3438] ;  /* 0x0034380038247984 */ /* 0x000f680000000800 */
[----:B------:R-:W0:Y:S01]  /*2f00*/  LDS R60, [R56+0x343c] ;  /* 0x00343c00383c7984 */ /* 0x000e220000000800 */
[----:B-1----:R-:W-:-:S04]  /*2f10*/  IADD3 R62, PT, PT, R52, R73, R54 ;  /* 0x00000049343e7210 */ /* 0x002fc80007ffe036 */
[----:B--2---:R-:W-:-:S04]  /*2f20*/  IADD3 R62, PT, PT, R50, R62, R71 ;  /* 0x0000003e323e7210 */ /* 0x004fc80007ffe047 */
[----:B---3--:R-:W-:-:S04]  /*2f30*/  IADD3 R62, PT, PT, R48, R62, R69 ;  /* 0x0000003e303e7210 */ /* 0x008fc80007ffe045 */
[----:B----4-:R-:W-:-:S04]  /*2f40*/  IADD3 R62, PT, PT, R46, R62, R57 ;  /* 0x0000003e2e3e7210 */ /* 0x010fc80007ffe039 */
[----:B-----5:R-:W-:-:S05]  /*2f50*/  IADD3 R77, PT, PT, R36, R62, R37 ;  /* 0x0000003e244d7210 */ /* 0x020fca0007ffe025 */
[----:B0-----:R-:W-:Y:S01]  /*2f60*/  IMAD.IADD R60, R60, 0x1, R77 ;  /* 0x000000013c3c7824 */ /* 0x001fe200078e024d */
[----:B------:R-:W-:Y:S06]  /*2f70*/  BRA.DIV UR4, `(.L_x_29) ;  /* 0x0000006604807947 */ /* 0x000fec000b800000 */
[----:B------:R-:W0:Y:S02]  /*2f80*/  SHFL.UP P0, R77, R60, 0x1, RZ ;  /* 0x042000003c4d7989 */ /* 0x000e2400000000ff */
[----:B0-----:R-:W-:-:S05]  /*2f90*/  @P0 IMAD.IADD R77, R60, 0x1, R77 ;  /* 0x000000013c4d0824 */ /* 0x001fca00078e024d */
[----:B------:R-:W0:Y:S02]  /*2fa0*/  SHFL.UP P0, R62, R77, 0x2, RZ ;  /* 0x044000004d3e7989 */ /* 0x000e2400000000ff */
[----:B0-----:R-:W-:-:S05]  /*2fb0*/  @P0 IMAD.IADD R62, R77, 0x1, R62 ;  /* 0x000000014d3e0824 */ /* 0x001fca00078e023e */
[----:B------:R-:W0:Y:S02]  /*2fc0*/  SHFL.UP P0, R64, R62, 0x4, RZ ;  /* 0x048000003e407989 */ /* 0x000e2400000000ff */
[----:B0-----:R-:W-:-:S05]  /*2fd0*/  @P0 IMAD.IADD R64, R62, 0x1, R64 ;  /* 0x000000013e400824 */ /* 0x001fca00078e0240 */
[----:B------:R-:W0:Y:S02]  /*2fe0*/  SHFL.UP P0, R66, R64, 0x8, RZ ;  /* 0x0500000040427989 */ /* 0x000e2400000000ff */
[----:B0-----:R-:W-:-:S05]  /*2ff0*/  @P0 IMAD.IADD R66, R64, 0x1, R66 ;  /* 0x0000000140420824 */ /* 0x001fca00078e0242 */
[----:B------:R0:W1:Y:S02]  /*3000*/  SHFL.UP P0, R68, R66, 0x10, RZ ;  /* 0x0600000042447989 */ /* 0x00006400000000ff */
.L_x_98:
[----:B-1----:R-:W-:-:S04]  /*3010*/  @P0 IMAD.IADD R68, R66, 0x1, R68 ;  /* 0x0000000142440824 */ /* 0x002fc800078e0244 */
[----:B------:R-:W-:-:S04]  /*3020*/  IMAD.IADD R77, R68, 0x1, -R60 ;  /* 0x00000001444d7824 */ /* 0x000fc800078e0a3c */
[----:B------:R-:W-:Y:S01]  /*3030*/  IMAD.IADD R54, R54, 0x1, R77 ;  /* 0x0000000136367824 */ /* 0x000fe200078e024d */
[----:B------:R1:W-:Y:S03]  /*3040*/  STS [R56+0x3410], R77 ;  /* 0x0034104d38007388 */ /* 0x0003e60000000800 */
        /* <DEDUP_REMOVED lines=18> */
[----:B-1----:R-:W-:Y:S01]  /*3170*/  IMAD.IADD R77, R36, 0x1, R37 ;  /* 0x00000001244d7824 */ /* 0x002fe200078e0225 */
[----:B------:R2:W-:Y:S04]  /*3180*/  STS [R56+0x3438], R37 ;  /* 0x0034382538007388 */ /* 0x0005e80000000800 */
[----:B------:R2:W-:Y:S02]  /*3190*/  STS [R56+0x343c], R77 ;  /* 0x00343c4d38007388 */ /* 0x0005e40000000800 */
.L_x_28:
[----:B------:R-:W-:Y:S05]  /*31a0*/  WARPSYNC.ALL ;  /* 0x0000000000007948 */ /* 0x000fea0003800000 */
[----:B------:R-:W-:Y:S01]  /*31b0*/  BAR.SYNC.DEFER_BLOCKING 0x0 ;  /* 0x0000000000007b1d */ /* 0x000fe20000010000 */
[----:B------:R-:W-:-:S05]  /*31c0*/  ISETP.NE.AND P0, PT, R58, RZ, PT ;  /* 0x000000ff3a00720c */ /* 0x000fca0003f05270 */
[----:B------:R-:W-:Y:S01]  /*31d0*/  BSSY.RECONVERGENT B0, `(.L_x_30) ;  /* 0x0000027000007945 */ /* 0x000fe20003800200 */
[----:B--2---:R1:W2:Y:S07]  /*31e0*/  LDS R37, [R75+0x3410] ;  /* 0x003410004b257984 */ /* 0x0042ae0000000800 */
[----:B------:R-:W-:Y:S05]  /*31f0*/  @P0 BRA `(.L_x_31) ;  /* 0x0000000000900947 */ /* 0x000fea0003800000 */
[----:B------:R-:W2:Y:S04]  /*3200*/  LDS R46, [R44] ;  /* 0x000000002c2e7984 */ /* 0x000ea80000000800 */
[----:B------:R-:W3:Y:S04]  /*3210*/  LDS R48, [R44+0x400] ;  /* 0x000400002c307984 */ /* 0x000ee80000000800 */
[----:B------:R-:W4:Y:S04]  /*3220*/  LDS R50, [R44+0x800] ;  /* 0x000800002c327984 */ /* 0x000f280000000800 */
[----:B------:R-:W5:Y:S04]  /*3230*/  LDS R52, [R44+0xc00] ;  /* 0x000c00002c347984 */ /* 0x000f680000000800 */
[----:B------:R-:W1:Y:S04]  /*3240*/  LDS R54, [R44+0x1000] ;  /* 0x001000002c367984 */ /* 0x000e680000000800 */
[----:B------:R-:W1:Y:S04]  /*3250*/  LDS R56, [R44+0x1400] ;  /* 0x001400002c387984 */ /* 0x000e680000000800 */
[----:B------:R-:W1:Y:S04]  /*3260*/  LDS R60, [R44+0x1800] ;  /* 0x001800002c3c7984 */ /* 0x000e680000000800 */
[----:B------:R-:W1:Y:S04]  /*3270*/  LDS R62, [R44+0x1c00] ;  /* 0x001c00002c3e7984 */ /* 0x000e680000000800 */
[----:B------:R-:W1:Y:S04]  /*3280*/  LDS R64, [R44+0x2000] ;  /* 0x002000002c407984 */ /* 0x000e680000000800 */
[----:B0-----:R-:W0:Y:S04]  /*3290*/  LDS R66, [R44+0x2400] ;  /* 0x002400002c427984 */ /* 0x001e280000000800 */
[----:B------:R-:W0:Y:S01]  /*32a0*/  LDS R68, [R44+0x2800] ;  /* 0x002800002c447984 */ /* 0x000e220000000800 */
[----:B--2---:R-:W-:-:S03]  /*32b0*/  IMAD.IADD R57, R37, 0x1, R46 ;  /* 0x0000000125397824 */ /* 0x004fc600078e022e */
[----:B------:R-:W2:Y:S01]  /*32c0*/  LDS R36, [R44+0x2c00] ;  /* 0x002c00002c247984 */ /* 0x000ea20000000800 */
[C---:B---3--:R-:W-:Y:S02]  /*32d0*/  IMAD.IADD R69, R37.reuse, 0x1, R48 ;  /* 0x0000000125457824 */ /* 0x048fe400078e0230 */
[C---:B----4-:R-:W-:Y:S01]  /*32e0*/  IMAD.IADD R71, R37.reuse, 0x1, R50 ;  /* 0x0000000125477824 */ /* 0x050fe200078e0232 */
[----:B------:R3:W-:Y:S01]  /*32f0*/  STS [R44], R57 ;  /* 0x000000392c007388 */ /* 0x0007e20000000800 */
[----:B-----5:R-:W-:-:S03]  /*3300*/  IMAD.IADD R73, R37, 0x1, R52 ;  /* 0x0000000125497824 */ /* 0x020fc600078e0234 */
[----:B------:R0:W-:Y:S01]  /*3310*/  STS [R44+0x400], R69 ;  /* 0x000400452c007388 */ /* 0x0001e20000000800 */
[----:B-1----:R-:W-:-:S03]  /*3320*/  IMAD.IADD R75, R37, 0x1, R54 ;  /* 0x00000001254b7824 */ /* 0x002fc600078e0236 */
[----:B------:R1:W-:Y:S01]  /*3330*/  STS [R44+0x800], R71 ;  /* 0x000800472c007388 */ /* 0x0003e20000000800 */
[----:B------:R-:W-:-:S03]  /*3340*/  IMAD.IADD R77, R37, 0x1, R56 ;  /* 0x00000001254d7824 */ /* 0x000fc600078e0238 */
[----:B------:R2:W-:Y:S01]  /*3350*/  STS [R44+0xc00], R73 ;  /* 0x000c00492c007388 */ /* 0x0005e20000000800 */
[----:B------:R-:W-:-:S03]  /*3360*/  IMAD.IADD R60, R37, 0x1, R60 ;  /* 0x00000001253c7824 */ /* 0x000fc600078e023c */
[----:B------:R4:W-:Y:S01]  /*3370*/  STS [R44+0x1000], R75 ;  /* 0x0010004b2c007388 */ /* 0x0009e20000000800 */
[----:B---3--:R-:W-:-:S03]  /*3380*/  IMAD.IADD R57, R37, 0x1, R62 ;  /* 0x0000000125397824 */ /* 0x008fc600078e023e */
[----:B------:R4:W-:Y:S01]  /*3390*/  STS [R44+0x1400], R77 ;  /* 0x0014004d2c007388 */ /* 0x0009e20000000800 */
[----:B------:R-:W-:-:S03]  /*33a0*/  IMAD.IADD R64, R37, 0x1, R64 ;  /* 0x0000000125407824 */ /* 0x000fc600078e0240 */
[----:B------:R4:W-:Y:S01]  /*33b0*/  STS [R44+0x1800], R60 ;  /* 0x0018003c2c007388 */ /* 0x0009e20000000800 */
[----:B0-----:R-:W-:-:S03]  /*33c0*/  IMAD.IADD R69, R37, 0x1, R66 ;  /* 0x0000000125457824 */ /* 0x001fc600078e0242 */
[----:B------:R4:W-:Y:S01]  /*33d0*/  STS [R44+0x1c00], R57 ;  /* 0x001c00392c007388 */ /* 0x0009e20000000800 */
[----:B-1----:R-:W-:-:S03]  /*33e0*/  IMAD.IADD R71, R37, 0x1, R68 ;  /* 0x0000000125477824 */ /* 0x002fc600078e0244 */
[----:B------:R4:W-:Y:S01]  /*33f0*/  STS [R44+0x2000], R64 ;  /* 0x002000402c007388 */ /* 0x0009e20000000800 */
[----:B--2---:R-:W-:-:S03]  /*3400*/  IMAD.IADD R73, R37, 0x1, R36 ;  /* 0x0000000125497824 */ /* 0x004fc600078e0224 */
[----:B------:R4:W-:Y:S04]  /*3410*/  STS [R44+0x2400], R69 ;  /* 0x002400452c007388 */ /* 0x0009e80000000800 */
[----:B------:R4:W-:Y:S04]  /*3420*/  STS [R44+0x2800], R71 ;  /* 0x002800472c007388 */ /* 0x0009e80000000800 */
[----:B------:R4:W-:Y:S02]  /*3430*/  STS [R44+0x2c00], R73 ;  /* 0x002c00492c007388 */ /* 0x0009e40000000800 */
.L_x_31:
[----:B------:R-:W-:Y:S05]  /*3440*/  BSYNC.RECONVERGENT B0 ;  /* 0x0000000000007941 */ /* 0x000fea0003800200 */
.L_x_30:
[----:B------:R-:W-:Y:S01]  /*3450*/  BAR.SYNC.DEFER_BLOCKING 0x0 ;  /* 0x0000000000007b1d */ /* 0x000fe20000010000 */
[----:B------:R-:W-:Y:S01]  /*3460*/  R2P PR, R55, 0x7f ;  /* 0x0000007f37007804 */ /* 0x000fe20000000000 */
[----:B------:R-:W-:-:S04]  /*3470*/  IMAD.MOV.U32 R48, RZ, RZ, RZ ;  /* 0x000000ffff307224 */ /* 0x000fc800078e00ff */
[----:B------:R-:W-:Y:S01]  /*3480*/  BSSY.RECONVERGENT B0, `(.L_x_32) ;  /* 0x0000021000007945 */ /* 0x000fe20003800200 */
[----:B----4-:R-:W3:Y:S07]  /*3490*/  S2R R44, SR_LEMASK ;  /* 0x00000000002c7919 */ /* 0x010eee0000003a00 */
[----:B------:R-:W-:Y:S02]  /*34a0*/  VOTE.ANY R36, PT, P0 ;  /* 0x0000000000247806 */ /* 0x000fe400000e0100 */
[----:B------:R-:W-:-:S02]  /*34b0*/  VOTE.ANY R57, PT, P1 ;  /* 0x0000000000397806 */ /* 0x000fc400008e0100 */
[----:B------:R-:W-:Y:S02]  /*34c0*/  @!P0 LOP3.LUT R36, RZ, R36, RZ, 0x33, !PT ;  /* 0x00000024ff248212 */ /* 0x000fe400078e33ff */
[----:B------:R-:W-:Y:S02]  /*34d0*/  VOTE.ANY R69, PT, P2 ;  /* 0x0000000000457806 */ /* 0x000fe400010e0100 */
[----:B------:R-:W-:Y:S02]  /*34e0*/  @!P1 LOP3.LUT R57, RZ, R57, RZ, 0x33, !PT ;  /* 0x00000039ff399212 */ /* 0x000fe400078e33ff */
[----:B------:R-:W-:Y:S02]  /*34f0*/  VOTE.ANY R71, PT, P3 ;  /* 0x0000000000477806 */ /* 0x000fe400018e0100 */
[----:B------:R-:W-:Y:S02]  /*3500*/  @!P2 LOP3.LUT R69, RZ, R69, RZ, 0x33, !PT ;  /* 0x00000045ff45a212 */ /* 0x000fe400078e33ff */
[----:B------:R-:W-:-:S02]  /*3510*/  LOP3.LUT R36, R57, R36, RZ, 0xc0, !PT ;  /* 0x0000002439247212 */ /* 0x000fc400078ec0ff */
[----:B------:R-:W-:Y:S02]  /*3520*/  @!P3 LOP3.LUT R71, RZ, R71, RZ, 0x33, !PT ;  /* 0x00000047ff47b212 */ /* 0x000fe400078e33ff */
[----:B------:R-:W-:Y:S02]  /*3530*/  LOP3.LUT R36, R69, R36, RZ, 0xc0, !PT ;  /* 0x0000002445247212 */ /* 0x000fe400078ec0ff */
[----:B------:R-:W-:Y:S02]  /*3540*/  VOTE.ANY R57, PT, P4 ;  /* 0x0000000000397806 */ /* 0x000fe400020e0100 */
[----:B------:R-:W-:Y:S02]  /*3550*/  LOP3.LUT P0, RZ, R55, 0x80, RZ, 0xc0, !PT ;  /* 0x0000008037ff7812 */ /* 0x000fe4000780c0ff */
[----:B------:R-:W-:Y:S02]  /*3560*/  LOP3.LUT R36, R71, R36, RZ, 0xc0, !PT ;  /* 0x0000002447247212 */ /* 0x000fe400078ec0ff */
[----:B------:R-:W-:-:S02]  /*3570*/  VOTE.ANY R69, PT, P5 ;  /* 0x0000000000457806 */ /* 0x000fc400028e0100 */
[----:B------:R-:W-:Y:S02]  /*3580*/  @!P4 LOP3.LUT R57, RZ, R57, RZ, 0x33, !PT ;  /* 0x00000039ff39c212 */ /* 0x000fe400078e33ff */
[----:B------:R-:W-:Y:S02]  /*3590*/  @!P5 LOP3.LUT R69, RZ, R69, RZ, 0x33, !PT ;  /* 0x00000045ff45d212 */ /* 0x000fe400078e33ff */
[----:B------:R-:W-:Y:S02]  /*35a0*/  LOP3.LUT R36, R57, R36, RZ, 0xc0, !PT ;  /* 0x0000002439247212 */ /* 0x000fe400078ec0ff */
[----:B------:R-:W-:Y:S02]  /*35b0*/  VOTE.ANY R57, PT, P6 ;  /* 0x0000000000397806 */ /* 0x000fe400030e0100 */
[----:B------:R-:W-:Y:S02]  /*35c0*/  LOP3.LUT R36, R69, R36, RZ, 0xc0, !PT ;  /* 0x0000002445247212 */ /* 0x000fe400078ec0ff */
[----:B------:R-:W-:-:S02]  /*35d0*/  VOTE.ANY R69, PT, P0 ;  /* 0x0000000000457806 */ /* 0x000fc400000e0100 */
[----:B------:R-:W-:Y:S02]  /*35e0*/  @!P6 LOP3.LUT R57, RZ, R57, RZ, 0x33, !PT ;  /* 0x00000039ff39e212 */ /* 0x000fe400078e33ff */
[----:B------:R-:W-:Y:S02]  /*35f0*/  @!P0 LOP3.LUT R69, RZ, R69, RZ, 0x33, !PT ;  /* 0x00000045ff458212 */ /* 0x000fe400078e33ff */
[----:B------:R-:W-:-:S04]  /*3600*/  LOP3.LUT R36, R57, R36, RZ, 0xc0, !PT ;  /* 0x0000002439247212 */ /* 0x000fc800078ec0ff */
[----:B------:R-:W-:-:S04]  /*3610*/  LOP3.LUT R69, R69, R36, RZ, 0xc0, !PT ;  /* 0x0000002445457212 */ /* 0x000fc800078ec0ff */
[----:B------:R-:W4:Y:S01]  /*3620*/  FLO.U32 R57, R69 ;  /* 0x0000004500397300 */ /* 0x000f2200000e0000 */
[----:B---3--:R-:W-:-:S07]  /*3630*/  LOP3.LUT R36, R44, R69, RZ, 0xc0, !PT ;  /* 0x000000452c247212 */ /* 0x008fce00078ec0ff */
[----:B------:R-:W3:Y:S01]  /*3640*/  POPC R36, R36 ;  /* 0x0000002400247309 */ /* 0x000ee20000000000 */
[----:B----4-:R-:W-:-:S13]  /*3650*/  ISETP.NE.AND P0, PT, R40, R57, PT ;  /* 0x000000392800720c */ /* 0x010fda0003f05270 */
[----:B---3--:R-:W-:Y:S05]  /*3660*/  @P0 BRA `(.L_x_33) ;  /* 0x0000000000080947 */ /* 0x008fea0003800000 */
[----:B------:R-:W-:-:S05]  /*3670*/  IMAD R55, R55, 0x4, R42 ;  /* 0x0000000437377824 */ /* 0x000fca00078e022a */
[----:B------:R3:W4:Y:S02]  /*3680*/  ATOMS.ADD R48, [R55], R36 ;  /* 0x000000243730738c */ /* 0x0007240000000000 */
.L_x_33:
[----:B------:R-:W-:Y:S05]  /*3690*/  BSYNC.RECONVERGENT B0 ;  /* 0x0000000000007941 */ /* 0x000fea0003800200 */
.L_x_32:
[----:B------:R-:W-:Y:S01]  /*36a0*/  R2P PR, R67, 0x7f ;  /* 0x0000007f43007804 */ /* 0x000fe20000000000 */
[----:B------:R-:W-:Y:S01]  /*36b0*/  BSSY.RECONVERGENT B0, `(.L_x_34) ;  /* 0x0000022000007945 */ /* 0x000fe20003800200 */
[----:B------:R-:W-:-:S11]  /*36c0*/  IMAD.MOV.U32 R50, RZ, RZ, RZ ;  /* 0x000000ffff327224 */ /* 0x000fd600078e00ff */
[----:B------:R-:W-:Y:S02]  /*36d0*/  VOTE.ANY R46, PT, P0 ;  /* 0x00000000002e7806 */ /* 0x000fe400000e0100 */
[----:B---3--:R-:W-:Y:S02]  /*36e0*/  VOTE.ANY R55, PT, P1 ;  /* 0x0000000000377806 */ /* 0x008fe400008e0100 */
[----:B------:R-:W-:Y:S02]  /*36f0*/  @!P0 LOP3.LUT R46, RZ, R46, RZ, 0x33, !PT ;  /* 0x0000002eff2e8212 */ /* 0x000fe400078e33ff */
[----:B------:R-:W-:Y:S02]  /*3700*/  VOTE.ANY R69, PT, P2 ;  /* 0x0000000000457806 */ /* 0x000fe400010e0100 */
[----:B------:R-:W-:Y:S02]  /*3710*/  @!P1 LOP3.LUT R55, RZ, R55, RZ, 0x33, !PT ;  /* 0x00000037ff379212 */ /* 0x000fe400078e33ff */
[----:B------:R-:W-:-:S02]  /*3720*/  @!P2 LOP3.LUT R69, RZ, R69, RZ, 0x33, !PT ;  /* 0x00000045ff45a212 */ /* 0x000fc400078e33ff */
[----:B------:R-:W-:Y:S02]  /*3730*/  LOP3.LUT R46, R55, R46, RZ, 0xc0, !PT ;  /* 0x0000002e372e7212 */ /* 0x000fe400078ec0ff */
[----:B------:R-:W-:Y:S02]  /*3740*/  VOTE.ANY R55, PT, P3 ;  /* 0x0000000000377806 */ /* 0x000fe400018e0100 */
[----:B------:R-:W-:Y:S02]  /*3750*/  LOP3.LUT R46, R69, R46, RZ, 0xc0, !PT ;  /* 0x0000002e452e7212 */ /* 0x000fe400078ec0ff */
[----:B------:R-:W-:Y:S02]  /*3760*/  LOP3.LUT P0, RZ, R67, 0x80, RZ, 0xc0, !PT ;  /* 0x0000008043ff7812 */ /* 0x000fe4000780c0ff */
[----:B------:R-:W-:Y:S02]  /*3770*/  VOTE.ANY R69, PT, P4 ;  /* 0x0000000000457806 */ /* 0x000fe400020e0100 */
[----:B------:R-:W-:-:S02]  /*3780*/  @!P3 LOP3.LUT R55, RZ, R55, RZ, 0x33, !PT ;  /* 0x00000037ff37b212 */ /* 0x000fc400078e33ff */
[----:B------:R-:W-:Y:S02]  /*3790*/  @!P4 LOP3.LUT R69, RZ, R69, RZ, 0x33, !PT ;  /* 0x00000045ff45c212 */ /* 0x000fe400078e33ff */
[----:B------:R-:W-:Y:S02]  /*37a0*/  LOP3.LUT R46, R55, R46, RZ, 0xc0, !PT ;  /* 0x0000002e372e7212 */ /* 0x000fe400078ec0ff */
[----:B------:R-:W-:Y:S02]  /*37b0*/  VOTE.ANY R55, PT, P5 ;  /* 0x0000000000377806 */ /* 0x000fe400028e0100 */
[----:B------:R-:W-:Y:S02]  /*37c0*/  LOP3.LUT R46, R69, R46, RZ, 0xc0, !PT ;  /* 0x0000002e452e7212 */ /* 0x000fe400078ec0ff */
[----:B------:R-:W-:Y:S02]  /*37d0*/  VOTE.ANY R69, PT, P6 ;  /* 0x0000000000457806 */ /* 0x000fe400030e0100 */
[----:B------:R-:W-:-:S02]  /*37e0*/  @!P5 LOP3.LUT R55, RZ, R55, RZ, 0x33, !PT ;  /* 0x00000037ff37d212 */ /* 0x000fc400078e33ff */
[----:B------:R-:W-:Y:S02]  /*37f0*/  VOTE.ANY R71, PT, P0 ;  /* 0x0000000000477806 */ /* 0x000fe400000e0100 */
[----:B------:R-:W-:Y:S02]  /*3800*/  @!P6 LOP3.LUT R69, RZ, R69, RZ, 0x33, !PT ;  /* 0x00000045ff45e212 */ /* 0x000fe400078e33ff */
[----:B------:R-:W-:Y:S02]  /*3810*/  LOP3.LUT R46, R55, R46, RZ, 0xc0, !PT ;  /* 0x0000002e372e7212 */ /* 0x000fe400078ec0ff */
[----:B------:R-:W-:Y:S01]  /*3820*/  @!P0 LOP3.LUT R71, RZ, R71, RZ, 0x33, !PT ;  /* 0x00000047ff478212 */ /* 0x000fe200078e33ff */
[----:B----4-:R3:W4:Y:S01]  /*3830*/  SHFL.IDX PT, R55, R48, R57, 0x1f ;  /* 0x00001f3930377589 */ /* 0x01072200000e0000 */
[----:B------:R-:W-:-:S04]  /*3840*/  LOP3.LUT R46, R69, R46, RZ, 0xc0, !PT ;  /* 0x0000002e452e7212 */ /* 0x000fc800078ec0ff */
[----:B------:R-:W-:-:S04]  /*3850*/  LOP3.LUT R71, R71, R46, RZ, 0xc0, !PT ;  /* 0x0000002e47477212 */ /* 0x000fc800078ec0ff */
[----:B------:R-:W5:Y:S01]  /*3860*/  FLO.U32 R69, R71 ;  /* 0x0000004700457300 */ /* 0x000f6200000e0000 */
[----:B------:R-:W-:-:S07]  /*3870*/  LOP3.LUT R46, R44, R71, RZ, 0xc0, !PT ;  /* 0x000000472c2e7212 */ /* 0x000fce00078ec0ff */
[----:B------:R-:W0:Y:S01]  /*3880*/  POPC R46, R46 ;  /* 0x0000002e002e7309 */ /* 0x000e220000000000 */
[----:B-----5:R-:W-:-:S13]  /*3890*/  ISETP.NE.AND P0, PT, R40, R69, PT ;  /* 0x000000452800720c */ /* 0x020fda0003f05270 */
[----:B0--34-:R-:W-:Y:S05]  /*38a0*/  @P0 BRA `(.L_x_35) ;  /* 0x0000000000080947 */ /* 0x019fea0003800000 */
[----:B------:R-:W-:-:S05]  /*38b0*/  IMAD R67, R67, 0x4, R42 ;  /* 0x0000000443437824 */ /* 0x000fca00078e022a */
[----:B------:R0:W3:Y:S02]  /*38c0*/  ATOMS.ADD R50, [R67], R46 ;  /* 0x0000002e4332738c */ /* 0x0000e40000000000 */
.L_x_35:
[----:B------:R-:W-:Y:S05]  /*38d0*/  BSYNC.RECONVERGENT B0 ;  /* 0x0000000000007941 */ /* 0x000fea0003800200 */
.L_x_34:
[----:B------:R-:W-:Y:S01]  /*38e0*/  R2P PR, R65, 0x7f ;  /* 0x0000007f41007804 */ /* 0x000fe20000000000 */
[----:B------:R-:W-:Y:S01]  /*38f0*/  BSSY.RECONVERGENT B0, `(.L_x_36) ;  /* 0x0000022000007945 */ /* 0x000fe20003800200 */
[----:B------:R-:W-:-:S11]  /*3900*/  IMAD.MOV.U32 R52, RZ, RZ, RZ ;  /* 0x000000ffff347224 */ /* 0x000fd600078e00ff */
[----:B------:R-:W-:Y:S02]  /*3910*/  VOTE.ANY R48, PT, P0 ;  /* 0x0000000000307806 */ /* 0x000fe400000e0100 */
[----:B------:R-:W-:Y:S02]  /*3920*/  VOTE.ANY R57, PT, P1 ;  /* 0x0000000000397806 */ /* 0x000fe400008e0100 */
[----:B------:R-:W-:Y:S02]  /*3930*/  @!P0 LOP3.LUT R48, RZ, R48, RZ, 0x33, !PT ;  /* 0x00000030ff308212 */ /* 0x000fe400078e33ff */
[----:B0-----:R-:W-:Y:S02]  /*3940*/  VOTE.ANY R67, PT, P2 ;  /* 0x0000000000437806 */ /* 0x001fe400010e0100 */
        /* <DEDUP_REMOVED lines=18> */
[----:B---3--:R0:W3:Y:S01]  /*3a70*/  SHFL.IDX PT, R57, R50, R69, 0x1f ;  /* 0x00001f4532397589 */ /* 0x0080e200000e0000 */
[----:B------:R-:W-:-:S04]  /*3a80*/  LOP3.LUT R48, R67, R48, RZ, 0xc0, !PT ;  /* 0x0000003043307212 */ /* 0x000fc800078ec0ff */
[----:B------:R-:W-:-:S04]  /*3a90*/  LOP3.LUT R71, R71, R48, RZ, 0xc0, !PT ;  /* 0x0000003047477212 */ /* 0x000fc800078ec0ff */
[----:B------:R-:W4:Y:S01]  /*3aa0*/  FLO.U32 R67, R71 ;  /* 0x0000004700437300 */ /* 0x000f2200000e0000 */
[----:B------:R-:W-:-:S07]  /*3ab0*/  LOP3.LUT R48, R44, R71, RZ, 0xc0, !PT ;  /* 0x000000472c307212 */ /* 0x000fce00078ec0ff */
[----:B------:R-:W0:Y:S01]  /*3ac0*/  POPC R48, R48 ;  /* 0x0000003000307309 */ /* 0x000e220000000000 */
[----:B----4-:R-:W-:-:S13]  /*3ad0*/  ISETP.NE.AND P0, PT, R40, R67, PT ;  /* 0x000000432800720c */ /* 0x010fda0003f05270 */
[----:B0--3--:R-:W-:Y:S05]  /*3ae0*/  @P0 BRA `(.L_x_37) ;  /* 0x0000000000080947 */ /* 0x009fea0003800000 */
[----:B------:R-:W-:-:S05]  /*3af0*/  IMAD R65, R65, 0x4, R42 ;  /* 0x0000000441417824 */ /* 0x000fca00078e022a */
[----:B------:R0:W3:Y:S02]  /*3b00*/  ATOMS.ADD R52, [R65], R48 ;  /* 0x000000304134738c */ /* 0x0000e40000000000 */
.L_x_37:
[----:B------:R-:W-:Y:S05]  /*3b10*/  BSYNC.RECONVERGENT B0 ;  /* 0x0000000000007941 */ /* 0x000fea0003800200 */
.L_x_36:
[----:B------:R-:W-:Y:S01]  /*3b20*/  R2P PR, R63, 0x7f ;  /* 0x0000007f3f007804 */ /* 0x000fe20000000000 */
[----:B------:R-:W-:Y:S01]  /*3b30*/  BSSY.RECONVERGENT B0, `(.L_x_38) ;  /* 0x0000022000007945 */ /* 0x000fe20003800200 */
[----:B------:R-:W-:-:S11]  /*3b40*/  IMAD.MOV.U32 R54, RZ, RZ, RZ ;  /* 0x000000ffff367224 */ /* 0x000fd600078e00ff */
[----:B------:R-:W-:Y:S02]  /*3b50*/  VOTE.ANY R50, PT, P0 ;  /* 0x0000000000327806 */ /* 0x000fe400000e0100 */
[----:B0-----:R-:W-:Y:S02]  /*3b60*/  VOTE.ANY R65, PT, P1 ;  /* 0x0000000000417806 */ /* 0x001fe400008e0100 */
[----:B------:R-:W-:Y:S02]  /*3b70*/  @!P0 LOP3.LUT R50, RZ, R50, RZ, 0x33, !PT ;  /* 0x00000032ff328212 */ /* 0x000fe400078e33ff */
[----:B------:R-:W-:Y:S02]  /*3b80*/  @!P1 LOP3.LUT R65, RZ, R65, RZ, 0x33, !PT ;  /* 0x00000041ff419212 */ /* 0x000fe400078e33ff */
[----:B------:R-:W-:Y:S02]  /*3b90*/  VOTE.ANY R69, PT, P2 ;  /* 0x0000000000457806 */ /* 0x000fe400010e0100 */
[----:B------:R-:W-:-:S02]  /*3ba0*/  LOP3.LUT R50, R65, R50, RZ, 0xc0, !PT ;  /* 0x0000003241327212 */ /* 0x000fc400078ec0ff */
[----:B------:R-:W-:Y:S02]  /*3bb0*/  VOTE.ANY R65, PT, P3 ;  /* 0x0000000000417806 */ /* 0x000fe400018e0100 */
[----:B------:R-:W-:Y:S02]  /*3bc0*/  @!P2 LOP3.LUT R69, RZ, R69, RZ, 0x33, !PT ;  /* 0x00000045ff45a212 */ /* 0x000fe400078e33ff */
[----:B------:R-:W-:Y:S02]  /*3bd0*/  @!P3 LOP3.LUT R65, RZ, R65, RZ, 0x33, !PT ;  /* 0x00000041ff41b212 */ /* 0x000fe400078e33ff */
[----:B------:R-:W-:Y:S02]  /*3be0*/  LOP3.LUT R50, R69, R50, RZ, 0xc0, !PT ;  /* 0x0000003245327212 */ /* 0x000fe400078ec0ff */
[----:B------:R-:W-:Y:S02]  /*3bf0*/  LOP3.LUT P0, RZ, R63, 0x80, RZ, 0xc0, !PT ;  /* 0x000000803fff7812 */ /* 0x000fe4000780c0ff */
[----:B------:R-:W-:-:S02]  /*3c00*/  VOTE.ANY R69, PT, P4 ;  /* 0x0000000000457806 */ /* 0x000fc400020e0100 */
[----:B------:R-:W-:Y:S02]  /*3c10*/  LOP3.LUT R50, R65, R50, RZ, 0xc0, !PT ;  /* 0x0000003241327212 */ /* 0x000fe400078ec0ff */
[----:B------:R-:W-:Y:S02]  /*3c20*/  VOTE.ANY R65, PT, P5 ;  /* 0x0000000000417806 */ /* 0x000fe400028e0100 */
[----:B------:R-:W-:Y:S02]  /*3c30*/  @!P4 LOP3.LUT R69, RZ, R69, RZ, 0x33, !PT ;  /* 0x00000045ff45c212 */ /* 0x000fe400078e33ff */
[----:B------:R-:W-:Y:S02]  /*3c40*/  @!P5 LOP3.LUT R65, RZ, R65, RZ, 0x33, !PT ;  /* 0x00000041ff41d212 */ /* 0x000fe400078e33ff */
[----:B------:R-:W-:Y:S02]  /*3c50*/  LOP3.LUT R50, R69, R50, RZ, 0xc0, !PT ;  /* 0x0000003245327212 */ /* 0x000fe400078ec0ff */
[----:B------:R-:W-:-:S02]  /*3c60*/  VOTE.ANY R69, PT, P6 ;  /* 0x0000000000457806 */ /* 0x000fc400030e0100 */
[----:B------:R-:W-:Y:S02]  /*3c70*/  LOP3.LUT R50, R65, R50, RZ, 0xc0, !PT ;  /* 0x0000003241327212 */ /* 0x000fe400078ec0ff */
[----:B------:R-:W-:Y:S02]  /*3c80*/  VOTE.ANY R65, PT, P0 ;  /* 0x0000000000417806 */ /* 0x000fe400000e0100 */
[----:B------:R-:W-:Y:S02]  /*3c90*/  @!P6 LOP3.LUT R69, RZ, R69, RZ, 0x33, !PT ;  /* 0x00000045ff45e212 */ /* 0x000fe400078e33ff */
[----:B------:R-:W-:Y:S02]  /*3ca0*/  @!P0 LOP3.LUT R65, RZ, R65, RZ, 0x33, !PT ;  /* 0x00000041ff418212 */ /* 0x000fe400078e33ff */
[----:B------:R-:W-:-:S04]  /*3cb0*/  LOP3.LUT R50, R69, R50, RZ, 0xc0, !PT ;  /* 0x0000003245327212 */ /* 0x000fc800078ec0ff */
[----:B------:R-:W-:Y:S02]  /*3cc0*/  LOP3.LUT R71, R65, R50, RZ, 0xc0, !PT ;  /* 0x0000003241477212 */ /* 0x000fe400078ec0ff */
[----:B---3--:R0:W3:Y:S02]  /*3cd0*/  SHFL.IDX PT, R65, R52, R67, 0x1f ;  /* 0x00001f4334417589 */ /* 0x0080e400000e0000 */
[----:B------:R-:W4:Y:S01]  /*3ce0*/  FLO.U32 R69, R71 ;  /* 0x0000004700457300 */ /* 0x000f2200000e0000 */
[----:B------:R-:W-:-:S07]  /*3cf0*/  LOP3.LUT R50, R44, R71, RZ, 0xc0, !PT ;  /* 0x000000472c327212 */ /* 0x000fce00078ec0ff */
[----:B------:R-:W0:Y:S01]  /*3d00*/  POPC R50, R50 ;  /* 0x0000003200327309 */ /* 0x000e220000000000 */
[----:B----4-:R-:W-:-:S13]  /*3d10*/  ISETP.NE.AND P0, PT, R40, R69, PT ;  /* 0x000000452800720c */ /* 0x010fda0003f05270 */
[----:B0--3--:R-:W-:Y:S05]  /*3d20*/  @P0 BRA `(.L_x_39) ;  /* 0x0000000000080947 */ /* 0x009fea0003800000 */
[----:B------:R-:W-:-:S05]  /*3d30*/  IMAD R63, R63, 0x4, R42 ;  /* 0x000000043f3f7824 */ /* 0x000fca00078e022a */
[----:B------:R0:W3:Y:S02]  /*3d40*/  ATOMS.ADD R54, [R63], R50 ;  /* 0x000000323f36738c */ /* 0x0000e40000000000 */
.L_x_39:
[----:B------:R-:W-:Y:S05]  /*3d50*/  BSYNC.RECONVERGENT B0 ;  /* 0x0000000000007941 */ /* 0x000fea0003800200 */
.L_x_38:
        /* <DEDUP_REMOVED lines=9> */
[----:B------:R-:W-:Y:S02]  /*3df0*/  @!P2 LOP3.LUT R67, RZ, R67, RZ, 0x33, !PT ;  /* 0x00000043ff43a212 */ /* 0x000fe400078e33ff */
[----:B------:R-:W-:Y:S02]  /*3e00*/  VOTE.ANY R63, PT, P3 ;  /* 0x00000000003f7806 */ /* 0x000fe400018e0100 */
[----:B------:R-:W-:Y:S02]  /*3e10*/  LOP3.LUT R52, R67, R52, RZ, 0xc0, !PT ;  /* 0x0000003443347212 */ /* 0x000fe400078ec0ff */
[----:B------:R-:W-:Y:S02]  /*3e20*/  @!P3 LOP3.LUT R63, RZ, R63, RZ, 0x33, !PT ;  /* 0x0000003fff3fb212 */ /* 0x000fe400078e33ff */
[----:B------:R-:W-:Y:S02]  /*3e30*/  LOP3.LUT P0, RZ, R61, 0x80, RZ, 0xc0, !PT ;  /* 0x000000803dff7812 */ /* 0x000fe4000780c0ff */
[----:B------:R-:W-:-:S02]  /*3e40*/  LOP3.LUT R52, R63, R52, RZ, 0xc0, !PT ;  /* 0x000000343f347212 */ /* 0x000fc400078ec0ff */
[----:B------:R-:W-:Y:S02]  /*3e50*/  VOTE.ANY R63, PT, P4 ;  /* 0x00000000003f7806 */ /* 0x000fe400020e0100 */
[----:B------:R-:W-:Y:S02]  /*3e60*/  VOTE.ANY R67, PT, P5 ;  /* 0x0000000000437806 */ /* 0x000fe400028e0100 */
[----:B------:R-:W-:Y:S02]  /*3e70*/  @!P4 LOP3.LUT R63, RZ, R63, RZ, 0x33, !PT ;  /* 0x0000003fff3fc212 */ /* 0x000fe400078e33ff */
[----:B------:R-:W-:Y:S02]  /*3e80*/  @!P5 LOP3.LUT R67, RZ, R67, RZ, 0x33, !PT ;  /* 0x00000043ff43d212 */ /* 0x000fe400078e33ff */
[----:B------:R-:W-:Y:S02]  /*3e90*/  LOP3.LUT R52, R63, R52, RZ, 0xc0, !PT ;  /* 0x000000343f347212 */ /* 0x000fe400078ec0ff */
[----:B------:R-:W-:-:S02]  /*3ea0*/  VOTE.ANY R63, PT, P6 ;  /* 0x00000000003f7806 */ /* 0x000fc400030e0100 */
[----:B------:R-:W-:Y:S02]  /*3eb0*/  LOP3.LUT R52, R67, R52, RZ, 0xc0, !PT ;  /* 0x0000003443347212 */ /* 0x000fe400078ec0ff */
[----:B------:R-:W-:Y:S02]  /*3ec0*/  @!P6 LOP3.LUT R63, RZ, R63, RZ, 0x33, !PT ;  /* 0x0000003fff3fe212 */ /* 0x000fe400078e33ff */
[----:B------:R-:W-:Y:S02]  /*3ed0*/  VOTE.ANY R67, PT, P0 ;  /* 0x0000000000437806 */ /* 0x000fe400000e0100 */
[----:B------:R-:W-:Y:S02]  /*3ee0*/  LOP3.LUT R52, R63, R52, RZ, 0xc0, !PT ;  /* 0x000000343f347212 */ /* 0x000fe400078ec0ff */
[----:B------:R-:W-:Y:S01]  /*3ef0*/  @!P0 LOP3.LUT R67, RZ, R67, RZ, 0x33, !PT ;  /* 0x00000043ff438212 */ /* 0x000fe200078e33ff */
[----:B---3--:R0:W3:Y:S03]  /*3f00*/  SHFL.IDX PT, R63, R54, R69, 0x1f ;  /* 0x00001f45363f7589 */ /* 0x0080e600000e0000 */
        /* <DEDUP_REMOVED lines=8> */
.L_x_41:
[----:B------:R-:W-:Y:S05]  /*3f90*/  BSYNC.RECONVERGENT B0 ;  /* 0x0000000000007941 */ /* 0x000fea0003800200 */
.L_x_40:
[----:B------:R-:W-:Y:S01]  /*3fa0*/  R2P PR, R59, 0x7f ;  /* 0x0000007f3b007804 */ /* 0x000fe20000000000 */
[----:B------:R-:W-:Y:S01]  /*3fb0*/  BSSY.RECONVERGENT B0, `(.L_x_42) ;  /* 0x0000022000007945 */ /* 0x000fe20003800200 */
[----:B------:R-:W-:-:S11]  /*3fc0*/  IMAD.MOV.U32 R60, RZ, RZ, RZ ;  /* 0x000000ffff3c7224 */ /* 0x000fd600078e00ff */
[----:B------:R-:W-:Y:S02]  /*3fd0*/  VOTE.ANY R54, PT, P0 ;  /* 0x0000000000367806 */ /* 0x000fe400000e0100 */
[----:B0-----:R-:W-:Y:S02]  /*3fe0*/  VOTE.ANY R61, PT, P1 ;  /* 0x00000000003d7806 */ /* 0x001fe400008e0100 */
[----:B------:R-:W-:Y:S02]  /*3ff0*/  @!P0 LOP3.LUT R54, RZ, R54, RZ, 0x33, !PT ;  /* 0x00000036ff368212 */ /* 0x000fe400078e33ff */
[----:B------:R-:W-:Y:S02]  /*4000*/  @!P1 LOP3.LUT R61, RZ, R61, RZ, 0x33, !PT ;  /* 0x0000003dff3d9212 */ /* 0x000fe400078e33ff */
[----:B------:R-:W-:Y:S02]  /*4010*/  LOP3.LUT P0, RZ, R59, 0x80, RZ, 0xc0, !PT ;  /* 0x000000803bff7812 */ /* 0x000fe4000780c0ff */
[----:B------:R-:W-:-:S02]  /*4020*/  LOP3.LUT R54, R61, R54, RZ, 0xc0, !PT ;  /* 0x000000363d367212 */ /* 0x000fc400078ec0ff */
[----:B------:R-:W-:-:S04]  /*4030*/  VOTE.ANY R61, PT, P2 ;  /* 0x00000000003d7806 */ /* 0x000fc800010e0100 */
[----:B------:R-:W-:-:S04]  /*4040*/  @!P2 LOP3.LUT R61, RZ, R61, RZ, 0x33, !PT ;  /* 0x0000003dff3da212 */ /* 0x000fc800078e33ff */
[----:B------:R-:W-:Y:S02]  /*4050*/  LOP3.LUT R54, R61, R54, RZ, 0xc0, !PT ;  /* 0x000000363d367212 */ /* 0x000fe400078ec0ff */
        /* <DEDUP_REMOVED lines=23> */
.L_x_43:
[----:B------:R-:W-:Y:S05]  /*41d0*/  BSYNC.RECONVERGENT B0 ;  /* 0x0000000000007941 */ /* 0x000fea0003800200 */
.L_x_42:
        /* <DEDUP_REMOVED lines=35> */
.L_x_45:
[----:B------:R-:W-:Y:S05]  /*4410*/  BSYNC.RECONVERGENT B0 ;  /* 0x0000000000007941 */ /* 0x000fea0003800200 */
.L_x_44:
[----:B------:R-:W-:Y:S01]  /*4420*/  R2P PR, R45, 0x7f ;  /* 0x0000007f2d007804 */ /* 0x000fe20000000000 */
[----:B---3--:R3:W4:Y:S01]  /*4430*/  SHFL.IDX PT, R67, R62, R67, 0x1f ;  /* 0x00001f433e437589 */ /* 0x00872200000e0000 */
[----:B------:R-:W-:Y:S11]  /*4440*/  BSSY.RECONVERGENT B0, `(.L_x_46) ;  /* 0x0000021000007945 */ /* 0x000ff60003800200 */
[----:B0-----:R-:W-:-:S02]  /*4450*/  VOTE.ANY R43, PT, P0 ;  /* 0x00000000002b7806 */ /* 0x001fc400000e0100 */
[----:B------:R-:W-:Y:S02]  /*4460*/  VOTE.ANY R60, PT, P1 ;  /* 0x00000000003c7806 */ /* 0x000fe400008e0100 */
[----:B------:R-:W-:Y:S02]  /*4470*/  @!P0 LOP3.LUT R43, RZ, R43, RZ, 0x33, !PT ;  /* 0x0000002bff2b8212 */ /* 0x000fe400078e33ff */
[----:B------:R-:W-:Y:S02]  /*4480*/  @!P1 LOP3.LUT R60, RZ, R60, RZ, 0x33, !PT ;  /* 0x0000003cff3c9212 */ /* 0x000fe400078e33ff */
[----:B------:R-:W-:Y:S02]  /*4490*/  LOP3.LUT P0, RZ, R45, 0x80, RZ, 0xc0, !PT ;  /* 0x000000802dff7812 */ /* 0x000fe4000780c0ff */
        /* <DEDUP_REMOVED lines=18> */
[----:B------:R-:W-:Y:S01]  /*45c0*/  LOP3.LUT R71, R60, R43, RZ, 0xc0, !PT ;  /* 0x0000002b3c477212 */ /* 0x000fe200078ec0ff */
[----:B------:R-:W-:-:S03]  /*45d0*/  IMAD.MOV.U32 R60, RZ, RZ, RZ ;  /* 0x000000ffff3c7224 */ /* 0x000fc600078e00ff */
[----:B------:R-:W0:Y:S01]  /*45e0*/  FLO.U32 R69, R71 ;  /* 0x0000004700457300 */ /* 0x000e2200000e0000 */
[----:B------:R-:W-:-:S07]  /*45f0*/  LOP3.LUT R43, R44, R71, RZ, 0xc0, !PT ;  /* 0x000000472c2b7212 */ /* 0x000fce00078ec0ff */
[----:B------:R-:W1:Y:S01]  /*4600*/  POPC R43, R43 ;  /* 0x0000002b002b7309 */ /* 0x000e620000000000 */
[----:B0-----:R-:W-:-:S13]  /*4610*/  ISETP.NE.AND P0, PT, R40, R69, PT ;  /* 0x000000452800720c */ /* 0x001fda0003f05270 */
[----:B-1-34-:R-:W-:Y:S05]  /*4620*/  @P0 BRA `(.L_x_47) ;  /* 0x0000000000080947 */ /* 0x01afea0003800000 */
[----:B------:R-:W-:-:S06]  /*4630*/  IMAD R60, R45, 0x4, R42 ;  /* 0x000000042d3c7824 */ /* 0x000fcc00078e022a */
[----:B------:R0:W1:Y:S02]  /*4640*/  ATOMS.ADD R60, [R60], R43 ;  /* 0x0000002b3c3c738c */ /* 0x0000640000000000 */
.L_x_47:
[----:B------:R-:W-:Y:S05]  /*4650*/  BSYNC.RECONVERGENT B0 ;  /* 0x0000000000007941 */ /* 0x000fea0003800200 */
.L_x_46:
[----:B------:R-:W-:Y:S01]  /*4660*/  R2P PR, R47, 0x7f ;  /* 0x0000007f2f007804 */ /* 0x000fe20000000000 */
[----:B-1----:R1:W3:Y:S01]  /*4670*/  SHFL.IDX PT, R60, R60, R69, 0x1f ;  /* 0x00001f453c3c7589 */ /* 0x0022e200000e0000 */
[----:B------:R-:W-:Y:S11]  /*4680*/  BSSY.RECONVERGENT B0, `(.L_x_48) ;  /* 0x0000021000007945 */ /* 0x000ff60003800200 */
[----:B------:R-:W-:-:S02]  /*4690*/  VOTE.ANY R45, PT, P0 ;  /* 0x00000000002d7806 */ /* 0x000fc400000e0100 */
        /* <DEDUP_REMOVED lines=24> */
[----:B------:R-:W4:Y:S01]  /*4820*/  FLO.U32 R71, R73 ;  /* 0x0000004900477300 */ /* 0x000f2200000e0000 */
[----:B------:R-:W-:-:S07]  /*4830*/  LOP3.LUT R45, R44, R73, RZ, 0xc0, !PT ;  /* 0x000000492c2d7212 */ /* 0x000fce00078ec0ff */
[----:B------:R-:W0:Y:S01]  /*4840*/  POPC R45, R45 ;  /* 0x0000002d002d7309 */ /* 0x000e220000000000 */
[----:B----4-:R-:W-:-:S13]  /*4850*/  ISETP.NE.AND P0, PT, R40, R71, PT ;  /* 0x000000472800720c */ /* 0x010fda0003f05270 */
[----:B01-3--:R-:W-:Y:S05]  /*4860*/  @P0 BRA `(.L_x_49) ;  /* 0x0000000000080947 */ /* 0x00bfea0003800000 */
[----:B------:R-:W-:-:S06]  /*4870*/  IMAD R62, R47, 0x4, R42 ;  /* 0x000000042f3e7824 */ /* 0x000fcc00078e022a */
[----:B------:R0:W1:Y:S02]  /*4880*/  ATOMS.ADD R62, [R62], R45 ;  /* 0x0000002d3e3e738c */ /* 0x0000640000000000 */
.L_x_49:
[----:B------:R-:W-:Y:S05]  /*4890*/  BSYNC.RECONVERGENT B0 ;  /* 0x0000000000007941 */ /* 0x000fea0003800200 */
.L_x_48:
        /* <DEDUP_REMOVED lines=35> */
.L_x_51:
[----:B------:R-:W-:Y:S05]  /*4ad0*/  BSYNC.RECONVERGENT B0 ;  /* 0x0000000000007941 */ /* 0x000fea0003800200 */
.L_x_50:
[----:B------:R-:W-:Y:S01]  /*4ae0*/  R2P PR, R51, 0x7f ;  /* 0x0000007f33007804 */ /* 0x000fe20000000000 */
[----:B------:R-:W-:Y:S01]  /*4af0*/  IMAD.IADD R36, R36, 0x1, R55 ;  /* 0x0000000124247824 */ /* 0x000fe200078e0237 */
[----:B-1----:R1:W3:Y:S01]  /*4b00*/  SHFL.IDX PT, R64, R64, R69, 0x1f ;  /* 0x00001f4540407589 */ /* 0x0022e200000e0000 */
[----:B------:R-:W-:Y:S10]  /*4b10*/  BSSY.RECONVERGENT B0, `(.L_x_52) ;  /* 0x0000021000007945 */ /* 0x000ff40003800200 */
        /* <DEDUP_REMOVED lines=32> */
.L_x_53:
[----:B------:R-:W-:Y:S05]  /*4d20*/  BSYNC.RECONVERGENT B0 ;  /* 0x0000000000007941 */ /* 0x000fea0003800200 */
.L_x_52:
        /* <DEDUP_REMOVED lines=26> */
[----:B------:R-:W-:-:S04]  /*4ed0*/  LOP3.LUT R51, R68, R51, RZ, 0xc0, !PT ;  /* 0x0000003344337212 */ /* 0x000fc800078ec0ff */
[----:B------:R-:W4:Y:S02]  /*4ee0*/  FLO.U32 R55, R51 ;  /* 0x0000003300377300 */ /* 0x000f2400000e0000 */
[----:B----4-:R-:W-:Y:S02]  /*4ef0*/  ISETP.NE.AND P0, PT, R40, R55, PT ;  /* 0x000000372800720c */ /* 0x010fe40003f05270 */
[----:B------:R-:W-:Y:S01]  /*4f00*/  LOP3.LUT R40, R44, R51, RZ, 0xc0, !PT ;  /* 0x000000332c287212 */ /* 0x000fe200078ec0ff */
[----:B------:R-:W-:-:S05]  /*4f10*/  IMAD.MOV.U32 R44, RZ, RZ, RZ ;  /* 0x000000ffff2c7224 */ /* 0x000fca00078e00ff */
[----:B------:R-:W4:Y:S05]  /*4f20*/  POPC R40, R40 ;  /* 0x0000002800287309 */ /* 0x000f2a0000000000 */
[----:B-1-3--:R-:W-:Y:S05]  /*4f30*/  @P0 BRA `(.L_x_55) ;  /* 0x0000000000080947 */ /* 0x00afea0003800000 */
[----:B------:R-:W-:-:S05]  /*4f40*/  IMAD R53, R53, 0x4, R42 ;  /* 0x0000000435357824 */ /* 0x000fca00078e022a */
[----:B----4-:R1:W3:Y:S02]  /*4f50*/  ATOMS.ADD R44, [R53], R40 ;  /* 0x00000028352c738c */ /* 0x0102e40000000000 */
.L_x_55:
[----:B------:R-:W-:Y:S05]  /*4f60*/  BSYNC.RECONVERGENT B0 ;  /* 0x0000000000007941 */ /* 0x000fea0003800200 */
.L_x_54:
[----:B---3--:R-:W1:Y:S01]  /*4f70*/  SHFL.IDX PT, R51, R44, R55, 0x1f ;  /* 0x00001f372c337589 */ /* 0x008e6200000e0000 */
[----:B------:R-:W-:Y:S01]  /*4f80*/  IMAD.IADD R46, R46, 0x1, R57 ;  /* 0x000000012e2e7824 */ /* 0x000fe200078e0239 */
[----:B------:R-:W-:Y:S01]  /*4f90*/  ISETP.NE.AND P0, PT, R58, RZ, PT ;  /* 0x000000ff3a00720c */ /* 0x000fe20003f05270 */
[----:B------:R-:W-:Y:S01]  /*4fa0*/  IMAD.IADD R48, R48, 0x1, R65 ;  /* 0x0000000130307824 */ /* 0x000fe200078e0241 */
[----:B------:R-:W-:Y:S01]  /*4fb0*/  BAR.SYNC.DEFER_BLOCKING 0x0 ;  /* 0x0000000000007b1d */ /* 0x000fe20000010000 */
[----:B------:R-:W-:Y:S02]  /*4fc0*/  IMAD.IADD R50, R50, 0x1, R63 ;  /* 0x0000000132327824 */ /* 0x000fe400078e023f */
[----:B------:R-:W-:Y:S02]  /*4fd0*/  IMAD.IADD R60, R43, 0x1, R60 ;  /* 0x000000012b3c7824 */ /* 0x000fe400078e023c */
[----:B------:R-:W-:Y:S01]  /*4fe0*/  IMAD.IADD R52, R52, 0x1, R61 ;  /* 0x0000000134347824 */ /* 0x000fe200078e023d */
[----:B------:R-:W-:Y:S01]  /*4ff0*/  BSSY B1, `(.L_x_56) ;  /* 0x000004a000017945 */ /* 0x000fe20003800000 */
[----:B------:R-:W-:-:S02]  /*5000*/  IMAD.IADD R62, R45, 0x1, R62 ;  /* 0x000000012d3e7824 */ /* 0x000fc400078e023e */
[----:B------:R-:W-:Y:S02]  /*5010*/  IMAD R43, R36, 0x8, R41 ;  /* 0x00000008242b7824 */ /* 0x000fe400078e0229 */
[----:B------:R-:W-:Y:S02]  /*5020*/  IMAD.IADD R54, R54, 0x1, R59 ;  /* 0x0000000136367824 */ /* 0x000fe400078e023b */
[----:B------:R-:W-:Y:S02]  /*5030*/  IMAD.IADD R64, R47, 0x1, R64 ;  /* 0x000000012f407824 */ /* 0x000fe400078e0240 */
[----:B------:R-:W-:Y:S02]  /*5040*/  IMAD R45, R46, 0x8, R41 ;  /* 0x000000082e2d7824 */ /* 0x000fe400078e0229 */
[----:B------:R-:W-:Y:S02]  /*5050*/  IMAD.IADD R56, R56, 0x1, R67 ;  /* 0x0000000138387824 */ /* 0x000fe400078e0243 */
[----:B------:R-:W-:-:S02]  /*5060*/  IMAD.IADD R66, R49, 0x1, R66 ;  /* 0x0000000131427824 */ /* 0x000fc400078e0242 */
[----:B------:R-:W-:Y:S02]  /*5070*/  IMAD R47, R48, 0x8, R41 ;  /* 0x00000008302f7824 */ /* 0x000fe400078e0229 */
[----:B-1--4-:R-:W-:Y:S01]  /*5080*/  IMAD.IADD R40, R40, 0x1, R51 ;  /* 0x0000000128287824 */ /* 0x012fe200078e0233 */
[----:B------:R1:W-:Y:S01]  /*5090*/  STS.64 [R43+-0x8], R34 ;  /* 0xfffff8222b007388 */ /* 0x0003e20000000a00 */
[--C-:B0-----:R-:W-:Y:S02]  /*50a0*/  IMAD R49, R50, 0x8, R41.reuse ;  /* 0x0000000832317824 */ /* 0x101fe400078e0229 */
[--C-:B------:R-:W-:Y:S01]  /*50b0*/  IMAD R51, R52, 0x8, R41.reuse ;  /* 0x0000000834337824 */ /* 0x100fe200078e0229 */
[----:B------:R0:W-:Y:S01]  /*50c0*/  STS.64 [R45+-0x8], R32 ;  /* 0xfffff8202d007388 */ /* 0x0001e20000000a00 */
[--C-:B------:R-:W-:Y:S02]  /*50d0*/  IMAD R53, R54, 0x8, R41.reuse ;  /* 0x0000000836357824 */ /* 0x100fe400078e0229 */
[--C-:B------:R-:W-:Y:S01]  /*50e0*/  IMAD R55, R56, 0x8, R41.reuse ;  /* 0x0000000838377824 */ /* 0x100fe200078e0229 */
[----:B------:R3:W-:Y:S01]  /*50f0*/  STS.64 [R47+-0x8], R30 ;  /* 0xfffff81e2f007388 */ /* 0x0007e20000000a00 */
[----:B------:R-:W-:-:S02]  /*5100*/  IMAD R57, R66, 0x8, R41 ;  /* 0x0000000842397824 */ /* 0x000fc400078e0229 */
[--C-:B-1----:R-:W-:Y:S01]  /*5110*/  IMAD R35, R60, 0x8, R41.reuse ;  /* 0x000000083c237824 */ /* 0x102fe200078e0229 */
[----:B------:R1:W-:Y:S01]  /*5120*/  STS.64 [R49+-0x8], R26 ;  /* 0xfffff81a31007388 */ /* 0x0003e20000000a00 */
[----:B0-----:R-:W-:-:S03]  /*5130*/  IMAD R33, R62, 0x8, R41 ;  /* 0x000000083e217824 */ /* 0x001fc600078e0229 */
[----:B------:R-:W-:Y:S01]  /*5140*/  STS.64 [R51+-0x8], R24 ;  /* 0xfffff81833007388 */ /* 0x000fe20000000a00 */
[----:B---3--:R-:W-:-:S03]  /*5150*/  IMAD R31, R64, 0x8, R41 ;  /* 0x00000008401f7824 */ /* 0x008fc600078e0229 */
[----:B------:R0:W-:Y:S04]  /*5160*/  STS.64 [R53+-0x8], R20 ;  /* 0xfffff81435007388 */ /* 0x0001e80000000a00 */
[----:B------:R2:W-:Y:S01]  /*5170*/  STS.64 [R55+-0x8], R14 ;  /* 0xfffff80e37007388 */ /* 0x0005e20000000a00 */
[----:B-1----:R-:W-:-:S03]  /*5180*/  IMAD R27, R40, 0x8, R41 ;  /* 0x00000008281b7824 */ /* 0x002fc600078e0229 */
[----:B------:R1:W-:Y:S04]  /*5190*/  STS.64 [R35+-0x8], R10 ;  /* 0xfffff80a23007388 */ /* 0x0003e80000000a00 */
[----:B------:R1:W-:Y:S01]  /*51a0*/  STS.64 [R33+-0x8], R8 ;  /* 0xfffff80821007388 */ /* 0x0003e20000000a00 */
[----:B0-----:R-:W-:-:S03]  /*51b0*/  IMAD R20, R13, 0x8, R41 ;  /* 0x000000080d147824 */ /* 0x001fc600078e0229 */
[----:B------:R1:W-:Y:S01]  /*51c0*/  STS.64 [R31+-0x8], R6 ;  /* 0xfffff8061f007388 */ /* 0x0003e20000000a00 */
[----:B--2---:R-:W-:-:S03]  /*51d0*/  SHF.R.S32.HI R15, RZ, 0x1f, R37 ;  /* 0x0000001fff0f7819 */ /* 0x004fc60000011425 */
[----:B------:R1:W-:Y:S04]  /*51e0*/  STS.64 [R57+-0x8], R4 ;  /* 0xfffff80439007388 */ /* 0x0003e80000000a00 */
[----:B------:R1:W-:Y:S01]  /*51f0*/  STS.64 [R27+-0x8], R2 ;  /* 0xfffff8021b007388 */ /* 0x0003e20000000a00 */
[----:B------:R-:W-:Y:S05]  /*5200*/  @P0 BRA `(.L_x_57) ;  /* 0x0000000000a00947 */ /* 0x000fea0003800000 */
[----:B------:R-:W2:Y:S01]  /*5210*/  LDG.E.64 R22, desc[UR6][R22.64] ;  /* 0x0000000616167981 */ /* 0x000ea2000c1e1b00 */
[----:B-1----:R-:W-:Y:S01]  /*5220*/  IMAD.MOV.U32 R5, RZ, RZ, R28 ;  /* 0x000000ffff057224 */ /* 0x002fe200078e001c */
[----:B--2---:R-:W-:-:S05]  /*5230*/  IADD3 R2, P0, PT, -R37, R22, RZ ;  /* 0x0000001625027210 */ /* 0x004fca0007f1e1ff */
[----:B------:R-:W-:Y:S01]  /*5240*/  IMAD.X R3, R23, 0x1, ~R15, P0 ;  /* 0x0000000117037824 */ /* 0x000fe200000e0e0f */
[----:B------:R-:W-:-:S04]  /*5250*/  ISETP.GE.AND P0, PT, R29, 0x1, PT ;  /* 0x000000011d00780c */ /* 0x000fc80003f06270 */
[----:B------:R0:W-:Y:S09]  /*5260*/  STS.64 [R20+0x9000], R2 ;  /* 0x0090000214007388 */ /* 0x0001f20000000a00 */
[----:B------:R-:W-:Y:S05]  /*5270*/  @!P0 BRA `(.L_x_58) ;  /* 0x00000000006c8947 */ /* 0x000fea0003800000 */
[----:B------:R-:W-:Y:S01]  /*5280*/  BSSY B0, `(.L_x_59) ;  /* 0x0000019000007945 */ /* 0x000fe20003800000 */
[----:B------:R-:W-:Y:S02]  /*5290*/  IMAD.MOV.U32 R4, RZ, RZ, -0x1 ;  /* 0xffffffffff047424 */ /* 0x000fe400078e00ff */
[----:B------:R-:W-:Y:S02]  /*52a0*/  IMAD.MOV.U32 R6, RZ, RZ, R29 ;  /* 0x000000ffff067224 */ /* 0x000fe400078e001d */
[----:B------:R-:W-:-:S07]  /*52b0*/  IMAD.MOV.U32 R5, RZ, RZ, R28 ;  /* 0x000000ffff057224 */ /* 0x000fce00078e001c */
.L_x_63:
[----:B0-----:R-:W0:Y:S01]  /*52c0*/  LDC.64 R2, c[0x0][0x380] ;  /* 0x0000e000ff027b82 */ /* 0x001e220000000a00 */
[----:B------:R-:W-:Y:S01]  /*52d0*/  VIADD R9, R6, 0xffffffff ;  /* 0xffffffff06097836 */ /* 0x000fe20000000000 */
[----:B------:R-:W-:Y:S03]  /*52e0*/  BSSY B2, `(.L_x_60) ;  /* 0x0000008000027945 */ /* 0x000fe60003800000 */
[----:B------:R-:W-:-:S04]  /*52f0*/  IMAD R7, R9, 0x100, R13 ;  /* 0x0000010009077824 */ /* 0x000fc800078e020d */
[----:B0-----:R-:W-:-:S07]  /*5300*/  IMAD.WIDE R2, R7, 0x4, R2 ;  /* 0x0000000407027825 */ /* 0x001fce00078e0202 */
.L_x_61:
[----:B------:R-:W-:Y:S05]  /*5310*/  YIELD ;  /* 0x0000000000007946 */ /* 0x000fea0003800000 */
[----:B------:R0:W-:Y:S06]  /*5320*/  MEMBAR.SC.CTA ;  /* 0x0000000000007992 */ /* 0x0001ec0000000000 */
[----:B0-----:R-:W2:Y:S02]  /*5330*/  LDG.E.STRONG.SYS R7, desc[UR6][R2.64] ;  /* 0x0000000602077981 */ /* 0x001ea4000c1f5900 */
[----:B--2---:R-:W-:-:S13]  /*5340*/  ISETP.NE.AND P0, PT, R7, RZ, PT ;  /* 0x000000ff0700720c */ /* 0x004fda0003f05270 */
[----:B------:R-:W-:Y:S05]  /*5350*/  @!P0 BRA `(.L_x_61) ;  /* 0xfffffffc00ec8947 */ /* 0x000fea000383ffff */
[----:B------:R-:W-:Y:S05]  /*5360*/  BSYNC B2 ;  /* 0x0000000000027941 */ /* 0x000fea0003800000 */
.L_x_60:
[----:B------:R-:W-:Y:S01]  /*5370*/  BSSY.RECONVERGENT B2, `(.L_x_62) ;  /* 0x0000006000027945 */ /* 0x000fe20003800200 */
[C---:B------:R-:W-:Y:S02]  /*5380*/  ISETP.GT.AND P0, PT, R7.reuse, -0x1, PT ;  /* 0xffffffff0700780c */ /* 0x040fe40003f04270 */
[----:B------:R-:W-:Y:S01]  /*5390*/  LOP3.LUT R2, R7, 0x3fffffff, RZ, 0xc0, !PT ;  /* 0x3fffffff07027812 */ /* 0x000fe200078ec0ff */
[----:B------:R-:W-:Y:S05]  /*53a0*/  WARPSYNC.EXCLUSIVE R4 ;  /* 0x0000000004007348 */ /* 0x000fea0003a00000 */
[----:B------:R-:W-:-:S05]  /*53b0*/  IMAD.IADD R5, R2, 0x1, R5 ;  /* 0x0000000102057824 */ /* 0x000fca00078e0205 */
[----:B------:R-:W-:-:S07]  /*53c0*/  VOTE.ANY R4, PT, P0 ;  /* 0x0000000000047806 */ /* 0x000fce00000e0100 */
[----:B------:R-:W-:Y:S05]  /*53d0*/  BSYNC.RECONVERGENT B2 ;  /* 0x0000000000027941 */ /* 0x000fea0003800200 */
.L_x_62:
[----:B------:R-:W-:Y:S01]  /*53e0*/  ISETP.GT.U32.AND P1, PT, R6, 0x1, PT ;  /* 0x000000010600780c */ /* 0x000fe20003f24070 */
[----:B------:R-:W-:-:S12]  /*53f0*/  IMAD.MOV.U32 R6, RZ, RZ, R9 ;  /* 0x000000ffff067224 */ /* 0x000fd800078e0009 */
[----:B------:R-:W-:Y:S05]  /*5400*/  @P0 BRA P1, `(.L_x_63) ;  /* 0xfffffffc00ac0947 */ /* 0x000fea000083ffff */
[----:B------:R-:W-:Y:S05]  /*5410*/  BSYNC B0 ;  /* 0x0000000000007941 */ /* 0x000fea0003800000 */
.L_x_59:
[----:B------:R1:W2:Y:S02]  /*5420*/  LDS.64 R2, [R20+0x9000] ;  /* 0x0090000014027984 */ /* 0x0002a40000000a00 */
.L_x_58:
[C---:B------:R-:W-:Y:S01]  /*5430*/  IMAD.IADD R7, R5.reuse, 0x1, -R28 ;  /* 0x0000000105077824 */ /* 0x040fe200078e0a1c */
[----:B------:R-:W-:-:S04]  /*5440*/  LOP3.LUT R5, R5, 0x80000000, RZ, 0xfc, !PT ;  /* 0x8000000005057812 */ /* 0x000fc800078efcff */
[C---:B0-2---:R-:W-:Y:S01]  /*5450*/  IADD3 R2, P0, PT, R7.reuse, R2, RZ ;  /* 0x0000000207027210 */ /* 0x045fe20007f1e0ff */
[----:B------:R0:W-:Y:S03]  /*5460*/  STG.E.STRONG.SYS desc[UR6][R16.64], R5 ;  /* 0x0000000510007986 */ /* 0x0001e6000c115906 */
[----:B------:R-:W-:-:S05]  /*5470*/  LEA.HI.X.SX32 R3, R7, R3, 0x1, P0 ;  /* 0x0000000307037211 */ /* 0x000fca00000f0eff */
[----:B------:R0:W-:Y:S04]  /*5480*/  STS.64 [R20+0x9000], R2 ;  /* 0x0090000214007388 */ /* 0x0001e80000000a00 */
.L_x_57:
[----:B------:R-:W-:Y:S05]  /*5490*/  BSYNC B1 ;  /* 0x0000000000017941 */ /* 0x000fea0003800000 */
.L_x_56:
[----:B-1----:R-:W1:Y:S08]  /*54a0*/  LDC R6, c[0x0][0x3c0] ;  /* 0x0000f000ff067b82 */ /* 0x002e700000000800 */
[----:B0-----:R-:W0:Y:S01]  /*54b0*/  LDC.64 R4, c[0x0][0x390] ;  /* 0x0000e400ff047b82 */ /* 0x001e220000000a00 */
[----:B-1----:R-:W-:Y:S02]  /*54c0*/  ISETP.GE.AND P0, PT, R39, R6, PT ;  /* 0x000000062700720c */ /* 0x002fe40003f06270 */
[----:B0-----:R-:W-:-:S04]  /*54d0*/  ISETP.EQ.U32.AND P1, PT, R4, RZ, PT ;  /* 0x000000ff0400720c */ /* 0x001fc80003f22070 */
[----:B------:R-:W-:-:S04]  /*54e0*/  ISETP.EQ.OR.EX P0, PT, R5, RZ, !P0, P1 ;  /* 0x000000ff0500720c */ /* 0x000fc80004702710 */
[----:B------:R-:W-:-:S13]  /*54f0*/  ISETP.GT.U32.OR P0, PT, R13, 0xff, P0 ;  /* 0x000000ff0d00780c */ /* 0x000fda0000704470 */
[----:B------:R-:W-:Y:S05]  /*5500*/  @P0 BRA `(.L_x_64) ;  /* 0x00000000001c0947 */ /* 0x000fea0003800000 */
[----:B------:R-:W0:Y:S01]  /*5510*/  LDS.64 R2, [R20+0x9000] ;  /* 0x0090000014027984 */ /* 0x000e220000000a00 */
[C---:B------:R-:W-:Y:S02]  /*5520*/  LEA R4, P2, R13.reuse, R4, 0x3 ;  /* 0x000000040d047211 */ /* 0x040fe400078418ff */
[--C-:B------:R-:W-:Y:S02]  /*5530*/  SHF.R.S32.HI R7, RZ, 0x1f, R28.reuse ;  /* 0x0000001fff077819 */ /* 0x100fe4000001141c */
[----:B------:R-:W-:Y:S02]  /*5540*/  LEA.HI.X R5, R13, R5, RZ, 0x3, P2 ;  /* 0x000000050d057211 */ /* 0x000fe400010f1cff */
[----:B0-----:R-:W-:-:S04]  /*5550*/  IADD3 R2, P0, P1, R2, R37, R28 ;  /* 0x0000002502027210 */ /* 0x001fc8000791e01c */
[----:B------:R-:W-:-:S05]  /*5560*/  IADD3.X R3, PT, PT, R3, R15, R7, P0, P1 ;  /* 0x0000000f03037210 */ /* 0x000fca00007e2407 */
[----:B------:R0:W-:Y:S04]  /*5570*/  STG.E.64 desc[UR6][R4.64], R2 ;  /* 0x0000000204007986 */ /* 0x0001e8000c101b06 */
.L_x_64:
[----:B------:R-:W-:Y:S01]  /*5580*/  ISETP.GT.AND P1, PT, R39, R6, PT ;  /* 0x000000062700720c */ /* 0x000fe20003f24270 */
[----:B------:R-:W-:Y:S05]  /*5590*/  WARPSYNC.ALL ;  /* 0x0000000000007948 */ /* 0x000fea0003800000 */
[----:B------:R-:W-:Y:S07]  /*55a0*/  BAR.SYNC.DEFER_BLOCKING 0x0 ;  /* 0x0000000000007b1d */ /* 0x000fee0000010000 */
[----:B------:R-:W-:Y:S05]  /*55b0*/  @P1 BRA `(.L_x_65) ;  /* 0x0000001000001947 */ /* 0x000fea0003800000 */
[----:B0-----:R-:W0:Y:S01]  /*55c0*/  LDS.64 R4, [R20] ;  /* 0x0000000014047984 */ /* 0x001e220000000a00 */
[----:B------:R-:W1:Y:S01]  /*55d0*/  LDCU UR4, c[0x0][0x3c4] ;  /* 0x00007880ff0477ac */ /* 0x000e620008000800 */
[----:B------:R-:W2:Y:S01]  /*55e0*/  LDCU.64 UR8, c[0x0][0x3a0] ;  /* 0x00007400ff0877ac */ /* 0x000ea20008000a00 */
[----:B0-----:R-:W-:-:S04]  /*55f0*/  ISETP.NE.U32.AND P0, PT, R4, -0x1, PT ;  /* 0xffffffff0400780c */ /* 0x001fc80003f05070 */
[----:B------:R-:W-:-:S04]  /*5600*/  ISETP.NE.AND.EX P0, PT, R5, 0x7fffffff, PT, P0 ;  /* 0x7fffffff0500780c */ /* 0x000fc80003f05300 */
[C---:B------:R-:W-:Y:S02]  /*5610*/  SEL R3, R4.reuse, RZ, P0 ;  /* 0x000000ff04037207 */ /* 0x040fe40000000000 */
[----:B------:R-:W-:Y:S02]  /*5620*/  SEL R2, R5, 0x80000000, P0 ;  /* 0x8000000005027807 */ /* 0x000fe40000000000 */
[----:B------:R-:W-:Y:S02]  /*5630*/  ISETP.GT.U32.AND P0, PT, R4, -0x1, PT ;  /* 0xffffffff0400780c */ /* 0x000fe40003f04070 */
[----:B-1----:R-:W-:Y:S02]  /*5640*/  SHF.R.U64 R3, R3, UR4, R2 ;  /* 0x0000000403037c19 */ /* 0x002fe40008001202 */
[----:B------:R-:W-:Y:S02]  /*5650*/  ISETP.GT.AND.EX P0, PT, R5, -0x1, PT, P0 ;  /* 0xffffffff0500780c */ /* 0x000fe40003f04300 */
[----:B------:R-:W-:-:S02]  /*5660*/  LOP3.LUT R2, R3, R38, RZ, 0x30, !PT ;  /* 0x0000002603027212 */ /* 0x000fc400078e30ff */
[----:B------:R-:W-:-:S03]  /*5670*/  SEL R9, RZ, 0xffffffff, !P0 ;  /* 0xffffffffff097807 */ /* 0x000fc60004000000 */
[----:B------:R-:W-:Y:S01]  /*5680*/  IMAD R3, R2, 0x8, R41 ;  /* 0x0000000802037824 */ /* 0x000fe200078e0229 */
[----:B------:R-:W-:-:S05]  /*5690*/  LOP3.LUT R8, R9, R4, RZ, 0x3c, !PT ;  /* 0x0000000409087212 */ /* 0x000fca00078e3cff */
[----:B------:R-:W0:Y:S02]  /*56a0*/  LDS.64 R2, [R3+0x9000] ;  /* 0x0090000003027984 */ /* 0x000e240000000a00 */
[----:B0-----:R-:W-:Y:S01]  /*56b0*/  IADD3 R6, P2, PT, R2, R13, RZ ;  /* 0x0000000d02067210 */ /* 0x001fe20007f5e0ff */
[----:B------:R-:W-:-:S04]  /*56c0*/  IMAD.MOV.U32 R2, RZ, RZ, -0x1 ;  /* 0xffffffffff027424 */ /* 0x000fc800078e00ff */
[----:B------:R-:W-:Y:S01]  /*56d0*/  IMAD.X R11, RZ, RZ, R3, P2 ;  /* 0x000000ffff0b7224 */ /* 0x000fe200010e0603 */
[----:B------:R-:W-:Y:S02]  /*56e0*/  SEL R7, R2, 0x80000000, P0 ;  /* 0x8000000002077807 */ /* 0x000fe40000000000 */
[C---:B--2---:R-:W-:Y:S02]  /*56f0*/  LEA R10, P0, R6.reuse, UR8, 0x3 ;  /* 0x00000008060a7c11 */ /* 0x044fe4000f8018ff */
[----:B------:R-:W-:Y:S02]  /*5700*/  LOP3.LUT R9, R7, R5, RZ, 0x3c, !PT ;  /* 0x0000000507097212 */ /* 0x000fe400078e3cff */
[----:B------:R-:W-:-:S05]  /*5710*/  LEA.HI.X R11, R6, UR9, R11, 0x3, P0 ;  /* 0x00000009060b7c11 */ /* 0x000fca00080f1c0b */
[----:B------:R-:W-:Y:S01]  /*5720*/  STG.E.64 desc[UR6][R10.64], R8 ;  /* 0x000000080a007986 */ /* 0x000fe2000c101b06 */
[----:B------:R-:W-:-:S03]  /*5730*/  NOP ;  /* 0x0000000000007918 */ /* 0x000fc60000000000 */
[----:B------:R-:W0:Y:S02]  /*5740*/  LDS.64 R4, [R20+0xc00] ;  /* 0x000c000014047984 */ /* 0x000e240000000a00 */
[----:B0-----:R-:W-:-:S04]  /*5750*/  ISETP.NE.U32.AND P0, PT, R4, -0x1, PT ;  /* 0xffffffff0400780c */ /* 0x001fc80003f05070 */
[----:B------:R-:W-:-:S04]  /*5760*/  ISETP.NE.AND.EX P0, PT, R5, 0x7fffffff, PT, P0 ;  /* 0x7fffffff0500780c */ /* 0x000fc80003f05300 */
[C---:B------:R-:W-:Y:S02]  /*5770*/  SEL R3, R4.reuse, RZ, P0 ;  /* 0x000000ff04037207 */ /* 0x040fe40000000000 */
[----:B------:R-:W-:Y:S02]  /*5780*/  SEL R6, R5, 0x80000000, P0 ;  /* 0x8000000005067807 */ /* 0x000fe40000000000 */
[----:B------:R-:W-:Y:S02]  /*5790*/  ISETP.GT.U32.AND P0, PT, R4, -0x1, PT ;  /* 0xffffffff0400780c */ /* 0x000fe40003f04070 */
[----:B------:R-:W-:Y:S02]  /*57a0*/  SHF.R.U64 R3, R3, UR4, R6 ;  /* 0x0000000403037c19 */ /* 0x000fe40008001206 */
[----:B------:R-:W-:Y:S02]  /*57b0*/  ISETP.GT.AND.EX P0, PT, R5, -0x1, PT, P0 ;  /* 0xffffffff0500780c */ /* 0x000fe40003f04300 */
[----:B------:R-:W-:-:S02]  /*57c0*/  LOP3.LUT R6, R3, R38, RZ, 0x30, !PT ;  /* 0x0000002603067212 */ /* 0x000fc400078e30ff */
[----:B------:R-:W-:Y:S02]  /*57d0*/  SEL R9, RZ, 0xffffffff, !P0 ;  /* 0xffffffffff097807 */ /* 0x000fe40004000000 */
[----:B------:R-:W-:Y:S01]  /*57e0*/  SEL R3, R2, 0x80000000, P0 ;  /* 0x8000000002037807 */ /* 0x000fe20000000000 */
[----:B------:R-:W-:Y:S01]  /*57f0*/  IMAD R6, R6, 0x8, R41 ;  /* 0x0000000806067824 */ /* 0x000fe200078e0229 */
[----:B------:R-:W-:Y:S02]  /*5800*/  LOP3.LUT R8, R9, R4, RZ, 0x3c, !PT ;  /* 0x0000000409087212 */ /* 0x000fe400078e3cff */
[----:B------:R-:W-:-:S03]  /*5810*/  LOP3.LUT R9, R3, R5, RZ, 0x3c, !PT ;  /* 0x0000000503097212 */ /* 0x000fc600078e3cff */
[----:B------:R-:W0:Y:S02]  /*5820*/  LDS.64 R6, [R6+0x9000] ;  /* 0x0090000006067984 */ /* 0x000e240000000a00 */
[----:B0-----:R-:W-:-:S04]  /*5830*/  IADD3 R11, P2, PT, R6, R13, RZ ;  /* 0x0000000d060b7210 */ /* 0x001fc80007f5e0ff */
[----:B------:R-:W-:Y:S01]  /*5840*/  LEA R10, P0, R11, UR8, 0x3 ;  /* 0x000000080b0a7c11 */ /* 0x000fe2000f8018ff */
[----:B------:R-:W-:-:S05]  /*5850*/  IMAD.X R12, RZ, RZ, R7, P2 ;  /* 0x000000ffff0c7224 */ /* 0x000fca00010e0607 */
        /* <DEDUP_REMOVED lines=201> */
[----:B------:R-:W-:Y:S02]  /*64f0*/  SEL R9, R2, 0x80000000, P0 ;  /* 0x8000000002097807 */ /* 0x000fe40000000000 */
[----:B------:R-:W-:Y:S01]  /*6500*/  SEL R3, RZ, 0xffffffff, !P0 ;  /* 0xffffffffff037807 */ /* 0x000fe20004000000 */
[----:B------:R-:W-:-:S03]  /*6510*/  IMAD R41, R6, 0x8, R41 ;  /* 0x0000000806297824 */ /* 0x000fc600078e0229 */
[----:B------:R-:W-:Y:S02]  /*6520*/  LOP3.LUT R2, R3, R4, RZ, 0x3c, !PT ;  /* 0x0000000403027212 */ /* 0x000fe400078e3cff */
[----:B------:R-:W0:Y:S01]  /*6530*/  LDS.64 R6, [R41+0x9000] ;  /* 0x0090000029067984 */ /* 0x000e220000000a00 */
[----:B------:R-:W-:Y:S02]  /*6540*/  LOP3.LUT R3, R9, R5, RZ, 0x3c, !PT ;  /* 0x0000000509037212 */ /* 0x000fe400078e3cff */
[----:B0-----:R-:W-:-:S04]  /*6550*/  IADD3 R12, P2, PT, R6, R13, RZ ;  /* 0x0000000d060c7210 */ /* 0x001fc80007f5e0ff */
[----:B------:R-:W-:Y:S01]  /*6560*/  LEA R6, P0, R12, UR8, 0x3 ;  /* 0x000000080c067c11 */ /* 0x000fe2000f8018ff */
[----:B------:R-:W-:-:S05]  /*6570*/  IMAD.X R7, RZ, RZ, R7, P2 ;  /* 0x000000ffff077224 */ /* 0x000fca00010e0607 */
[----:B------:R-:W-:-:S05]  /*6580*/  LEA.HI.X R7, R12, UR9, R7, 0x3, P0 ;  /* 0x000000090c077c11 */ /* 0x000fca00080f1c07 */
[----:B------:R0:W-:Y:S01]  /*6590*/  STG.E.64 desc[UR6][R6.64+0x8400], R2 ;  /* 0x0084000206007986 */ /* 0x0001e2000c101b06 */
[----:B------:R-:W-:Y:S01]  /*65a0*/  NOP ;  /* 0x0000000000007918 */ /* 0x000fe20000000000 */
[----:B------:R-:W-:Y:S05]  /*65b0*/  BRA `(.L_x_66) ;  /* 0x0000001400707947 */ /* 0x000fea0003800000 */
.L_x_65:
[----:B0-----:R-:W-:Y:S01]  /*65c0*/  IMAD R3, R29, -0x1200, R6 ;  /* 0xffffee001d037824 */ /* 0x001fe200078e0206 */
[----:B------:R-:W-:Y:S01]  /*65d0*/  BSSY.RECONVERGENT B0, `(.L_x_67) ;  /* 0x0000023000007945 */ /* 0x000fe20003800200 */
[C---:B------:R-:W-:Y:S02]  /*65e0*/  VIADD R2, R13.reuse, 0x180 ;  /* 0x000001800d027836 */ /* 0x040fe40000000000 */
[C---:B------:R-:W-:Y:S01]  /*65f0*/  VIADD R4, R13.reuse, 0x300 ;  /* 0x000003000d047836 */ /* 0x040fe20000000000 */
[CC--:B------:R-:W-:Y:S01]  /*6600*/  ISETP.GE.AND P0, PT, R13.reuse, R3.reuse, PT ;  /* 0x000000030d00720c */ /* 0x0c0fe20003f06270 */
[C---:B------:R-:W-:Y:S01]  /*6610*/  VIADD R6, R13.reuse, 0x480 ;  /* 0x000004800d067836 */ /* 0x040fe20000000000 */
[-C--:B------:R-:W-:Y:S01]  /*6620*/  ISETP.GE.AND P6, PT, R2, R3.reuse, PT ;  /* 0x000000030200720c */ /* 0x080fe20003fc6270 */
[C---:B------:R-:W-:Y:S01]  /*6630*/  VIADD R2, R13.reuse, 0x600 ;  /* 0x000006000d027836 */ /* 0x040fe20000000000 */
[-C--:B------:R-:W-:Y:S01]  /*6640*/  ISETP.GE.AND P5, PT, R4, R3.reuse, PT ;  /* 0x000000030400720c */ /* 0x080fe20003fa6270 */
[----:B------:R-:W-:Y:S01]  /*6650*/  VIADD R8, R13, 0x780 ;  /* 0x000007800d087836 */ /* 0x000fe20000000000 */
[----:B------:R-:W-:-:S02]  /*6660*/  ISETP.GE.AND P2, PT, R6, R3, PT ;  /* 0x000000030600720c */ /* 0x000fc40003f46270 */
[----:B------:R-:W-:-:S05]  /*6670*/  ISETP.GE.AND P3, PT, R2, R3, PT ;  /* 0x000000030200720c */ /* 0x000fca0003f66270 */
[----:B------:R-:W-:Y:S08]  /*6680*/  @P0 BRA `(.L_x_68) ;  /* 0x00000000005c0947 */ /* 0x000ff00003800000 */
[----:B------:R-:W0:Y:S01]  /*6690*/  LDS.64 R4, [R20] ;  /* 0x0000000014047984 */ /* 0x000e220000000a00 */
[----:B------:R-:W1:Y:S01]  /*66a0*/  LDCU UR4, c[0x0][0x3c4] ;  /* 0x00007880ff0477ac */ /* 0x000e620008000800 */
[----:B------:R-:W-:Y:S01]  /*66b0*/  IMAD.MOV.U32 R11, RZ, RZ, -0x1 ;  /* 0xffffffffff0b7424 */ /* 0x000fe200078e00ff */
[----:B0-----:R-:W-:-:S04]  /*66c0*/  ISETP.NE.U32.AND P0, PT, R4, -0x1, PT ;  /* 0xffffffff0400780c */ /* 0x001fc80003f05070 */
[----:B------:R-:W-:-:S04]  /*66d0*/  ISETP.NE.AND.EX P0, PT, R5, 0x7fffffff, PT, P0 ;  /* 0x7fffffff0500780c */ /* 0x000fc80003f05300 */
[C---:B------:R-:W-:Y:S02]  /*66e0*/  SEL R7, R4.reuse, RZ, P0 ;  /* 0x000000ff04077207 */ /* 0x040fe40000000000 */
[----:B------:R-:W-:Y:S02]  /*66f0*/  SEL R2, R5, 0x80000000, P0 ;  /* 0x8000000005027807 */ /* 0x000fe40000000000 */
[----:B------:R-:W-:Y:S02]  /*6700*/  ISETP.GT.U32.AND P0, PT, R4, -0x1, PT ;  /* 0xffffffff0400780c */ /* 0x000fe40003f04070 */
[----:B-1----:R-:W-:Y:S01]  /*6710*/  SHF.R.U64 R7, R7, UR4, R2 ;  /* 0x0000000407077c19 */ /* 0x002fe20008001202 */
[----:B------:R-:W0:Y:S01]  /*6720*/  LDCU.64 UR4, c[0x0][0x3a0] ;  /* 0x00007400ff0477ac */ /* 0x000e220008000a00 */
[----:B------:R-:W-:Y:S02]  /*6730*/  ISETP.GT.AND.EX P0, PT, R5, -0x1, PT, P0 ;  /* 0xffffffff0500780c */ /* 0x000fe40003f04300 */
[----:B------:R-:W-:-:S02]  /*6740*/  LOP3.LUT R2, R7, R38, RZ, 0x30, !PT ;  /* 0x0000002607027212 */ /* 0x000fc400078e30ff */
[----:B------:R-:W-:-:S03]  /*6750*/  SEL R11, R11, 0x80000000, P0 ;  /* 0x800000000b0b7807 */ /* 0x000fc60000000000 */
[----:B------:R-:W-:Y:S01]  /*6760*/  IMAD R2, R2, 0x8, R41 ;  /* 0x0000000802027824 */ /* 0x000fe200078e0229 */
[----:B------:R-:W-:-:S04]  /*6770*/  LOP3.LUT R5, R11, R5, RZ, 0x3c, !PT ;  /* 0x000000050b057212 */ /* 0x000fc800078e3cff */
[----:B------:R-:W1:Y:S02]  /*6780*/  LDS.64 R6, [R2+0x9000] ;  /* 0x0090000002067984 */ /* 0x000e640000000a00 */
[----:B-1----:R-:W-:-:S05]  /*6790*/  IADD3 R9, P4, PT, R6, R13, RZ ;  /* 0x0000000d06097210 */ /* 0x002fca0007f9e0ff */
[----:B------:R-:W-:Y:S01]  /*67a0*/  IMAD.X R10, RZ, RZ, R7, P4 ;  /* 0x000000ffff0a7224 */ /* 0x000fe200020e0607 */
[----:B------:R-:W-:Y:S02]  /*67b0*/  SEL R7, RZ, 0xffffffff, !P0 ;  /* 0xffffffffff077807 */ /* 0x000fe40004000000 */
[----:B0-----:R-:W-:Y:S02]  /*67c0*/  LEA R6, P0, R9, UR4, 0x3 ;  /* 0x0000000409067c11 */ /* 0x001fe4000f8018ff */
[----:B------:R-:W-:Y:S02]  /*67d0*/  LOP3.LUT R4, R7, R4, RZ, 0x3c, !PT ;  /* 0x0000000407047212 */ /* 0x000fe400078e3cff */
[----:B------:R-:W-:-:S05]  /*67e0*/  LEA.HI.X R7, R9, UR5, R10, 0x3, P0 ;  /* 0x0000000509077c11 */ /* 0x000fca00080f1c0a */
[----:B------:R0:W-:Y:S04]  /*67f0*/  STG.E.64 desc[UR6][R6.64], R4 ;  /* 0x0000000406007986 */ /* 0x0001e8000c101b06 */
.L_x_68:
[----:B------:R-:W-:Y:S05]  /*6800*/  BSYNC.RECONVERGENT B0 ;  /* 0x0000000000007941 */ /* 0x000fea0003800200 */
.L_x_67:
[----:B------:R-:W-:Y:S01]  /*6810*/  NOP ;  /* 0x0000000000007918 */ /* 0x000fe20000000000 */
[----:B------:R-:W-:Y:S01]  /*6820*/  BSSY.RECONVERGENT B0, `(.L_x_69) ;  /* 0x000001b000007945 */ /* 0x000fe20003800200 */
[----:B------:R-:W-:Y:S01]  /*6830*/  ISETP.GE.AND P4, PT, R8, R3, PT ;  /* 0x000000030800720c */ /* 0x000fe20003f86270 */
[----:B------:R-:W-:Y:S02]  /*6840*/  VIADD R8, R13, 0x900 ;  /* 0x000009000d087836 */ /* 0x000fe40000000000 */
[----:B------:R-:W-:Y:S10]  /*6850*/  @P6 BRA `(.L_x_70) ;  /* 0x00000000005c6947 */ /* 0x000ff40003800000 */
[----:B0-----:R-:W0:Y:S01]  /*6860*/  LDS.64 R4, [R20+0xc00] ;  /* 0x000c000014047984 */ /* 0x001e220000000a00 */
        /* <DEDUP_REMOVED lines=22> */
.L_x_70:
[----:B------:R-:W-:Y:S05]  /*69d0*/  BSYNC.RECONVERGENT B0 ;  /* 0x0000000000007941 */ /* 0x000fea0003800200 */
.L_x_69:
[----:B------:R-:W-:Y:S01]  /*69e0*/  NOP ;  /* 0x0000000000007918 */ /* 0x000fe20000000000 */
[----:B------:R-:W-:Y:S01]  /*69f0*/  BSSY.RECONVERGENT B0, `(.L_x_71) ;  /* 0x000001b000007945 */ /* 0x000fe20003800200 */
[----:B------:R-:W-:Y:S01]  /*6a00*/  ISETP.GE.AND P6, PT, R8, R3, PT ;  /* 0x000000030800720c */ /* 0x000fe20003fc6270 */
[----:B------:R-:W-:Y:S02]  /*6a10*/  VIADD R8, R13, 0xa80 ;  /* 0x00000a800d087836 */ /* 0x000fe40000000000 */
[----:B------:R-:W-:Y:S10]  /*6a20*/  @P5 BRA `(.L_x_72) ;  /* 0x00000000005c5947 */ /* 0x000ff40003800000 */
[----:B01----:R-:W0:Y:S01]  /*6a30*/  LDS.64 R4, [R20+0x1800] ;  /* 0x0018000014047984 */ /* 0x003e220000000a00 */
        /* <DEDUP_REMOVED lines=22> */
.L_x_72:
[----:B------:R-:W-:Y:S05]  /*6ba0*/  BSYNC.RECONVERGENT B0 ;  /* 0x0000000000007941 */ /* 0x000fea0003800200 */
.L_x_71:
[----:B------:R-:W-:Y:S01]  /*6bb0*/  NOP ;  /* 0x0000000000007918 */ /* 0x000fe20000000000 */
[----:B------:R-:W-:Y:S01]  /*6bc0*/  BSSY.RECONVERGENT B0, `(.L_x_73) ;  /* 0x000001b000007945 */ /* 0x000fe20003800200 */
[----:B------:R-:W-:Y:S02]  /*6bd0*/  ISETP.GE.AND P5, PT, R8, R3, PT ;  /* 0x000000030800720c */ /* 0x000fe40003fa6270 */
[----:B------:R-:W-:Y:S01]  /*6be0*/  LOP3.LUT R8, R13, 0xc00, RZ, 0xfc, !PT ;  /* 0x00000c000d087812 */ /* 0x000fe200078efcff */
[----:B------:R-:W-:Y:S10]  /*6bf0*/  @P2 BRA `(.L_x_74) ;  /* 0x00000000005c2947 */ /* 0x000ff40003800000 */
[----:B012---:R-:W0:Y:S01]  /*6c00*/  LDS.64 R4, [R20+0x2400] ;  /* 0x0024000014047984 */ /* 0x007e220000000a00 */
        /* <DEDUP_REMOVED lines=22> */
.L_x_74:
[----:B------:R-:W-:Y:S05]  /*6d70*/  BSYNC.RECONVERGENT B0 ;  /* 0x0000000000007941 */ /* 0x000fea0003800200 */
.L_x_73:
[----:B------:R-:W-:Y:S01]  /*6d80*/  NOP ;  /* 0x0000000000007918 */ /* 0x000fe20000000000 */
[----:B------:R-:W-:Y:S01]  /*6d90*/  BSSY.RECONVERGENT B0, `(.L_x_75) ;  /* 0x000001b000007945 */ /* 0x000fe20003800200 */
[----:B------:R-:W-:Y:S01]  /*6da0*/  ISETP.GE.AND P2, PT, R8, R3, PT ;  /* 0x000000030800720c */ /* 0x000fe20003f46270 */
[----:B------:R-:W-:Y:S02]  /*6db0*/  VIADD R8, R13, 0xd80 ;  /* 0x00000d800d087836 */ /* 0x000fe40000000000 */
[----:B------:R-:W-:Y:S10]  /*6dc0*/  @P3 BRA `(.L_x_76) ;  /* 0x00000000005c3947 */ /* 0x000ff40003800000 */
[----:B0123--:R-:W0:Y:S01]  /*6dd0*/  LDS.64 R4, [R20+0x3000] ;  /* 0x0030000014047984 */ /* 0x00fe220000000a00 */
        /* <DEDUP_REMOVED lines=22> */
.L_x_76:
[----:B------:R-:W-:Y:S05]  /*6f40*/  BSYNC.RECONVERGENT B0 ;  /* 0x0000000000007941 */ /* 0x000fea0003800200 */
.L_x_75:
[----:B------:R-:W-:Y:S01]  /*6f50*/  NOP ;  /* 0x0000000000007918 */ /* 0x000fe20000000000 */
[----:B------:R-:W-:Y:S01]  /*6f60*/  BSSY.RECONVERGENT B0, `(.L_x_77) ;  /* 0x000001b000007945 */ /* 0x000fe20003800200 */
[----:B------:R-:W-:Y:S01]  /*6f70*/  ISETP.GE.AND P3, PT, R8, R3, PT ;  /* 0x000000030800720c */ /* 0x000fe20003f66270 */
[----:B------:R-:W-:Y:S02]  /*6f80*/  VIADD R8, R13, 0xf00 ;  /* 0x00000f000d087836 */ /* 0x000fe40000000000 */
[----:B------:R-:W-:Y:S10]  /*6f90*/  @P4 BRA `(.L_x_78) ;  /* 0x00000000005c4947 */ /* 0x000ff40003800000 */
[----:B01234-:R-:W0:Y:S01]  /*6fa0*/  LDS.64 R4, [R20+0x3c00] ;  /* 0x003c000014047984 */ /* 0x01fe220000000a00 */
        /* <DEDUP_REMOVED lines=22> */
.L_x_78:
[----:B------:R-:W-:Y:S05]  /*7110*/  BSYNC.RECONVERGENT B0 ;  /* 0x0000000000007941 */ /* 0x000fea0003800200 */
.L_x_77:
        /* <DEDUP_REMOVED lines=28> */
.L_x_80:
[----:B------:R-:W-:Y:S05]  /*72e0*/  BSYNC.RECONVERGENT B0 ;  /* 0x0000000000007941 */ /* 0x000fea0003800200 */
.L_x_79:
[----:B------:R-:W-:Y:S01]  /*72f0*/  NOP ;  /* 0x0000000000007918 */ /* 0x000fe20000000000 */
[----:B------:R-:W-:Y:S01]  /*7300*/  BSSY.RECONVERGENT B0, `(.L_x_81) ;  /* 0x000001a000007945 */ /* 0x000fe20003800200 */
[----:B------:R-:W-:-:S03]  /*7310*/  ISETP.GE.AND P6, PT, R8, R3, PT ;  /* 0x000000030800720c */ /* 0x000fc60003fc6270 */
[----:B------:R-:W-:Y:S10]  /*7320*/  @P5 BRA `(.L_x_82) ;  /* 0x00000000005c5947 */ /* 0x000ff40003800000 */
[----:B------:R-:W5:Y:S01]  /*7330*/  LDS.64 R2, [R20+0x5400] ;  /* 0x0054000014027984 */ /* 0x000f620000000a00 */
[----:B------:R-:W0:Y:S01]  /*7340*/  LDCU UR4, c[0x0][0x3c4] ;  /* 0x00007880ff0477ac */ /* 0x000e220008000800 */
[----:B------:R-:W-:Y:S01]  /*7350*/  IMAD.MOV.U32 R9, RZ, RZ, -0x1 ;  /* 0xffffffffff097424 */ /* 0x000fe200078e00ff */
[----:B-----5:R-:W-:-:S04]  /*7360*/  ISETP.NE.U32.AND P0, PT, R2, -0x1, PT ;  /* 0xffffffff0200780c */ /* 0x020fc80003f05070 */
[----:B------:R-:W-:-:S04]  /*7370*/  ISETP.NE.AND.EX P0, PT, R3, 0x7fffffff, PT, P0 ;  /* 0x7fffffff0300780c */ /* 0x000fc80003f05300 */
[C---:B01234-:R-:W-:Y:S02]  /*7380*/  SEL R5, R2.reuse, RZ, P0 ;  /* 0x000000ff02057207 */ /* 0x05ffe40000000000 */
[----:B------:R-:W-:Y:S02]  /*7390*/  SEL R4, R3, 0x80000000, P0 ;  /* 0x8000000003047807 */ /* 0x000fe40000000000 */
[----:B------:R-:W-:Y:S02]  /*73a0*/  ISETP.GT.U32.AND P0, PT, R2, -0x1, PT ;  /* 0xffffffff0200780c */ /* 0x000fe40003f04070 */
[----:B------:R-:W-:Y:S01]  /*73b0*/  SHF.R.U64 R5, R5, UR4, R4 ;  /* 0x0000000405057c19 */ /* 0x000fe20008001204 */
        /* <DEDUP_REMOVED lines=14> */
.L_x_82:
[----:B------:R-:W-:Y:S05]  /*74a0*/  BSYNC.RECONVERGENT B0 ;  /* 0x0000000000007941 */ /* 0x000fea0003800200 */
.L_x_81:
[----:B------:R-:W-:Y:S01]  /*74b0*/  NOP ;  /* 0x0000000000007918 */ /* 0x000fe20000000000 */
[----:B------:R-:W-:Y:S04]  /*74c0*/  BSSY.RECONVERGENT B0, `(.L_x_83) ;  /* 0x0000019000007945 */ /* 0x000fe80003800200 */
[----:B------:R-:W-:Y:S05]  /*74d0*/  @P2 BRA `(.L_x_84) ;  /* 0x00000000005c2947 */ /* 0x000fea0003800000 */
[----:B0-----:R-:W0:Y:S01]  /*74e0*/  LDS.64 R2, [R20+0x6000] ;  /* 0x0060000014027984 */ /* 0x001e220000000a00 */
[----:B------:R-:W5:Y:S01]  /*74f0*/  LDCU UR4, c[0x0][0x3c4] ;  /* 0x00007880ff0477ac */ /* 0x000f620008000800 */
[----:B------:R-:W-:Y:S01]  /*7500*/  IMAD.MOV.U32 R9, RZ, RZ, -0x1 ;  /* 0xffffffffff097424 */ /* 0x000fe200078e00ff */
[----:B0-----:R-:W-:-:S04]  /*7510*/  ISETP.NE.U32.AND P0, PT, R2, -0x1, PT ;  /* 0xffffffff0200780c */ /* 0x001fc80003f05070 */
[----:B------:R-:W-:-:S04]  /*7520*/  ISETP.NE.AND.EX P0, PT, R3, 0x7fffffff, PT, P0 ;  /* 0x7fffffff0300780c */ /* 0x000fc80003f05300 */
[C---:B-1234-:R-:W-:Y:S02]  /*7530*/  SEL R5, R2.reuse, RZ, P0 ;  /* 0x000000ff02057207 */ /* 0x05efe40000000000 */
[----:B------:R-:W-:Y:S02]  /*7540*/  SEL R4, R3, 0x80000000, P0 ;  /* 0x8000000003047807 */ /* 0x000fe40000000000 */
[----:B------:R-:W-:Y:S02]  /*7550*/  ISETP.GT.U32.AND P0, PT, R2, -0x1, PT ;  /* 0xffffffff0200780c */ /* 0x000fe40003f04070 */
[----:B-----5:R-:W-:Y:S01]  /*7560*/  SHF.R.U64 R5, R5, UR4, R4 ;  /* 0x0000000405057c19 */ /* 0x020fe20008001204 */
        /* <DEDUP_REMOVED lines=14> */
.L_x_84:
[----:B------:R-:W-:Y:S05]  /*7650*/  BSYNC.RECONVERGENT B0 ;  /* 0x0000000000007941 */ /* 0x000fea0003800200 */
.L_x_83:
        /* <DEDUP_REMOVED lines=26> */
.L_x_86:
[----:B------:R-:W-:Y:S05]  /*7800*/  BSYNC.RECONVERGENT B0 ;  /* 0x0000000000007941 */ /* 0x000fea0003800200 */
.L_x_85:
        /* <DEDUP_REMOVED lines=26> */
.L_x_88:
[----:B------:R-:W-:Y:S05]  /*79b0*/  BSYNC.RECONVERGENT B0 ;  /* 0x0000000000007941 */ /* 0x000fea0003800200 */
.L_x_87:
        /* <DEDUP_REMOVED lines=15> */
[----:B------:R-:W-:Y:S02]  /*7ab0*/  SEL R7, RZ, 0xffffffff, !P0 ;  /* 0xffffffffff077807 */ /* 0x000fe40004000000 */
[----:B------:R-:W-:Y:S01]  /*7ac0*/  SEL R9, R9, 0x80000000, P0 ;  /* 0x8000000009097807 */ /* 0x000fe20000000000 */
[----:B------:R-:W-:Y:S01]  /*7ad0*/  IMAD R41, R4, 0x8, R41 ;  /* 0x0000000804297824 */ /* 0x000fe200078e0229 */
[----:B------:R-:W-:Y:S02]  /*7ae0*/  LOP3.LUT R2, R7, R2, RZ, 0x3c, !PT ;  /* 0x0000000207027212 */ /* 0x000fe400078e3cff */
[----:B------:R-:W-:Y:S02]  /*7af0*/  LOP3.LUT R3, R9, R3, RZ, 0x3c, !PT ;  /* 0x0000000309037212 */ /* 0x000fe400078e3cff */
[----:B------:R-:W1:Y:S02]  /*7b00*/  LDS.64 R4, [R41+0x9000] ;  /* 0x0090000029047984 */ /* 0x000e640000000a00 */
[----:B-1----:R-:W-:-:S04]  /*7b10*/  IADD3 R12, P2, PT, R4, R13, RZ ;  /* 0x0000000d040c7210 */ /* 0x002fc80007f5e0ff */
[----:B0-----:R-:W-:Y:S01]  /*7b20*/  LEA R4, P0, R12, UR4, 0x3 ;  /* 0x000000040c047c11 */ /* 0x001fe2000f8018ff */
[----:B------:R-:W-:-:S05]  /*7b30*/  IMAD.X R5, RZ, RZ, R5, P2 ;  /* 0x000000ffff057224 */ /* 0x000fca00010e0605 */
[----:B------:R-:W-:-:S05]  /*7b40*/  LEA.HI.X R5, R12, UR5, R5, 0x3, P0 ;  /* 0x000000050c057c11 */ /* 0x000fca00080f1c05 */
[----:B------:R0:W-:Y:S02]  /*7b50*/  STG.E.64 desc[UR6][R4.64+0x8400], R2 ;  /* 0x0084000204007986 */ /* 0x0001e4000c101b06 */
.L_x_90:
[----:B------:R-:W-:Y:S05]  /*7b60*/  BSYNC.RECONVERGENT B0 ;  /* 0x0000000000007941 */ /* 0x000fea0003800200 */
.L_x_89:
[----:B------:R-:W-:Y:S01]  /*7b70*/  NOP ;  /* 0x0000000000007918 */ /* 0x000fe20000000000 */
.L_x_66:
[----:B------:R-:W1:Y:S01]  /*7b80*/  LDS.64 R58, [R20] ;  /* 0x00000000143a7984 */ /* 0x000e620000000a00 */
[----:B------:R-:W1:Y:S01]  /*7b90*/  LDCU UR4, c[0x0][0x3c4] ;  /* 0x00007880ff0477ac */ /* 0x000e620008000800 */
[----:B------:R-:W1:Y:S02]  /*7ba0*/  LDC R54, c[0x0][0x3c0] ;  /* 0x0000f000ff367b82 */ /* 0x000e640000000800 */
[----:B------:R-:W1:Y:S04]  /*7bb0*/  LDS.64 R66, [R20+0xc00] ;  /* 0x000c000014427984 */ /* 0x000e680000000a00 */
[----:B------:R-:W1:Y:S04]  /*7bc0*/  LDS.64 R64, [R20+0x1800] ;  /* 0x0018000014407984 */ /* 0x000e680000000a00 */
[----:B------:R-:W1:Y:S04]  /*7bd0*/  LDS.64 R68, [R20+0x2400] ;  /* 0x0024000014447984 */ /* 0x000e680000000a00 */
[----:B------:R-:W1:Y:S04]  /*7be0*/  LDS.64 R40, [R20+0x3000] ;  /* 0x0030000014287984 */ /* 0x000e680000000a00 */
[----:B------:R-:W1:Y:S04]  /*7bf0*/  LDS.64 R60, [R20+0x3c00] ;  /* 0x003c0000143c7984 */ /* 0x000e680000000a00 */
[----:B------:R-:W-:Y:S04]  /*7c00*/  LDS.64 R62, [R20+0x4800] ;  /* 0x00480000143e7984 */ /* 0x000fe80000000a00 */
[----:B------:R-:W-:Y:S04]  /*7c10*/  LDS.64 R70, [R20+0x8400] ;  /* 0x0084000014467984 */ /* 0x000fe80000000a00 */
[----:B0-----:R0:W5:Y:S04]  /*7c20*/  @!P1 LDG.E.64 R2, desc[UR6][R18.64] ;  /* 0x0000000612029981 */ /* 0x001168000c1e1b00 */
[----:B-1234-:R0:W5:Y:S01]  /*7c30*/  @!P1 LDG.E.64 R4, desc[UR6][R18.64+0x100] ;  /* 0x0001000612049981 */ /* 0x01e162000c1e1b00 */
[----:B------:R-:W-:-:S03]  /*7c40*/  ISETP.NE.U32.AND P0, PT, R58, -0x1, PT ;  /* 0xffffffff3a00780c */ /* 0x000fc60003f05070 */
[----:B------:R0:W5:Y:S01]  /*7c50*/  @!P1 LDG.E.64 R6, desc[UR6][R18.64+0x200] ;  /* 0x0002000612069981 */ /* 0x000162000c1e1b00 */
[----:B------:R-:W-:-:S03]  /*7c60*/  ISETP.NE.AND.EX P0, PT, R59, 0x7fffffff, PT, P0 ;  /* 0x7fffffff3b00780c */ /* 0x000fc60003f05300 */
[----:B------:R0:W5:Y:S01]  /*7c70*/  @!P1 LDG.E.64 R8, desc[UR6][R18.64+0x300] ;  /* 0x0003000612089981 */ /* 0x000162000c1e1b00 */
[----:B------:R-:W-:-:S03]  /*7c80*/  SEL R39, R58, RZ, P0 ;  /* 0x000000ff3a277207 */ /* 0x000fc60000000000 */
[----:B------:R0:W5:Y:S01]  /*7c90*/  @!P1 LDG.E.64 R10, desc[UR6][R18.64+0x400] ;  /* 0x00040006120a9981 */ /* 0x000162000c1e1b00 */
[----:B------:R-:W-:Y:S02]  /*7ca0*/  SEL R26, R59, 0x80000000, P0 ;  /* 0x800000003b1a7807 */ /* 0x000fe40000000000 */
[----:B------:R-:W-:Y:S01]  /*7cb0*/  ISETP.NE.U32.AND P0, PT, R66, -0x1, PT ;  /* 0xffffffff4200780c */ /* 0x000fe20003f05070 */
[----:B------:R-:W1:Y:S01]  /*7cc0*/  LDS.64 R58, [R20+0x5400] ;  /* 0x00540000143a7984 */ /* 0x000e620000000a00 */
[----:B------:R-:W-:Y:S02]  /*7cd0*/  ISETP.NE.U32.AND P2, PT, R64, -0x1, PT ;  /* 0xffffffff4000780c */ /* 0x000fe40003f45070 */
[----:B------:R-:W-:Y:S01]  /*7ce0*/  ISETP.NE.AND.EX P0, PT, R67, 0x7fffffff, PT, P0 ;  /* 0x7fffffff4300780c */ /* 0x000fe20003f05300 */
[----:B------:R0:W5:Y:S01]  /*7cf0*/  @!P1 LDG.E.64 R12, desc[UR6][R18.64+0x500] ;  /* 0x00050006120c9981 */ /* 0x000162000c1e1b00 */
[----:B------:R-:W-:Y:S02]  /*7d00*/  ISETP.NE.AND.EX P2, PT, R65, 0x7fffffff, PT, P2 ;  /* 0x7fffffff4100780c */ /* 0x000fe40003f45320 */
[----:B------:R-:W-:Y:S01]  /*7d10*/  SEL R75, R66, RZ, P0 ;  /* 0x000000ff424b7207 */ /* 0x000fe20000000000 */
[----:B------:R0:W5:Y:S01]  /*7d20*/  @!P1 LDG.E.64 R14, desc[UR6][R18.64+0x600] ;  /* 0x00060006120e9981 */ /* 0x000162000c1e1b00 */
[----:B------:R-:W-:-:S02]  /*7d30*/  SEL R66, R67, 0x80000000, P0 ;  /* 0x8000000043427807 */ /* 0x000fc40000000000 */
[----:B------:R-:W-:Y:S01]  /*7d40*/  ISETP.NE.U32.AND P0, PT, R68, -0x1, PT ;  /* 0xffffffff4400780c */ /* 0x000fe20003f05070 */
[----:B------:R0:W5:Y:S01]  /*7d50*/  @!P1 LDG.E.64 R16, desc[UR6][R18.64+0x700] ;  /* 0x0007000612109981 */ /* 0x000162000c1e1b00 */
[----:B------:R-:W-:Y:S02]  /*7d60*/  SHF.R.U64 R39, R39, UR4, R26 ;  /* 0x0000000427277c19 */ /* 0x000fe4000800121a */
[----:B------:R-:W-:Y:S01]  /*7d70*/  SEL R73, R64, RZ, P2 ;  /* 0x000000ff40497207 */ /* 0x000fe20001000000 */
[----:B------:R0:W5:Y:S01]  /*7d80*/  @!P1 LDG.E.64 R22, desc[UR6][R18.64+0x900] ;  /* 0x0009000612169981 */ /* 0x000162000c1e1b00 */
[----:B------:R-:W-:Y:S02]  /*7d90*/  SEL R26, R65, 0x80000000, P2 ;  /* 0x80000000411a7807 */ /* 0x000fe40001000000 */
[----:B------:R-:W-:Y:S01]  /*7da0*/  ISETP.NE.AND.EX P0, PT, R69, 0x7fffffff, PT, P0 ;  /* 0x7fffffff4500780c */ /* 0x000fe20003f05300 */
[----:B------:R-:W2:Y:S01]  /*7db0*/  LDS.64 R64, [R20+0x6000] ;  /* 0x0060000014407984 */ /* 0x000ea20000000a00 */
[----:B------:R-:W-:-:S02]  /*7dc0*/  SHF.R.U64 R73, R73, UR4, R26 ;  /* 0x0000000449497c19 */ /* 0x000fc4000800121a */
[----:B------:R-:W-:Y:S01]  /*7dd0*/  SHF.R.U64 R75, R75, UR4, R66 ;  /* 0x000000044b4b7c19 */ /* 0x000fe20008001242 */
[----:B------:R0:W5:Y:S01]  /*7de0*/  @!P1 LDG.E.64 R24, desc[UR6][R18.64+0xa00] ;  /* 0x000a000612189981 */ /* 0x000162000c1e1b00 */
[----:B------:R-:W-:Y:S02]  /*7df0*/  SEL R77, R68, RZ, P0 ;  /* 0x000000ff444d7207 */ /* 0x000fe40000000000 */
[----:B------:R-:W-:Y:S01]  /*7e00*/  SEL R26, R69, 0x80000000, P0 ;  /* 0x80000000451a7807 */ /* 0x000fe20000000000 */
[----:B------:R-:W3:Y:S01]  /*7e10*/  LDS.64 R66, [R20+0x6c00] ;  /* 0x006c000014427984 */ /* 0x000ee20000000a00 */
[----:B------:R-:W-:Y:S02]  /*7e20*/  ISETP.NE.U32.AND P0, PT, R40, -0x1, PT ;  /* 0xffffffff2800780c */ /* 0x000fe40003f05070 */
[----:B------:R-:W-:Y:S01]  /*7e30*/  ISETP.NE.U32.AND P2, PT, R60, -0x1, PT ;  /* 0xffffffff3c00780c */ /* 0x000fe20003f45070 */
[----:B------:R4:W0:Y:S01]  /*7e40*/  LDS.64 R68, [R20+0x7800] ;  /* 0x0078000014447984 */ /* 0x0008220000000a00 */
[----:B------:R-:W-:-:S02]  /*7e50*/  ISETP.NE.AND.EX P0, PT, R41, 0x7fffffff, PT, P0 ;  /* 0x7fffffff2900780c */ /* 0x000fc40003f05300 */
[----:B------:R-:W-:Y:S01]  /*7e60*/  SHF.R.U64 R77, R77, UR4, R26 ;  /* 0x000000044d4d7c19 */ /* 0x000fe2000800121a */
[----:B------:R0:W5:Y:S01]  /*7e70*/  @!P1 LDG.E.64 R36, desc[UR6][R18.64+0xb00] ;  /* 0x000b000612249981 */ /* 0x000162000c1e1b00 */
[----:B------:R-:W-:Y:S02]  /*7e80*/  SEL R40, R40, RZ, P0 ;  /* 0x000000ff28287207 */ /* 0x000fe40000000000 */
[----:B------:R-:W-:Y:S01]  /*7e90*/  SEL R41, R41, 0x80000000, P0 ;  /* 0x8000000029297807 */ /* 0x000fe20000000000 */
[----:B----4-:R4:W5:Y:S01]  /*7ea0*/  @!P1 LDG.E.64 R20, desc[UR6][R18.64+0x800] ;  /* 0x0008000612149981 */ /* 0x010962000c1e1b00 */
[----:B------:R-:W-:Y:S02]  /*7eb0*/  ISETP.NE.AND.EX P0, PT, R61, 0x7fffffff, PT, P2 ;  /* 0x7fffffff3d00780c */ /* 0x000fe40003f05320 */
[----:B-1----:R-:W-:Y:S02]  /*7ec0*/  ISETP.NE.U32.AND P2, PT, R58, -0x1, PT ;  /* 0xffffffff3a00780c */ /* 0x002fe40003f45070 */
[----:B------:R-:W-:-:S02]  /*7ed0*/  SEL R26, R60, RZ, P0 ;  /* 0x000000ff3c1a7207 */ /* 0x000fc40000000000 */
[----:B------:R-:W-:Y:S02]  /*7ee0*/  SEL R61, R61, 0x80000000, P0 ;  /* 0x800000003d3d7807 */ /* 0x000fe40000000000 */
[----:B------:R-:W-:Y:S02]  /*7ef0*/  ISETP.NE.U32.AND P0, PT, R62, -0x1, PT ;  /* 0xffffffff3e00780c */ /* 0x000fe40003f05070 */
[----:B------:R-:W-:Y:S02]  /*7f00*/  ISETP.NE.AND.EX P2, PT, R59, 0x7fffffff, PT, P2 ;  /* 0x7fffffff3b00780c */ /* 0x000fe40003f45320 */
[----:B------:R-:W-:Y:S02]  /*7f10*/  ISETP.NE.AND.EX P0, PT, R63, 0x7fffffff, PT, P0 ;  /* 0x7fffffff3f00780c */ /* 0x000fe40003f05300 */
[----:B------:R-:W-:Y:S02]  /*7f20*/  SHF.R.U64 R40, R40, UR4, R41 ;  /* 0x0000000428287c19 */ /* 0x000fe40008001229 */
[----:B------:R-:W-:-:S02]  /*7f30*/  SEL R34, R62, RZ, P0 ;  /* 0x000000ff3e227207 */ /* 0x000fc40000000000 */
[----:B------:R-:W-:Y:S02]  /*7f40*/  SEL R63, R63, 0x80000000, P0 ;  /* 0x800000003f3f7807 */ /* 0x000fe40000000000 */
[----:B--2---:R-:W-:Y:S02]  /*7f50*/  ISETP.NE.U32.AND P0, PT, R64, -0x1, PT ;  /* 0xffffffff4000780c */ /* 0x004fe40003f05070 */
[----:B------:R-:W-:Y:S02]  /*7f60*/  SEL R32, R58, RZ, P2 ;  /* 0x000000ff3a207207 */ /* 0x000fe40001000000 */
[----:B------:R-:W-:Y:S02]  /*7f70*/  SEL R41, R59, 0x80000000, P2 ;  /* 0x800000003b297807 */ /* 0x000fe40001000000 */
[----:B------:R-:W-:Y:S02]  /*7f80*/  ISETP.NE.AND.EX P0, PT, R65, 0x7fffffff, PT, P0 ;  /* 0x7fffffff4100780c */ /* 0x000fe40003f05300 */
[----:B---3--:R-:W-:-:S02]  /*7f90*/  ISETP.NE.U32.AND P2, PT, R66, -0x1, PT ;  /* 0xffffffff4200780c */ /* 0x008fc40003f45070 */
[----:B------:R-:W-:Y:S02]  /*7fa0*/  ISETP.NE.U32.AND P4, PT, R70, -0x1, PT ;  /* 0xffffffff4600780c */ /* 0x000fe40003f85070 */
[----:B0-----:R-:W-:Y:S02]  /*7fb0*/  ISETP.NE.U32.AND P3, PT, R68, -0x1, PT ;  /* 0xffffffff4400780c */ /* 0x001fe40003f65070 */
[----:B------:R-:W-:Y:S02]  /*7fc0*/  SHF.R.U64 R59, R26, UR4, R61 ;  /* 0x000000041a3b7c19 */ /* 0x000fe4000800123d */
[----:B------:R-:W-:Y:S02]  /*7fd0*/  SHF.R.U64 R32, R32, UR4, R41 ;  /* 0x0000000420207c19 */ /* 0x000fe40008001229 */
[----:B------:R-:W-:Y:S02]  /*7fe0*/  SEL R26, R64, RZ, P0 ;  /* 0x000000ff401a7207 */ /* 0x000fe40000000000 */
[----:B------:R-:W-:-:S02]  /*7ff0*/  SEL R41, R65, 0x80000000, P0 ;  /* 0x8000000041297807 */ /* 0x000fc40000000000 */
[----:B------:R-:W-:Y:S02]  /*8000*/  ISETP.NE.AND.EX P2, PT, R67, 0x7fffffff, PT, P2 ;  /* 0x7fffffff4300780c */ /* 0x000fe40003f45320 */
[----:B------:R-:W-:Y:S02]  /*8010*/  ISETP.NE.AND.EX P0, PT, R69, 0x7fffffff, PT, P3 ;  /* 0x7fffffff4500780c */ /* 0x000fe40003f05330 */
[----:B------:R-:W-:Y:S02]  /*8020*/  ISETP.NE.AND.EX P3, PT, R71, 0x7fffffff, PT, P4 ;  /* 0x7fffffff4700780c */ /* 0x000fe40003f65340 */
[----:B------:R-:W-:Y:S02]  /*8030*/  SHF.R.U64 R34, R34, UR4, R63 ;  /* 0x0000000422227c19 */ /* 0x000fe4000800123f */
[----:B------:R-:W-:Y:S02]  /*8040*/  SEL R65, R66, RZ, P2 ;  /* 0x000000ff42417207 */ /* 0x000fe40001000000 */
[----:B------:R-:W-:-:S02]  /*8050*/  SEL R63, R68, RZ, P0 ;  /* 0x000000ff443f7207 */ /* 0x000fc40000000000 */
[----:B------:R-:W-:Y:S02]  /*8060*/  SEL R66, R67, 0x80000000, P2 ;  /* 0x8000000043427807 */ /* 0x000fe40001000000 */
[----:B------:R-:W-:Y:S02]  /*8070*/  SEL R68, R69, 0x80000000, P0 ;  /* 0x8000000045447807 */ /* 0x000fe40000000000 */
[----:B------:R-:W-:Y:S02]  /*8080*/  SEL R61, R70, RZ, P3 ;  /* 0x000000ff463d7207 */ /* 0x000fe40001800000 */
[----:B------:R-:W-:Y:S02]  /*8090*/  SEL R70, R71, 0x80000000, P3 ;  /* 0x8000000047467807 */ /* 0x000fe40001800000 */
[----:B------:R-:W-:Y:S02]  /*80a0*/  SHF.R.U64 R67, R26, UR4, R41 ;  /* 0x000000041a437c19 */ /* 0x000fe40008001229 */
[----:B------:R-:W-:-:S02]  /*80b0*/  SHF.R.U64 R65, R65, UR4, R66 ;  /* 0x0000000441417c19 */ /* 0x000fc40008001242 */
[----:B------:R-:W-:Y:S02]  /*80c0*/  SHF.R.U64 R63, R63, UR4, R68 ;  /* 0x000000043f3f7c19 */ /* 0x000fe40008001244 */
[----:B------:R-:W-:Y:S02]  /*80d0*/  SHF.R.U64 R61, R61, UR4, R70 ;  /* 0x000000043d3d7c19 */ /* 0x000fe40008001246 */
[-C--:B------:R-:W-:Y:S02]  /*80e0*/  LOP3.LUT R46, R39, R38.reuse, RZ, 0x30, !PT ;  /* 0x00000026272e7212 */ /* 0x080fe400078e30ff */
[-C--:B------:R-:W-:Y:S02]  /*80f0*/  LOP3.LUT R44, R75, R38.reuse, RZ, 0x30, !PT ;  /* 0x000000264b2c7212 */ /* 0x080fe400078e30ff */
[-C--:B------:R-:W-:Y:S02]  /*8100*/  LOP3.LUT R42, R73, R38.reuse, RZ, 0x30, !PT ;  /* 0x00000026492a7212 */ /* 0x080fe400078e30ff */
[----:B------:R-:W-:-:S02]  /*8110*/  LOP3.LUT R41, R77, R38, RZ, 0x30, !PT ;  /* 0x000000264d297212 */ /* 0x000fc400078e30ff */
[-C--:B------:R-:W-:Y:S02]  /*8120*/  LOP3.LUT R40, R40, R38.reuse, RZ, 0x30, !PT ;  /* 0x0000002628287212 */ /* 0x080fe400078e30ff */
[-C--:B------:R-:W-:Y:S02]  /*8130*/  LOP3.LUT R39, R59, R38.reuse, RZ, 0x30, !PT ;  /* 0x000000263b277212 */ /* 0x080fe400078e30ff */
[-C--:B------:R-:W-:Y:S02]  /*8140*/  LOP3.LUT R34, R34, R38.reuse, RZ, 0x30, !PT ;  /* 0x0000002622227212 */ /* 0x080fe400078e30ff */
[-C--:B------:R-:W-:Y:S02]  /*8150*/  LOP3.LUT R32, R32, R38.reuse, RZ, 0x30, !PT ;  /* 0x0000002620207212 */ /* 0x080fe400078e30ff */
[-C--:B------:R-:W-:Y:S02]  /*8160*/  LOP3.LUT R30, R67, R38.reuse, RZ, 0x30, !PT ;  /* 0x00000026431e7212 */ /* 0x080fe400078e30ff */
[----:B------:R-:W-:-:S02]  /*8170*/  LOP3.LUT R28, R65, R38, RZ, 0x30, !PT ;  /* 0x00000026411c7212 */ /* 0x000fc400078e30ff */
[-C--:B------:R-:W-:Y:S02]  /*8180*/  LOP3.LUT R26, R63, R38.reuse, RZ, 0x30, !PT ;  /* 0x000000263f1a7212 */ /* 0x080fe400078e30ff */
[----:B------:R-:W-:Y:S01]  /*8190*/  LOP3.LUT R38, R61, R38, RZ, 0x30, !PT ;  /* 0x000000263d267212 */ /* 0x000fe200078e30ff */
[----:B----4-:R-:W-:Y:S06]  /*81a0*/  @!P1 BRA `(.L_x_91) ;  /* 0x0000000000909947 */ /* 0x010fec0003800000 */
[----:B------:R-:W-:Y:S02]  /*81b0*/  IMAD R59, R29, -0x1200, R54 ;  /* 0xffffee001d3b7824 */ /* 0x000fe400078e0236 */
[C---:B------:R-:W-:Y:S02]  /*81c0*/  VIADD R48, R0.reuse, 0x20 ;  /* 0x0000002000307836 */ /* 0x040fe40000000000 */
[C---:B------:R-:W-:Y:S01]  /*81d0*/  VIADD R50, R0.reuse, 0x40 ;  /* 0x0000004000327836 */ /* 0x040fe20000000000 */
[CC--:B------:R-:W-:Y:S01]  /*81e0*/  ISETP.GE.AND P4, PT, R0.reuse, R59.reuse, PT ;  /* 0x0000003b0000720c */ /* 0x0c0fe20003f86270 */
[----:B------:R-:W-:Y:S01]  /*81f0*/  VIADD R52, R0, 0x80 ;  /* 0x0000008000347836 */ /* 0x000fe20000000000 */
        /* <DEDUP_REMOVED lines=9> */
[----:B-----5:R0:W5:Y:S01]  /*8290*/  @!P4 LDG.E.64 R2, desc[UR6][R18.64] ;  /* 0x000000061202c981 */ /* 0x020162000c1e1b00 */
[-C--:B------:R-:W-:Y:S01]  /*82a0*/  ISETP.GE.AND P4, PT, R48, R59.reuse, PT ;  /* 0x0000003b3000720c */ /* 0x080fe20003f86270 */
[----:B------:R-:W-:Y:S02]  /*82b0*/  VIADD R48, R0, 0x100 ;  /* 0x0000010000307836 */ /* 0x000fe40000000000 */
[----:B------:R0:W5:Y:S01]  /*82c0*/  @!P5 LDG.E.64 R4, desc[UR6][R18.64+0x100] ;  /* 0x000100061204d981 */ /* 0x000162000c1e1b00 */
[----:B------:R-:W-:Y:S01]  /*82d0*/  ISETP.GE.AND P5, PT, R50, R59, PT ;  /* 0x0000003b3200720c */ /* 0x000fe20003fa6270 */
[----:B------:R-:W-:-:S02]  /*82e0*/  VIADD R50, R0, 0x120 ;  /* 0x0000012000327836 */ /* 0x000fc40000000000 */
[----:B------:R0:W5:Y:S01]  /*82f0*/  @!P6 LDG.E.64 R6, desc[UR6][R18.64+0x200] ;  /* 0x000200061206e981 */ /* 0x000162000c1e1b00 */
[-C--:B------:R-:W-:Y:S01]  /*8300*/  ISETP.GE.AND P6, PT, R48, R59.reuse, PT ;  /* 0x0000003b3000720c */ /* 0x080fe20003fc6270 */
[C---:B------:R-:W-:Y:S02]  /*8310*/  VIADD R48, R0.reuse, 0x140 ;  /* 0x0000014000307836 */ /* 0x040fe40000000000 */
[----:B------:R-:W-:Y:S01]  /*8320*/  VIADD R0, R0, 0x160 ;  /* 0x0000016000007836 */ /* 0x000fe20000000000 */
[----:B------:R0:W5:Y:S01]  /*8330*/  @!P0 LDG.E.64 R8, desc[UR6][R18.64+0x300] ;  /* 0x0003000612088981 */ /* 0x000162000c1e1b00 */
[----:B------:R-:W-:-:S03]  /*8340*/  ISETP.GE.AND P0, PT, R50, R59, PT ;  /* 0x0000003b3200720c */ /* 0x000fc60003f06270 */
        /* <DEDUP_REMOVED lines=10> */
.L_x_91:
[----:B------:R-:W-:Y:S08]  /*83f0*/  BAR.SYNC.DEFER_BLOCKING 0x0 ;  /* 0x0000000000007b1d */ /* 0x000ff00000010000 */
[----:B------:R-:W1:Y:S01]  /*8400*/  S2UR UR5, SR_CgaCtaId ;  /* 0x00000000000579c3 */ /* 0x000e620000008800 */
[----:B------:R-:W-:Y:S01]  /*8410*/  UMOV UR4, 0x400 ;  /* 0x0000040000047882 */ /* 0x000fe20000000000 */
[----:B------:R-:W2:Y:S01]  /*8420*/  S2R R0, SR_TID.X ;  /* 0x0000000000007919 */ /* 0x000ea20000002100 */
[----:B-----5:R2:W-:Y:S04]  /*8430*/  STS.64 [R43+-0x8], R2 ;  /* 0xfffff8022b007388 */ /* 0x0205e80000000a00 */
[----:B------:R3:W-:Y:S01]  /*8440*/  STS.64 [R45+-0x8], R4 ;  /* 0xfffff8042d007388 */ /* 0x0007e20000000a00 */
[----:B-1----:R-:W-:-:S03]  /*8450*/  ULEA UR4, UR5, UR4, 0x18 ;  /* 0x0000000405047291 */ /* 0x002fc6000f8ec0ff */
[----:B------:R3:W-:Y:S04]  /*8460*/  STS.64 [R47+-0x8], R6 ;  /* 0xfffff8062f007388 */ /* 0x0007e80000000a00 */
[----:B------:R3:W-:Y:S04]  /*8470*/  STS.64 [R49+-0x8], R8 ;  /* 0xfffff80831007388 */ /* 0x0007e80000000a00 */
[----:B------:R3:W-:Y:S01]  /*8480*/  STS.64 [R51+-0x8], R10 ;  /* 0xfffff80a33007388 */ /* 0x0007e20000000a00 */
[----:B--2---:R-:W-:-:S03]  /*8490*/  LEA R2, R0, UR4, 0x3 ;  /* 0x0000000400027c11 */ /* 0x004fc6000f8e18ff */
[----:B------:R3:W-:Y:S04]  /*84a0*/  STS.64 [R53+-0x8], R12 ;  /* 0xfffff80c35007388 */ /* 0x0007e80000000a00 */
[----:B------:R3:W-:Y:S04]  /*84b0*/  STS.64 [R55+-0x8], R14 ;  /* 0xfffff80e37007388 */ /* 0x0007e80000000a00 */
[----:B------:R3:W-:Y:S04]  /*84c0*/  STS.64 [R35+-0x8], R16 ;  /* 0xfffff81023007388 */ /* 0x0007e80000000a00 */
[----:B------:R3:W-:Y:S04]  /*84d0*/  STS.64 [R33+-0x8], R20 ;  /* 0xfffff81421007388 */ /* 0x0007e80000000a00 */
[----:B------:R3:W-:Y:S04]  /*84e0*/  STS.64 [R31+-0x8], R22 ;  /* 0xfffff8161f007388 */ /* 0x0007e80000000a00 */
[----:B------:R3:W-:Y:S04]  /*84f0*/  STS.64 [R57+-0x8], R24 ;  /* 0xfffff81839007388 */ /* 0x0007e80000000a00 */
[----:B------:R3:W-:Y:S01]  /*8500*/  STS.64 [R27+-0x8], R36 ;  /* 0xfffff8241b007388 */ /* 0x0007e20000000a00 */
[----:B------:R-:W-:Y:S06]  /*8510*/  BAR.SYNC.DEFER_BLOCKING 0x0 ;  /* 0x0000000000007b1d */ /* 0x000fec0000010000 */
[----:B------:R-:W-:Y:S05]  /*8520*/  @P1 BRA `(.L_x_92) ;  /* 0x0000000400c41947 */ /* 0x000fea0003800000 */
[----:B------:R-:W1:Y:S01]  /*8530*/  S2UR UR5, SR_CgaCtaId ;  /* 0x00000000000579c3 */ /* 0x000e620000008800 */
[----:B------:R-:W-:Y:S01]  /*8540*/  UMOV UR4, 0x400 ;  /* 0x0000040000047882 */ /* 0x000fe20000000000 */
[----:B---3--:R-:W-:Y:S01]  /*8550*/  LDS.64 R4, [R2] ;  /* 0x0000000002047984 */ /* 0x008fe20000000a00 */
[----:B------:R-:W2:Y:S01]  /*8560*/  LDCU.64 UR8, c[0x0][0x3b0] ;  /* 0x00007600ff0877ac */ /* 0x000ea20008000a00 */
[----:B-1----:R-:W-:-:S06]  /*8570*/  ULEA UR4, UR5, UR4, 0x18 ;  /* 0x0000000405047291 */ /* 0x002fcc000f8ec0ff */
[----:B------:R-:W-:Y:S02]  /*8580*/  LEA R6, R46, UR4, 0x3 ;  /* 0x000000042e067c11 */ /* 0x000fe4000f8e18ff */
[----:B------:R-:W-:Y:S02]  /*8590*/  LEA R44, R44, UR4, 0x3 ;  /* 0x000000042c2c7c11 */ /* 0x000fe4000f8e18ff */
[----:B------:R-:W-:Y:S02]  /*85a0*/  LEA R42, R42, UR4, 0x3 ;  /* 0x000000042a2a7c11 */ /* 0x000fe4000f8e18ff */
[----:B------:R-:W1:Y:S01]  /*85b0*/  LDS.64 R6, [R6+0x9000] ;  /* 0x0090000006067984 */ /* 0x000e620000000a00 */
[----:B------:R-:W-:Y:S02]  /*85c0*/  LEA R41, R41, UR4, 0x3 ;  /* 0x0000000429297c11 */ /* 0x000fe4000f8e18ff */
[----:B------:R-:W-:Y:S02]  /*85d0*/  LEA R40, R40, UR4, 0x3 ;  /* 0x0000000428287c11 */ /* 0x000fe4000f8e18ff */
[----:B------:R-:W-:-:S02]  /*85e0*/  LEA R39, R39, UR4, 0x3 ;  /* 0x0000000427277c11 */ /* 0x000fc4000f8e18ff */
[----:B------:R-:W-:Y:S02]  /*85f0*/  LEA R34, R34, UR4, 0x3 ;  /* 0x0000000422227c11 */ /* 0x000fe4000f8e18ff */
[----:B------:R-:W-:Y:S02]  /*8600*/  LEA R32, R32, UR4, 0x3 ;  /* 0x0000000420207c11 */ /* 0x000fe4000f8e18ff */
[----:B------:R-:W-:Y:S02]  /*8610*/  LEA R30, R30, UR4, 0x3 ;  /* 0x000000041e1e7c11 */ /* 0x000fe4000f8e18ff */
[----:B------:R-:W-:Y:S02]  /*8620*/  LEA R28, R28, UR4, 0x3 ;  /* 0x000000041c1c7c11 */ /* 0x000fe4000f8e18ff */
[----:B------:R-:W-:Y:S02]  /*8630*/  LEA R26, R26, UR4, 0x3 ;  /* 0x000000041a1a7c11 */ /* 0x000fe4000f8e18ff */
[----:B------:R-:W-:-:S02]  /*8640*/  LEA R38, R38, UR4, 0x3 ;  /* 0x0000000426267c11 */ /* 0x000fc4000f8e18ff */
[----:B-1----:R-:W-:-:S05]  /*8650*/  IADD3 R3, P0, PT, R6, R0, RZ ;  /* 0x0000000006037210 */ /* 0x002fca0007f1e0ff */
[----:B------:R-:W-:Y:S01]  /*8660*/  IMAD.X R8, RZ, RZ, R7, P0 ;  /* 0x000000ffff087224 */ /* 0x000fe200000e0607 */
[----:B--2---:R-:W-:-:S04]  /*8670*/  LEA R10, P0, R3, UR8, 0x3 ;  /* 0x00000008030a7c11 */ /* 0x004fc8000f8018ff */
[----:B------:R-:W-:-:S05]  /*8680*/  LEA.HI.X R11, R3, UR9, R8, 0x3, P0 ;  /* 0x00000009030b7c11 */ /* 0x000fca00080f1c08 */
[----:B------:R-:W-:Y:S01]  /*8690*/  STG.E.64 desc[UR6][R10.64], R4 ;  /* 0x000000040a007986 */ /* 0x000fe2000c101b06 */
[----:B------:R-:W-:-:S03]  /*86a0*/  NOP ;  /* 0x0000000000007918 */ /* 0x000fc60000000000 */
[----:B------:R-:W1:Y:S04]  /*86b0*/  LDS.64 R8, [R44+0x9000] ;  /* 0x009000002c087984 */ /* 0x000e680000000a00 */
[----:B------:R-:W2:Y:S01]  /*86c0*/  LDS.64 R6, [R2+0xc00] ;  /* 0x000c000002067984 */ /* 0x000ea20000000a00 */
[----:B-1----:R-:W-:-:S05]  /*86d0*/  IADD3 R3, P0, PT, R8, R0, RZ ;  /* 0x0000000008037210 */ /* 0x002fca0007f1e0ff */
[----:B------:R-:W-:Y:S01]  /*86e0*/  IMAD.X R8, RZ, RZ, R9, P0 ;  /* 0x000000ffff087224 */ /* 0x000fe200000e0609 */
[----:B------:R-:W-:-:S04]  /*86f0*/  LEA R12, P0, R3, UR8, 0x3 ;  /* 0x00000008030c7c11 */ /* 0x000fc8000f8018ff */
[----:B------:R-:W-:-:S05]  /*8700*/  LEA.HI.X R13, R3, UR9, R8, 0x3, P0 ;  /* 0x00000009030d7c11 */ /* 0x000fca00080f1c08 */
[----:B--2---:R-:W-:Y:S01]  /*8710*/  STG.E.64 desc[UR6][R12.64+0xc00], R6 ;  /* 0x000c00060c007986 */ /* 0x004fe2000c101b06 */
        /* <DEDUP_REMOVED lines=80> */
[----:B------:R-:W-:Y:S01]  /*8c20*/  NOP ;  /* 0x0000000000007918 */ /* 0x000fe20000000000 */
[----:B------:R-:W-:Y:S05]  /*8c30*/  EXIT ;  /* 0x000000000000794d */ /* 0x000fea0003800000 */
.L_x_92:
[----:B------:R-:W1:Y:S01]  /*8c40*/  S2UR UR5, SR_CgaCtaId ;  /* 0x00000000000579c3 */ /* 0x000e620000008800 */
[----:B------:R-:W-:Y:S01]  /*8c50*/  UMOV UR4, 0x400 ;  /* 0x0000040000047882 */ /* 0x000fe20000000000 */
[----:B------:R-:W-:Y:S02]  /*8c60*/  IMAD R29, R29, -0x1200, R54 ;  /* 0xffffee001d1d7824 */ /* 0x000fe400078e0236 */
[C---:B---3--:R-:W-:Y:S02]  /*8c70*/  VIADD R8, R0.reuse, 0x180 ;  /* 0x0000018000087836 */ /* 0x048fe40000000000 */
[C---:B------:R-:W-:Y:S01]  /*8c80*/  VIADD R14, R0.reuse, 0x300 ;  /* 0x00000300000e7836 */ /* 0x040fe20000000000 */
[----:B------:R-:W-:-:S13]  /*8c90*/  ISETP.GE.AND P1, PT, R0, R29, PT ;  /* 0x0000001d0000720c */ /* 0x000fda0003f26270 */
[----:B------:R-:W-:Y:S01]  /*8ca0*/  @!P1 LDS.64 R6, [R2] ;  /* 0x0000000002069984 */ /* 0x000fe20000000a00 */
[----:B------:R-:W2:Y:S01]  /*8cb0*/  @!P1 LDC.64 R10, c[0x0][0x3b0] ;  /* 0x0000ec00ff0a9b82 */ /* 0x000ea20000000a00 */
        /* <DEDUP_REMOVED lines=9> */
[----:B-1----:R-:W-:-:S05]  /*8d50*/  @!P1 IADD3 R3, P0, PT, R4, R0, RZ ;  /* 0x0000000004039210 */ /* 0x002fca0007f1e0ff */
[----:B------:R-:W-:Y:S01]  /*8d60*/  @!P1 IMAD.X R4, RZ, RZ, R5, P0 ;  /* 0x000000ffff049224 */ /* 0x000fe200000e0605 */
[----:B--2---:R-:W-:-:S04]  /*8d70*/  @!P1 LEA R10, P0, R3, R10, 0x3 ;  /* 0x0000000a030a9211 */ /* 0x004fc800078018ff */
[----:B------:R-:W-:-:S05]  /*8d80*/  @!P1 LEA.HI.X R11, R3, R11, R4, 0x3, P0 ;  /* 0x0000000b030b9211 */ /* 0x000fca00000f1c04 */
[----:B------:R-:W-:Y:S01]  /*8d90*/  @!P1 STG.E.64 desc[UR6][R10.64], R6 ;  /* 0x000000060a009986 */ /* 0x000fe2000c101b06 */
[----:B------:R-:W-:-:S03]  /*8da0*/  NOP ;  /* 0x0000000000007918 */ /* 0x000fc60000000000 */
[----:B------:R-:W1:Y:S01]  /*8db0*/  LDS.64 R4, [R44+0x9000] ;  /* 0x009000002c047984 */ /* 0x000e620000000a00 */
[----:B------:R-:W-:-:S13]  /*8dc0*/  ISETP.GE.AND P1, PT, R8, R29, PT ;  /* 0x0000001d0800720c */ /* 0x000fda0003f26270 */
[----:B------:R-:W2:Y:S01]  /*8dd0*/  @!P1 LDS.64 R8, [R2+0xc00] ;  /* 0x000c000002089984 */ /* 0x000ea20000000a00 */
[----:B------:R-:W3:Y:S01]  /*8de0*/  @!P1 LDC.64 R12, c[0x0][0x3b0] ;  /* 0x0000ec00ff0c9b82 */ /* 0x000ee20000000a00 */
[----:B-1----:R-:W-:-:S05]  /*8df0*/  @!P1 IADD3 R3, P0, PT, R4, R0, RZ ;  /* 0x0000000004039210 */ /* 0x002fca0007f1e0ff */
[----:B------:R-:W-:Y:S01]  /*8e00*/  @!P1 IMAD.X R4, RZ, RZ, R5, P0 ;  /* 0x000000ffff049224 */ /* 0x000fe200000e0605 */
[C---:B---3--:R-:W-:Y:S02]  /*8e10*/  @!P1 LEA R12, P0, R3.reuse, R12, 0x3 ;  /* 0x0000000c030c9211 */ /* 0x048fe400078018ff */
[----:B------:R-:W-:Y:S02]  /*8e20*/  LEA R5, R42, UR4, 0x3 ;  /* 0x000000042a057c11 */ /* 0x000fe4000f8e18ff */
[----:B------:R-:W-:-:S05]  /*8e30*/  @!P1 LEA.HI.X R13, R3, R13, R4, 0x3, P0 ;  /* 0x0000000d030d9211 */ /* 0x000fca00000f1c04 */
[----:B--2---:R-:W-:Y:S01]  /*8e40*/  @!P1 STG.E.64 desc[UR6][R12.64+0xc00], R8 ;  /* 0x000c00080c009986 */ /* 0x004fe2000c101b06 */
[----:B------:R-:W-:-:S03]  /*8e50*/  NOP ;  /* 0x0000000000007918 */ /* 0x000fc60000000000 */
[----:B------:R-:W1:Y:S01]  /*8e60*/  LDS.64 R4, [R5+0x9000] ;  /* 0x0090000005047984 */ /* 0x000e620000000a00 */
[----:B------:R-:W-:Y:S01]  /*8e70*/  ISETP.GE.AND P1, PT, R14, R29, PT ;  /* 0x0000001d0e00720c */ /* 0x000fe20003f26270 */
[----:B------:R-:W-:-:S12]  /*8e80*/  VIADD R14, R0, 0x480 ;  /* 0x00000480000e7836 */ /* 0x000fd80000000000 */
[----:B------:R-:W2:Y:S01]  /*8e90*/  @!P1 LDS.64 R6, [R2+0x1800] ;  /* 0x0018000002069984 */ /* 0x000ea20000000a00 */
[----:B------:R-:W3:Y:S01]  /*8ea0*/  @!P1 LDC.64 R10, c[0x0][0x3b0] ;  /* 0x0000ec00ff0a9b82 */ /* 0x000ee20000000a00 */
[----:B-1----:R-:W-:-:S05]  /*8eb0*/  @!P1 IADD3 R3, P0, PT, R4, R0, RZ ;  /* 0x0000000004039210 */ /* 0x002fca0007f1e0ff */
[----:B------:R-:W-:Y:S01]  /*8ec0*/  @!P1 IMAD.X R4, RZ, RZ, R5, P0 ;  /* 0x000000ffff049224 */ /* 0x000fe200000e0605 */
[----:B---3--:R-:W-:-:S04]  /*8ed0*/  @!P1 LEA R10, P0, R3, R10, 0x3 ;  /* 0x0000000a030a9211 */ /* 0x008fc800078018ff */
        /* <DEDUP_REMOVED lines=50> */
[----:B------:R-:W-:Y:S02]  /*9200*/  ISETP.GE.AND P1, PT, R14, R29, PT ;  /* 0x0000001d0e00720c */ /* 0x000fe40003f26270 */
[----:B------:R-:W-:-:S11]  /*9210*/  LOP3.LUT R14, R0, 0xc00, RZ, 0xfc, !PT ;  /* 0x00000c00000e7812 */ /* 0x000fd600078efcff */
        /* <DEDUP_REMOVED lines=44> */
[----:B------:R-:W-:-:S13]  /*94e0*/  ISETP.GE.AND P1, PT, R14, R29, PT ;  /* 0x0000001d0e00720c */ /* 0x000fda0003f26270 */
[----:B------:R-:W2:Y:S01]  /*94f0*/  @!P1 LDS.64 R2, [R2+0x8400] ;  /* 0x0084000002029984 */ /* 0x000ea20000000a00 */
[----:B------:R-:W3:Y:S01]  /*9500*/  @!P1 LDC.64 R8, c[0x0][0x3b0] ;  /* 0x0000ec00ff089b82 */ /* 0x000ee20000000a00 */
[----:B-1----:R-:W-:-:S05]  /*9510*/  IADD3 R0, P0, PT, R4, R0, RZ ;  /* 0x0000000004007210 */ /* 0x002fca0007f1e0ff */
[----:B------:R-:W-:Y:S01]  /*9520*/  IMAD.X R5, RZ, RZ, R5, P0 ;  /* 0x000000ffff057224 */ /* 0x000fe200000e0605 */
[----:B---3--:R-:W-:-:S04]  /*9530*/  @!P1 LEA R4, P0, R0, R8, 0x3 ;  /* 0x0000000800049211 */ /* 0x008fc800078018ff */
[----:B------:R-:W-:-:S05]  /*9540*/  @!P1 LEA.HI.X R5, R0, R9, R5, 0x3, P0 ;  /* 0x0000000900059211 */ /* 0x000fca00000f1c05 */
[----:B--2---:R-:W-:Y:S01]  /*9550*/  @!P1 STG.E.64 desc[UR6][R4.64+0x8400], R2 ;  /* 0x0084000204009986 */ /* 0x004fe2000c101b06 */
[----:B------:R-:W-:Y:S01]  /*9560*/  NOP ;  /* 0x0000000000007918 */ /* 0x000fe20000000000 */
[----:B------:R-:W-:Y:S05]  /*9570*/  EXIT ;  /* 0x000000000000794d */ /* 0x000fea0003800000 */
.L_x_29:
[----:B------:R-:W-:Y:S02]  /*9580*/  IMAD.MOV.U32 R72, RZ, RZ, R60 ;  /* 0x000000ffff487224 */ /* 0x000fe400078e003c */
[----:B------:R-:W-:Y:S02]  /*9590*/  IMAD.MOV.U32 R74, RZ, RZ, 0x1 ;  /* 0x00000001ff4a7424 */ /* 0x000fe400078e00ff */
[----:B------:R-:W-:Y:S02]  /*95a0*/  IMAD.MOV.U32 R76, RZ, RZ, RZ ;  /* 0x000000ffff4c7224 */ /* 0x000fe400078e00ff */
[----:B------:R-:W-:-:S07]  /*95b0*/  IMAD.MOV.U32 R70, RZ, RZ, -0x1 ;  /* 0xffffffffff467424 */ /* 0x000fce00078e00ff */
[----:B------:R-:W-:Y:S05]  /*95c0*/  WARPSYNC.COLLECTIVE R70, `(.L_x_93) ;  /* 0x0000000046087348 */ /* 0x000fea0003c00000 */
[----:B------:R0:W1:Y:S02]  /*95d0*/  SHFL.UP P0, R68, R72, R74, R76 ;  /* 0x0400004a48447389 */ /* 0x000064000000004c */
[----:B01----:R-:W-:Y:S05]  /*95e0*/  ENDCOLLECTIVE ;  /* 0x000000000000791b */ /* 0x003fea0003800000 */
.L_x_93:
[----:B------:R-:W-:Y:S02]  /*95f0*/  IMAD.MOV.U32 R74, RZ, RZ, 0x2 ;  /* 0x00000002ff4a7424 */ /* 0x000fe400078e00ff */
[----:B------:R-:W-:-:S04]  /*9600*/  IMAD.MOV.U32 R77, RZ, RZ, R68 ;  /* 0x000000ffff4d7224 */ /* 0x000fc800078e0044 */
[----:B------:R-:W-:-:S04]  /*9610*/  @P0 IMAD.IADD R77, R60, 0x1, R77 ;  /* 0x000000013c4d0824 */ /* 0x000fc800078e024d */
[----:B------:R-:W-:-:S07]  /*9620*/  IMAD.MOV.U32 R72, RZ, RZ, R77 ;  /* 0x000000ffff487224 */ /* 0x000fce00078e004d */
[----:B------:R-:W-:Y:S05]  /*9630*/  WARPSYNC.COLLECTIVE R70, `(.L_x_94) ;  /* 0x0000000046087348 */ /* 0x000fea0003c00000 */
[----:B------:R0:W1:Y:S02]  /*9640*/  SHFL.UP P0, R68, R72, R74, R76 ;  /* 0x0400004a48447389 */ /* 0x000064000000004c */
[----:B01----:R-:W-:Y:S05]  /*9650*/  ENDCOLLECTIVE ;  /* 0x000000000000791b */ /* 0x003fea0003800000 */
.L_x_94:
[----:B------:R-:W-:Y:S02]  /*9660*/  IMAD.MOV.U32 R74, RZ, RZ, 0x4 ;  /* 0x00000004ff4a7424 */ /* 0x000fe400078e00ff */
[----:B------:R-:W-:-:S04]  /*9670*/  IMAD.MOV.U32 R62, RZ, RZ, R68 ;  /* 0x000000ffff3e7224 */ /* 0x000fc800078e0044 */
[----:B------:R-:W-:-:S04]  /*9680*/  @P0 IMAD.IADD R62, R77, 0x1, R62 ;  /* 0x000000014d3e0824 */ /* 0x000fc800078e023e */
[----:B------:R-:W-:-:S07]  /*9690*/  IMAD.MOV.U32 R72, RZ, RZ, R62 ;  /* 0x000000ffff487224 */ /* 0x000fce00078e003e */
[----:B------:R-:W-:Y:S05]  /*96a0*/  WARPSYNC.COLLECTIVE R70, `(.L_x_95) ;  /* 0x0000000046087348 */ /* 0x000fea0003c00000 */
[----:B------:R0:W1:Y:S02]  /*96b0*/  SHFL.UP P0, R68, R72, R74, R76 ;  /* 0x0400004a48447389 */ /* 0x000064000000004c */
[----:B01----:R-:W-:Y:S05]  /*96c0*/  ENDCOLLECTIVE ;  /* 0x000000000000791b */ /* 0x003fea0003800000 */
.L_x_95:
[----:B------:R-:W-:Y:S02]  /*96d0*/  IMAD.MOV.U32 R74, RZ, RZ, 0x8 ;  /* 0x00000008ff4a7424 */ /* 0x000fe400078e00ff */
[----:B------:R-:W-:-:S04]  /*96e0*/  IMAD.MOV.U32 R64, RZ, RZ, R68 ;  /* 0x000000ffff407224 */ /* 0x000fc800078e0044 */
[----:B------:R-:W-:-:S04]  /*96f0*/  @P0 IMAD.IADD R64, R62, 0x1, R64 ;  /* 0x000000013e400824 */ /* 0x000fc800078e0240 */
[----:B------:R-:W-:-:S07]  /*9700*/  IMAD.MOV.U32 R72, RZ, RZ, R64 ;  /* 0x000000ffff487224 */ /* 0x000fce00078e0040 */
[----:B------:R-:W-:Y:S05]  /*9710*/  WARPSYNC.COLLECTIVE R70, `(.L_x_96) ;  /* 0x0000000046087348 */ /* 0x000fea0003c00000 */
[----:B------:R0:W1:Y:S02]  /*9720*/  SHFL.UP P0, R68, R72, R74, R76 ;  /* 0x0400004a48447389 */ /* 0x000064000000004c */
[----:B01----:R-:W-:Y:S05]  /*9730*/  ENDCOLLECTIVE ;  /* 0x000000000000791b */ /* 0x003fea0003800000 */
.L_x_96:
[----:B------:R-:W-:Y:S02]  /*9740*/  IMAD.MOV.U32 R74, RZ, RZ, 0x10 ;  /* 0x00000010ff4a7424 */ /* 0x000fe400078e00ff */
[----:B------:R-:W-:-:S04]  /*9750*/  IMAD.MOV.U32 R66, RZ, RZ, R68 ;  /* 0x000000ffff427224 */ /* 0x000fc800078e0044 */
[----:B------:R-:W-:-:S04]  /*9760*/  @P0 IMAD.IADD R66, R64, 0x1, R66 ;  /* 0x0000000140420824 */ /* 0x000fc800078e0242 */
[----:B------:R-:W-:-:S07]  /*9770*/  IMAD.MOV.U32 R72, RZ, RZ, R66 ;  /* 0x000000ffff487224 */ /* 0x000fce00078e0042 */
[----:B------:R-:W-:Y:S05]  /*9780*/  WARPSYNC.COLLECTIVE R70, `(.L_x_97) ;  /* 0x0000000046087348 */ /* 0x000fea0003c00000 */
[----:B------:R0:W1:Y:S02]  /*9790*/  SHFL.UP P0, R68, R72, R74, R76 ;  /* 0x0400004a48447389 */ /* 0x000064000000004c */
[----:B01----:R-:W-:Y:S05]  /*97a0*/  ENDCOLLECTIVE ;  /* 0x000000000000791b */ /* 0x003fea0003800000 */
.L_x_97:
[----:B------:R-:W-:Y:S05]  /*97b0*/  BRA `(.L_x_98) ;  /* 0xffffff9800147947 */ /* 0x000fea000383ffff */
.L_x_99:
[----:B------:R-:W-:-:S00]  /*97c0*/  BRA `(.L_x_99) ;  /* 0xfffffffc00fc7947 */ /* 0x000fc0000383ffff */
[----:B------:R-:W-:-:S00]  /*97d0*/  NOP ;  /* 0x0000000000007918 */ /* 0x000fc00000000000 */
        /* <DEDUP_REMOVED lines=10> */
.L_x_443:


//--------------------- .text._ZN3cub18CUB_300001_SM_10006detail10radix_sort33DeviceRadixSortExclusiveSumKernelINS1_5radix10policy_hubIddyE10Policy1000EyEEvPT0_ --------------------------
	.section	.text._ZN3cub18CUB_300001_SM_10006detail10radix_sort33DeviceRadixSortExclusiveSumKernelINS1_5radix10policy_hubIddyE10Policy1000EyEEvPT0_,"ax",@progbits
	.align	128
        .global         _ZN3cub18CUB_300001_SM_10006detail10radix_sort33DeviceRadixSortExclusiveSumKernelINS1_5radix10policy_hubIddyE10Policy1000EyEEvPT0_
        .type           _ZN3cub18CUB_300001_SM_10006detail10radix_sort33DeviceRadixSortExclusiveSumKernelINS1_5radix10policy_hubIddyE10Policy1000EyEEvPT0_,@function
        .size           _ZN3cub18CUB_300001_SM_10006detail10radix_sort33DeviceRadixSortExclusiveSumKernelINS1_5radix10policy_hubIddyE10Policy1000EyEEvPT0_,(.L_x_444 - _ZN3cub18CUB_300001_SM_10006detail10radix_sort33DeviceRadixSortExclusiveSumKernelINS1_5radix10policy_hubIddyE10Policy1000EyEEvPT0_)
        .other          _ZN3cub18CUB_300001_SM_10006detail10radix_sort33DeviceRadixSortExclusiveSumKernelINS1_5radix10policy_hubIddyE10Policy1000EyEEvPT0_,@"STO_CUDA_ENTRY STV_DEFAULT"
_ZN3cub18CUB_300001_SM_10006detail10radix_sort33DeviceRadixSortExclusiveSumKernelINS1_5radix10policy_hubIddyE10Policy1000EyEEvPT0_:
.text._ZN3cub18CUB_300001_SM_10006detail10radix_sort33DeviceRadixSortExclusiveSumKernelINS1_5radix10policy_hubIddyE10Policy1000EyEEvPT0_:
[----:B------:R-:W-:Y:S01]  /*0000*/  LDC R1, c[0x0][0x37c] ;  /* 0x0000df00ff017b82 */ /* 0x000fe20000000800 */
[----:B------:R-:W0:Y:S07]  /*0010*/  S2R R18, SR_TID.X ;  /* 0x0000000000127919 */ /* 0x000e2e0000002100 */
[----:B------:R-:W1:Y:S01]  /*0020*/  LDC.64 R16, c[0x0][0x380] ;  /* 0x0000e000ff107b82 */ /* 0x000e620000000a00 */
[----:B------:R-:W2:Y:S01]  /*0030*/  LDCU.64 UR4, c[0x0][0x358] ;  /* 0x00006b00ff0477ac */ /* 0x000ea20008000a00 */
[----:B------:R-:W3:Y:S01]  /*0040*/  S2R R5, SR_CTAID.X ;  /* 0x0000000000057919 */ /* 0x000ee20000002500 */
[----:B0-----:R-:W-:Y:S01]  /*0050*/  ISETP.GT.U32.AND P1, PT, R18, 0xff, PT ;  /* 0x000000ff1200780c */ /* 0x001fe20003f24070 */
[----:B---3--:R-:W-:-:S04]  /*0060*/  IMAD R5, R5, 0x100, R18 ;  /* 0x0000010005057824 */ /* 0x008fc800078e0212 */
[----:B-1----:R-:W-:-:S08]  /*0070*/  IMAD.WIDE R16, R5, 0x8, R16 ;  /* 0x0000000805107825 */ /* 0x002fd000078e0210 */
[----:B--2---:R-:W2:Y:S01]  /*0080*/  @!P1 LDG.E.64 R2, desc[UR4][R16.64] ;  /* 0x0000000410029981 */ /* 0x004ea2000c1e1b00 */
[----:B------:R-:W-:Y:S02]  /*0090*/  MOV R0, 0x400 ;  /* 0x0000040000007802 */ /* 0x000fe40000000f00 */
[C---:B------:R-:W-:Y:S01]  /*00a0*/  ISETP.GT.U32.AND P0, PT, R18.reuse, 0x1f, PT ;  /* 0x0000001f1200780c */ /* 0x040fe20003f04070 */
[----:B------:R-:W0:Y:S02]  /*00b0*/  S2R R5, SR_CgaCtaId ;  /* 0x0000000000057919 */ /* 0x000e240000008800 */
[----:B0-----:R-:W-:Y:S02]  /*00c0*/  LEA R5, R5, R0, 0x18 ;  /* 0x0000000005057211 */ /* 0x001fe400078ec0ff */
[----:B------:R-:W-:-:S05]  /*00d0*/  LEA.HI R0, R18, R18, RZ, 0x1d ;  /* 0x0000001212007211 */ /* 0x000fca00078fe8ff */
[----:B------:R-:W-:-:S05]  /*00e0*/  IMAD R0, R0, 0x8, R5 ;  /* 0x0000000800007824 */ /* 0x000fca00078e0205 */
[----:B--2---:R0:W-:Y:S01]  /*00f0*/  STS.64 [R0+0x10], R2 ;  /* 0x0000100200007388 */ /* 0x0041e20000000a00 */
[----:B------:R-:W-:Y:S06]  /*0100*/  BAR.SYNC.DEFER_BLOCKING 0x0 ;  /* 0x0000000000007b1d */ /* 0x000fec0000010000 */
[----:B------:R-:W-:Y:S05]  /*0110*/  @P0 BRA `(.L_x_100) ;  /* 0x0000000400240947 */ /* 0x000fea0003800000 */
[----:B------:R-:W-:Y:S01]  /*0120*/  IMAD R18, R18, 0x48, R5 ;  /* 0x0000004812127824 */ /* 0x000fe200078e0205 */
[----:B------:R-:W-:-:S04]  /*0130*/  UMOV UR6, 0xffffffff ;  /* 0xffffffff00067882 */ /* 0x000fc80000000000 */
[----:B------:R-:W-:Y:S04]  /*0140*/  LDS.64 R14, [R18+0x10] ;  /* 0x00001000120e7984 */ /* 0x000fe80000000a00 */
[----:B------:R-:W-:Y:S04]  /*0150*/  LDS.64 R12, [R18+0x18] ;  /* 0x00001800120c7984 */ /* 0x000fe80000000a00 */
[----:B------:R-:W1:Y:S04]  /*0160*/  LDS.64 R10, [R18+0x20] ;  /* 0x00002000120a7984 */ /* 0x000e680000000a00 */
[----:B------:R-:W-:Y:S04]  /*0170*/  LDS.64 R8, [R18+0x28] ;  /* 0x0000280012087984 */ /* 0x000fe80000000a00 */
[----:B------:R-:W2:Y:S04]  /*0180*/  LDS.64 R6, [R18+0x30] ;  /* 0x0000300012067984 */ /* 0x000ea80000000a00 */
[----:B------:R-:W-:Y:S04]  /*0190*/  LDS.64 R4, [R18+0x38] ;  /* 0x0000380012047984 */ /* 0x000fe80000000a00 */
[----:B0-----:R-:W0:Y:S04]  /*01a0*/  LDS.64 R2, [R18+0x40] ;  /* 0x0000400012027984 */ /* 0x001e280000000a00 */
[----:B------:R-:W3:Y:S01]  /*01b0*/  LDS.64 R20, [R18+0x48] ;  /* 0x0000480012147984 */ /* 0x000ee20000000a00 */
[----:B-1----:R-:W-:-:S04]  /*01c0*/  IADD3 R19, P3, P4, R10, R12, R14 ;  /* 0x0000000c0a137210 */ /* 0x002fc80007c7e00e */
[----:B------:R-:W-:Y:S02]  /*01d0*/  IADD3.X R23, PT, PT, R11, R13, R15, P3, P4 ;  /* 0x0000000d0b177210 */ /* 0x000fe40001fe840f */
[----:B--2---:R-:W-:-:S04]  /*01e0*/  IADD3 R19, P0, P2, R6, R19, R8 ;  /* 0x0000001306137210 */ /* 0x004fc80007a1e008 */
[----:B------:R-:W-:Y:S02]  /*01f0*/  IADD3.X R23, PT, PT, R7, R23, R9, P0, P2 ;  /* 0x0000001707177210 */ /* 0x000fe400007e4409 */
[----:B0-----:R-:W-:-:S04]  /*0200*/  IADD3 R19, P3, P4, R2, R19, R4 ;  /* 0x0000001302137210 */ /* 0x001fc80007c7e004 */
[----:B---3--:R-:W-:Y:S02]  /*0210*/  IADD3 R20, P0, PT, R20, R19, RZ ;  /* 0x0000001314147210 */ /* 0x008fe40007f1e0ff */
[----:B------:R-:W-:-:S05]  /*0220*/  IADD3.X R19, PT, PT, R3, R23, R5, P3, P4 ;  /* 0x0000001703137210 */ /* 0x000fca0001fe8405 */
[----:B------:R-:W-:Y:S01]  /*0230*/  IMAD.X R19, R21, 0x1, R19, P0 ;  /* 0x0000000115137824 */ /* 0x000fe200000e0613 */
[----:B------:R-:W-:Y:S06]  /*0240*/  BRA.DIV UR6, `(.L_x_101) ;  /* 0x0000000206f07947 */ /* 0x000fec000b800000 */
[----:B------:R-:W0:Y:S04]  /*0250*/  SHFL.UP PT, R27, R20, 0x1, RZ ;  /* 0x04200000141b7989 */ /* 0x000e2800000e00ff */
[----:B------:R-:W1:Y:S01]  /*0260*/  SHFL.UP P0, R25, R19, 0x1, RZ ;  /* 0x0420000013197989 */ /* 0x000e6200000000ff */
[----:B0-----:R-:W-:-:S04]  /*0270*/  IADD3 R22, P2, PT, R27, R20, RZ ;  /* 0x000000141b167210 */ /* 0x001fc80007f5e0ff */
[----:B-1----:R-:W-:Y:S01]  /*0280*/  SEL R27, R22, R27, P0 ;  /* 0x0000001b161b7207 */ /* 0x002fe20000000000 */
[----:B------:R-:W-:-:S04]  /*0290*/  IMAD.X R26, R25, 0x1, R19, P2 ;  /* 0x00000001191a7824 */ /* 0x000fc800010e0613 */
[----:B------:R-:W0:Y:S01]  /*02a0*/  SHFL.UP PT, R28, R27, 0x2, RZ ;  /* 0x044000001b1c7989 */ /* 0x000e2200000e00ff */
[----:B------:R-:W-:-:S05]  /*02b0*/  SEL R26, R26, R25, P0 ;  /* 0x000000191a1a7207 */ /* 0x000fca0000000000 */
[----:B------:R-:W1:Y:S01]  /*02c0*/  SHFL.UP P0, R25, R26, 0x2, RZ ;  /* 0x044000001a197989 */ /* 0x000e6200000000ff */
[----:B0-----:R-:W-:-:S05]  /*02d0*/  IADD3 R21, P2, PT, R28, R27, RZ ;  /* 0x0000001b1c157210 */ /* 0x001fca0007f5e0ff */
[----:B-1----:R-:W-:Y:S01]  /*02e0*/  IMAD.X R22, R25, 0x1, R26, P2 ;  /* 0x0000000119167824 */ /* 0x002fe200010e061a */
[----:B------:R-:W-:-:S04]  /*02f0*/  SEL R28, R21, R28, P0 ;  /* 0x0000001c151c7207 */ /* 0x000fc80000000000 */
[----:B------:R-:W-:Y:S01]  /*0300*/  SEL R29, R22, R25, P0 ;  /* 0x00000019161d7207 */ /* 0x000fe20000000000 */
        /* <DEDUP_REMOVED lines=12> */
[----:B------:R0:W1:Y:S04]  /*03d0*/  SHFL.UP PT, R28, R27, 0x10, RZ ;  /* 0x060000001b1c7989 */ /* 0x00006800000e00ff */
[----:B------:R0:W2:Y:S02]  /*03e0*/  SHFL.UP P0, R25, R26, 0x10, RZ ;  /* 0x060000001a197989 */ /* 0x0000a400000000ff */
.L_x_112:
[----:B-1----:R-:W-:-:S04]  /*03f0*/  IADD3 R21, P2, PT, R28, R27, RZ ;  /* 0x0000001b1c157210 */ /* 0x002fc80007f5e0ff */
[----:B--2---:R-:W-:Y:S01]  /*0400*/  SEL R21, R21, R28, P0 ;  /* 0x0000001c15157207 */ /* 0x004fe20000000000 */
[----:B------:R-:W-:-:S05]  /*0410*/  IMAD.X R22, R25, 0x1, R26, P2 ;  /* 0x0000000119167824 */ /* 0x000fca00010e061a */
[----:B------:R-:W-:Y:S02]  /*0420*/  SEL R22, R22, R25, P0 ;  /* 0x0000001916167207 */ /* 0x000fe40000000000 */
[----:B------:R-:W-:-:S05]  /*0430*/  IADD3 R20, P0, PT, R21, -R20, RZ ;  /* 0x8000001415147210 */ /* 0x000fca0007f1e0ff */
[----:B------:R-:W-:Y:S01]  /*0440*/  IMAD.X R21, R22, 0x1, ~R19, P0 ;  /* 0x0000000116157824 */ /* 0x000fe200000e0e13 */
[----:B------:R-:W-:-:S04]  /*0450*/  IADD3 R14, P0, PT, R14, R20, RZ ;  /* 0x000000140e0e7210 */ /* 0x000fc80007f1e0ff */
[----:B------:R1:W-:Y:S01]  /*0460*/  STS.64 [R18+0x10], R20 ;  /* 0x0000101412007388 */ /* 0x0003e20000000a00 */
[----:B------:R-:W-:Y:S01]  /*0470*/  IMAD.X R15, R15, 0x1, R21, P0 ;  /* 0x000000010f0f7824 */ /* 0x000fe200000e0615 */
        /* <DEDUP_REMOVED lines=17> */
[----:B------:R-:W-:-:S05]  /*0590*/  IMAD.X R3, R3, 0x1, R5, P0 ;  /* 0x0000000103037824 */ /* 0x000fca00000e0605 */
[----:B------:R1:W-:Y:S03]  /*05a0*/  STS.64 [R18+0x48], R2 ;  /* 0x0000480212007388 */ /* 0x0003e60000000a00 */
.L_x_100:
[----:B------:R-:W-:Y:S05]  /*05b0*/  WARPSYNC.ALL ;  /* 0x0000000000007948 */ /* 0x000fea0003800000 */
[----:B------:R-:W-:Y:S06]  /*05c0*/  BAR.SYNC.DEFER_BLOCKING 0x0 ;  /* 0x0000000000007b1d */ /* 0x000fec0000010000 */
[----:B------:R-:W-:Y:S05]  /*05d0*/  @P1 EXIT ;  /* 0x000000000000194d */ /* 0x000fea0003800000 */
[----:B01----:R-:W0:Y:S04]  /*05e0*/  LDS.64 R2, [R0+0x10] ;  /* 0x0000100000027984 */ /* 0x003e280000000a00 */
[----:B0-----:R-:W-:Y:S01]  /*05f0*/  STG.E.64 desc[UR4][R16.64], R2 ;  /* 0x0000000210007986 */ /* 0x001fe2000c101b04 */
[----:B------:R-:W-:Y:S05]  /*0600*/  EXIT ;  /* 0x000000000000794d */ /* 0x000fea0003800000 */
.L_x_101:
[----:B------:R-:W-:Y:S02]  /*0610*/  IMAD.MOV.U32 R24, RZ, RZ, R20 ;  /* 0x000000ffff187224 */ /* 0x000fe400078e0014 */
[----:B------:R-:W-:Y:S02]  /*0620*/  IMAD.MOV.U32 R23, RZ, RZ, 0x1 ;  /* 0x00000001ff177424 */ /* 0x000fe400078e00ff */
[----:B------:R-:W-:Y:S02]  /*0630*/  IMAD.MOV.U32 R22, RZ, RZ, RZ ;  /* 0x000000ffff167224 */ /* 0x000fe400078e00ff */
[----:B------:R-:W-:-:S07]  /*0640*/  IMAD.MOV.U32 R21, RZ, RZ, -0x1 ;  /* 0xffffffffff157424 */ /* 0x000fce00078e00ff */
[----:B------:R-:W-:Y:S05]  /*0650*/  WARPSYNC.COLLECTIVE R21, `(.L_x_102) ;  /* 0x0000000015087348 */ /* 0x000fea0003c00000 */
[----:B------:R0:W1:Y:S02]  /*0660*/  SHFL.UP P0, R25, R24, R23, R22 ;  /* 0x0400001718197389 */ /* 0x0000640000000016 */
[----:B01----:R-:W-:Y:S05]  /*0670*/  ENDCOLLECTIVE ;  /* 0x000000000000791b */ /* 0x003fea0003800000 */
.L_x_102:
[----:B------:R-:W-:Y:S02]  /*0680*/  IMAD.MOV.U32 R24, RZ, RZ, R19 ;  /* 0x000000ffff187224 */ /* 0x000fe400078e0013 */
[----:B------:R-:W-:-:S07]  /*0690*/  IMAD.MOV.U32 R27, RZ, RZ, R25 ;  /* 0x000000ffff1b7224 */ /* 0x000fce00078e0019 */
[----:B------:R-:W-:Y:S05]  /*06a0*/  WARPSYNC.COLLECTIVE R21, `(.L_x_103) ;  /* 0x0000000015087348 */ /* 0x000fea0003c00000 */
[----:B------:R0:W1:Y:S02]  /*06b0*/  SHFL.UP P0, R25, R24, R23, R22 ;  /* 0x0400001718197389 */ /* 0x0000640000000016 */
[----:B01----:R-:W-:Y:S05]  /*06c0*/  ENDCOLLECTIVE ;  /* 0x000000000000791b */ /* 0x003fea0003800000 */
.L_x_103:
[----:B------:R-:W-:Y:S01]  /*06d0*/  IADD3 R26, P2, PT, R27, R20, RZ ;  /* 0x000000141b1a7210 */ /* 0x000fe20007f5e0ff */
[----:B------:R-:W-:-:S03]  /*06e0*/  IMAD.MOV.U32 R23, RZ, RZ, 0x2 ;  /* 0x00000002ff177424 */ /* 0x000fc600078e00ff */
[----:B------:R-:W-:Y:S01]  /*06f0*/  SEL R27, R26, R27, P0 ;  /* 0x0000001b1a1b7207 */ /* 0x000fe20000000000 */
[----:B------:R-:W-:-:S04]  /*0700*/  IMAD.X R26, R25, 0x1, R19, P2 ;  /* 0x00000001191a7824 */ /* 0x000fc800010e0613 */
[----:B------:R-:W-:Y:S01]  /*0710*/  IMAD.MOV.U32 R24, RZ, RZ, R27 ;  /* 0x000000ffff187224 */ /* 0x000fe200078e001b */
[----:B------:R-:W-:-:S07]  /*0720*/  SEL R26, R26, R25, P0 ;  /* 0x000000191a1a7207 */ /* 0x000fce0000000000 */
[----:B------:R-:W-:Y:S05]  /*0730*/  WARPSYNC.COLLECTIVE R21, `(.L_x_104) ;  /* 0x0000000015087348 */ /* 0x000fea0003c00000 */
[----:B------:R0:W1:Y:S02]  /*0740*/  SHFL.UP P0, R25, R24, R23, R22 ;  /* 0x0400001718197389 */ /* 0x0000640000000016 */
[----:B01----:R-:W-:Y:S05]  /*0750*/  ENDCOLLECTIVE ;  /* 0x000000000000791b */ /* 0x003fea0003800000 */
.L_x_104:
[----:B------:R-:W-:Y:S02]  /*0760*/  IMAD.MOV.U32 R24, RZ, RZ, R26 ;  /* 0x000000ffff187224 */ /* 0x000fe400078e001a */
[----:B------:R-:W-:-:S07]  /*0770*/  IMAD.MOV.U32 R28, RZ, RZ, R25 ;  /* 0x000000ffff1c7224 */ /* 0x000fce00078e0019 */
[----:B------:R-:W-:Y:S05]  /*0780*/  WARPSYNC.COLLECTIVE R21, `(.L_x_105) ;  /* 0x0000000015087348 */ /* 0x000fea0003c00000 */
[----:B------:R0:W1:Y:S02]  /*0790*/  SHFL.UP P0, R25, R24, R23, R22 ;  /* 0x0400001718197389 */ /* 0x0000640000000016 */
[----:B01----:R-:W-:Y:S05]  /*07a0*/  ENDCOLLECTIVE ;  /* 0x000000000000791b */ /* 0x003fea0003800000 */
.L_x_105:
        /* <DEDUP_REMOVED lines=9> */
.L_x_106:
[----:B------:R-:W-:Y:S02]  /*0840*/  IMAD.MOV.U32 R24, RZ, RZ, R29 ;  /* 0x000000ffff187224 */ /* 0x000fe400078e001d */
[----:B------:R-:W-:-:S07]  /*0850*/  IMAD.MOV.U32 R27, RZ, RZ, R25 ;  /* 0x000000ffff1b7224 */ /* 0x000fce00078e0019 */
[----:B------:R-:W-:Y:S05]  /*0860*/  WARPSYNC.COLLECTIVE R21, `(.L_x_107) ;  /* 0x0000000015087348 */ /* 0x000fea0003c00000 */
[----:B------:R0:W1:Y:S02]  /*0870*/  SHFL.UP P0, R25, R24, R23, R22 ;  /* 0x0400001718197389 */ /* 0x0000640000000016 */
[----:B01----:R-:W-:Y:S05]  /*0880*/  ENDCOLLECTIVE ;  /* 0x000000000000791b */ /* 0x003fea0003800000 */
.L_x_107:
        /* <DEDUP_REMOVED lines=9> */
.L_x_108:
[----:B------:R-:W-:Y:S02]  /*0920*/  IMAD.MOV.U32 R24, RZ, RZ, R29 ;  /* 0x000000ffff187224 */ /* 0x000fe400078e001d */
[----:B------:R-:W-:-:S07]  /*0930*/  IMAD.MOV.U32 R27, RZ, RZ, R25 ;  /* 0x000000ffff1b7224 */ /* 0x000fce00078e0019 */
[----:B------:R-:W-:Y:S05]  /*0940*/  WARPSYNC.COLLECTIVE R21, `(.L_x_109) ;  /* 0x0000000015087348 */ /* 0x000fea0003c00000 */
[----:B------:R0:W1:Y:S02]  /*0950*/  SHFL.UP P0, R25, R24, R23, R22 ;  /* 0x0400001718197389 */ /* 0x0000640000000016 */
[----:B01----:R-:W-:Y:S05]  /*0960*/  ENDCOLLECTIVE ;  /* 0x000000000000791b */ /* 0x003fea0003800000 */
.L_x_109:
        /* <DEDUP_REMOVED lines=9> */
.L_x_110:
[----:B------:R-:W-:Y:S02]  /*0a00*/  IMAD.MOV.U32 R24, RZ, RZ, R26 ;  /* 0x000000ffff187224 */ /* 0x000fe400078e001a */
[----:B------:R-:W-:-:S07]  /*0a10*/  IMAD.MOV.U32 R28, RZ, RZ, R25 ;  /* 0x000000ffff1c7224 */ /* 0x000fce00078e0019 */
[----:B------:R-:W-:Y:S05]  /*0a20*/  WARPSYNC.COLLECTIVE R21, `(.L_x_111) ;  /* 0x0000000015087348 */ /* 0x000fea0003c00000 */
[----:B------:R0:W1:Y:S02]  /*0a30*/  SHFL.UP P0, R25, R24, R23, R22 ;  /* 0x0400001718197389 */ /* 0x0000640000000016 */
[----:B01----:R-:W-:Y:S05]  /*0a40*/  ENDCOLLECTIVE ;  /* 0x000000000000791b */ /* 0x003fea0003800000 */
.L_x_111:
[----:B------:R-:W-:Y:S05]  /*0a50*/  BRA `(.L_x_112) ;  /* 0xfffffff800647947 */ /* 0x000fea000383ffff */
.L_x_113:
        /* <DEDUP_REMOVED lines=10> */
.L_x_444:


//--------------------- .text._ZN3cub18CUB_300001_SM_10006detail10radix_sort30DeviceRadixSortHistogramKernelINS1_5radix10policy_hubIddyE10Policy1000ELNS0_9SortOrderE0EdyNS1_21identity_decomposer_tEEEvPT2_PKT1_SA_iiT3_ --------------------------
	.section	.text._ZN3cub18CUB_300001_SM_10006detail10radix_sort30DeviceRadixSortHistogramKernelINS1_5radix10policy_hubIddyE10Policy1000ELNS0_9SortOrderE0EdyNS1_21identity_decomposer_tEEEvPT2_PKT1_SA_iiT3_,"ax",@progbits
	.align	128
        .global         _ZN3cub18CUB_300001_SM_10006detail10radix_sort30DeviceRadixSortHistogramKernelINS1_5radix10policy_hubIddyE10Policy1000ELNS0_9SortOrderE0EdyNS1_21identity_decomposer_tEEEvPT2_PKT1_SA_iiT3_
        .type           _ZN3cub18CUB_300001_SM_10006detail10radix_sort30DeviceRadixSortHistogramKernelINS1_5radix10policy_hubIddyE10Policy1000ELNS0_9SortOrderE0EdyNS1_21identity_decomposer_tEEEvPT2_PKT1_SA_iiT3_,@function
        .size           _ZN3cub18CUB_300001_SM_10006detail10radix_sort30DeviceRadixSortHistogramKernelINS1_5radix10policy_hubIddyE10Policy1000ELNS0_9SortOrderE0EdyNS1_21identity_decomposer_tEEEvPT2_PKT1_SA_iiT3_,(.L_x_445 - _ZN3cub18CUB_300001_SM_10006detail10radix_sort30DeviceRadixSortHistogramKernelINS1_5radix10policy_hubIddyE10Policy1000ELNS0_9SortOrderE0EdyNS1_21identity_decomposer_tEEEvPT2_PKT1_SA_iiT3_)
        .other          _ZN3cub18CUB_300001_SM_10006detail10radix_sort30DeviceRadixSortHistogramKernelINS1_5radix10policy_hubIddyE10Policy1000ELNS0_9SortOrderE0EdyNS1_21identity_decomposer_tEEEvPT2_PKT1_SA_iiT3_,@"STO_CUDA_ENTRY STV_DEFAULT"
_ZN3cub18CUB_300001_SM_10006detail10radix_sort30DeviceRadixSortHistogramKernelINS1_5radix10policy_hubIddyE10Policy1000ELNS0_9SortOrderE0EdyNS1_21identity_decomposer_tEEEvPT2_PKT1_SA_iiT3_:
.text._ZN3cub18CUB_300001_SM_10006detail10radix_sort30DeviceRadixSortHistogramKernelINS1_5radix10policy_hubIddyE10Policy1000ELNS0_9SortOrderE0EdyNS1_21identity_decomposer_tEEEvPT2_PKT1_SA_iiT3_:
[----:B------:R-:W-:Y:S01]  /*0000*/  LDC R1, c[0x0][0x37c] ;  /* 0x0000df00ff017b82 */ /* 0x000fe20000000800 */
[----:B------:R-:W0:Y:S02]  /*0010*/  LDCU.64 UR4, c[0x0][0x390] ;  /* 0x00007200ff0477ac */ /* 0x000e240008000a00 */
[----:B0-----:R-:W-:-:S04]  /*0020*/  ISETP.NE.U32.AND P0, PT, RZ, UR4, PT ;  /* 0x00000004ff007c0c */ /* 0x001fc8000bf05070 */
[----:B------:R-:W-:-:S13]  /*0030*/  ISETP.NE.AND.EX P0, PT, RZ, UR5, PT, P0 ;  /* 0x00000005ff007c0c */ /* 0x000fda000bf05300 */
[----:B------:R-:W-:Y:S05]  /*0040*/  @!P0 EXIT ;  /* 0x000000000000894d */ /* 0x000fea0003800000 */
[----:B------:R-:W0:Y:S01]  /*0050*/  S2R R0, SR_TID.X ;  /* 0x0000000000007919 */ /* 0x000e220000002100 */
[----:B------:R-:W1:Y:S01]  /*0060*/  LDC.64 R2, c[0x0][0x398] ;  /* 0x0000e600ff027b82 */ /* 0x000e620000000a00 */
[----:B------:R-:W-:Y:S01]  /*0070*/  UMOV UR4, 0x400 ;  /* 0x0000040000047882 */ /* 0x000fe20000000000 */
[----:B------:R-:W2:Y:S01]  /*0080*/  LDCU.64 UR16, c[0x0][0x358] ;  /* 0x00006b00ff1077ac */ /* 0x000ea20008000a00 */
[----:B------:R-:W3:Y:S05]  /*0090*/  LDCU UR18, c[0x0][0x370] ;  /* 0x00006e00ff1277ac */ /* 0x000eea0008000800 */
[----:B------:R-:W4:Y:S01]  /*00a0*/  S2UR UR5, SR_CgaCtaId ;  /* 0x00000000000579c3 */ /* 0x000f220000008800 */
[----:B------:R-:W-:Y:S01]  /*00b0*/  UMOV UR6, URZ ;  /* 0x000000ff00067c82 */ /* 0x000fe20008000000 */
[----:B------:R-:W-:-:S06]  /*00c0*/  UMOV UR7, URZ ;  /* 0x000000ff00077c82 */ /* 0x000fcc0008000000 */
[----:B------:R-:W5:Y:S01]  /*00d0*/  S2UR UR8, SR_CTAID.X ;  /* 0x00000000000879c3 */ /* 0x000f620000002500 */
[----:B-1----:R-:W-:-:S04]  /*00e0*/  IADD3 R2, PT, PT, R3, 0x7, -R2 ;  /* 0x0000000703027810 */ /* 0x002fc80007ffe802 */
[----:B------:R-:W-:Y:S01]  /*00f0*/  ISETP.GE.AND P0, PT, R2, 0x8, PT ;  /* 0x000000080200780c */ /* 0x000fe20003f06270 */
[C---:B0-----:R-:W-:Y:S01]  /*0100*/  VIADD R3, R0.reuse, 0x80 ;  /* 0x0000008000037836 */ /* 0x041fe20000000000 */
[----:B----4-:R-:W-:Y:S02]  /*0110*/  ULEA UR4, UR5, UR4, 0x18 ;  /* 0x0000000405047291 */ /* 0x010fe4000f8ec0ff */
[C---:B------:R-:W-:Y:S01]  /*0120*/  ISETP.GT.U32.OR P0, PT, R0.reuse, 0xff, !P0 ;  /* 0x000000ff0000780c */ /* 0x040fe20004704470 */
[C---:B------:R-:W-:Y:S02]  /*0130*/  VIADD R4, R0.reuse, 0x100 ;  /* 0x0000010000047836 */ /* 0x040fe40000000000 */
[C---:B------:R-:W-:Y:S01]  /*0140*/  VIADD R5, R0.reuse, 0x200 ;  /* 0x0000020000057836 */ /* 0x040fe20000000000 */
[----:B------:R-:W-:Y:S01]  /*0150*/  P2R R43, PR, RZ, 0x1 ;  /* 0x00000001ff2b7803 */ /* 0x000fe20000000000 */
[C---:B------:R-:W-:Y:S01]  /*0160*/  VIADD R40, R0.reuse, 0x280 ;  /* 0x0000028000287836 */ /* 0x040fe20000000000 */
[C---:B------:R-:W-:Y:S01]  /*0170*/  LEA R2, R0.reuse, UR4, 0x2 ;  /* 0x0000000400027c11 */ /* 0x040fe2000f8e10ff */
[C---:B------:R-:W-:Y:S01]  /*0180*/  VIADD R41, R0.reuse, 0x300 ;  /* 0x0000030000297836 */ /* 0x040fe20000000000 */
[----:B-----5:R-:W-:Y:S01]  /*0190*/  USHF.L.U32 UR8, UR8, 0xb, URZ ;  /* 0x0000000b08087899 */ /* 0x020fe200080006ff */
[----:B--23--:R-:W-:-:S11]  /*01a0*/  VIADD R42, R0, 0x780 ;  /* 0x00000780002a7836 */ /* 0x00cfd60000000000 */
.L_x_197:
[----:B------:R-:W-:Y:S01]  /*01b0*/  ISETP.NE.AND P0, PT, R43, RZ, PT ;  /* 0x000000ff2b00720c */ /* 0x000fe20003f05270 */
[----:B------:R-:W-:-:S12]  /*01c0*/  BSSY.RECONVERGENT B0, `(.L_x_114) ;  /* 0x0000081000007945 */ /* 0x000fd80003800200 */
[----:B0-2345:R-:W-:Y:S05]  /*01d0*/  @P0 BRA `(.L_x_115) ;  /* 0x0000000400fc0947 */ /* 0x03dfea0003800000 */
[----:B------:R-:W0:Y:S02]  /*01e0*/  LDC.64 R6, c[0x0][0x398] ;  /* 0x0000e600ff067b82 */ /* 0x000e240000000a00 */
[----:B0-----:R-:W-:-:S04]  /*01f0*/  IADD3 R6, PT, PT, R7, 0x7, -R6 ;  /* 0x0000000707067810 */ /* 0x001fc80007ffe806 */
[----:B------:R-:W-:-:S04]  /*0200*/  SHF.R.S32.HI R7, RZ, 0x1f, R6 ;  /* 0x0000001fff077819 */ /* 0x000fc80000011406 */
[----:B------:R-:W-:-:S04]  /*0210*/  LEA.HI R7, R7, R6, RZ, 0x3 ;  /* 0x0000000607077211 */ /* 0x000fc800078f18ff */
[----:B------:R-:W-:Y:S01]  /*0220*/  SHF.R.S32.HI R8, RZ, 0x3, R7 ;  /* 0x00000003ff087819 */ /* 0x000fe20000011407 */
[----:B------:R-:W-:-:S03]  /*0230*/  IMAD.MOV.U32 R7, RZ, RZ, RZ ;  /* 0x000000ffff077224 */ /* 0x000fc600078e00ff */
[C---:B------:R-:W-:Y:S01]  /*0240*/  LOP3.LUT R10, R8.reuse, 0xffffff0, RZ, 0xc0, !PT ;  /* 0x0ffffff0080a7812 */ /* 0x040fe200078ec0ff */
[----:B------:R-:W-:-:S05]  /*0250*/  VIADD R6, R8, 0xffffffff ;  /* 0xffffffff08067836 */ /* 0x000fca0000000000 */
[----:B------:R-:W-:-:S13]  /*0260*/  ISETP.GE.U32.AND P0, PT, R6, 0xf, PT ;  /* 0x0000000f0600780c */ /* 0x000fda0003f06070 */
[----:B------:R-:W-:Y:S05]  /*0270*/  @!P0 BRA `(.L_x_116) ;  /* 0x00000000005c8947 */ /* 0x000fea0003800000 */
[----:B------:R-:W-:Y:S02]  /*0280*/  IMAD.MOV R7, RZ, RZ, -R10 ;  /* 0x000000ffff077224 */ /* 0x000fe400078e0a0a */
[----:B------:R-:W-:-:S07]  /*0290*/  VIADD R6, R2, 0x2000 ;  /* 0x0000200002067836 */ /* 0x000fce0000000000 */
.L_x_117:
[----:B------:R-:W-:Y:S01]  /*02a0*/  VIADD R7, R7, 0x10 ;  /* 0x0000001007077836 */ /* 0x000fe20000000000 */
[----:B------:R-:W-:Y:S04]  /*02b0*/  STS [R6+-0x2000], RZ ;  /* 0xffe000ff06007388 */ /* 0x000fe80000000800 */
        /* <DEDUP_REMOVED lines=18> */
[----:B------:R-:W-:-:S07]  /*03e0*/  IMAD.MOV.U32 R7, RZ, RZ, R10 ;  /* 0x000000ffff077224 */ /* 0x000fce00078e000a */
.L_x_116:
[C---:B------:R-:W-:Y:S02]  /*03f0*/  LOP3.LUT R6, R8.reuse, 0xf, RZ, 0xc0, !PT ;  /* 0x0000000f08067812 */ /* 0x040fe400078ec0ff */
[----:B------:R-:W-:Y:S02]  /*0400*/  LOP3.LUT R11, R8, 0x7, RZ, 0xc0, !PT ;  /* 0x00000007080b7812 */ /* 0x000fe400078ec0ff */
[C---:B------:R-:W-:Y:S01]  /*0410*/  ISETP.NE.AND P1, PT, R6.reuse, RZ, PT ;  /* 0x000000ff0600720c */ /* 0x040fe20003f25270 */
[----:B------:R-:W-:Y:S01]  /*0420*/  VIADD R6, R6, 0xffffffff ;  /* 0xffffffff06067836 */ /* 0x000fe20000000000 */
[----:B------:R-:W-:Y:S01]  /*0430*/  LOP3.LUT R9, R8, 0x3, RZ, 0xc0, !PT ;  /* 0x0000000308097812 */ /* 0x000fe200078ec0ff */
[----:B------:R-:W-:-:S10]  /*0440*/  VIADD R12, R11, 0xffffffff ;  /* 0xffffffff0b0c7836 */ /* 0x000fd40000000000 */
[----:B------:R-:W-:Y:S05]  /*0450*/  @!P1 BRA `(.L_x_118) ;  /* 0x0000000000789947 */ /* 0x000fea0003800000 */
[----:B------:R-:W-:Y:S02]  /*0460*/  ISETP.GE.U32.AND P2, PT, R6, 0x7, PT ;  /* 0x000000070600780c */ /* 0x000fe40003f46070 */
[----:B------:R-:W-:-:S11]  /*0470*/  ISETP.NE.AND P3, PT, R11, RZ, PT ;  /* 0x000000ff0b00720c */ /* 0x000fd60003f65270 */
[----:B------:R-:W-:Y:S05]  /*0480*/  @!P2 BRA `(.L_x_119) ;  /* 0x000000000028a947 */ /* 0x000fea0003800000 */
        /* <DEDUP_REMOVED lines=10> */
.L_x_119:
[----:B------:R-:W-:Y:S05]  /*0530*/  @!P3 BRA `(.L_x_118) ;  /* 0x000000000040b947 */ /* 0x000fea0003800000 */
[----:B------:R-:W-:Y:S02]  /*0540*/  ISETP.GE.U32.AND P2, PT, R12, 0x3, PT ;  /* 0x000000030c00780c */ /* 0x000fe40003f46070 */
[----:B------:R-:W-:-:S11]  /*0550*/  ISETP.NE.AND P3, PT, R9, RZ, PT ;  /* 0x000000ff0900720c */ /* 0x000fd60003f65270 */
[C---:B0-----:R-:W-:Y:S02]  /*0560*/  @P2 IMAD R8, R7.reuse, 0x400, R2 ;  /* 0x0000040007082824 */ /* 0x041fe400078e0202 */
[----:B------:R-:W-:-:S03]  /*0570*/  @P2 VIADD R7, R7, 0x4 ;  /* 0x0000000407072836 */ /* 0x000fc60000000000 */
[----:B------:R1:W-:Y:S04]  /*0580*/  @P2 STS [R8], RZ ;  /* 0x000000ff08002388 */ /* 0x0003e80000000800 */
[----:B------:R1:W-:Y:S04]  /*0590*/  @P2 STS [R8+0x400], RZ ;  /* 0x000400ff08002388 */ /* 0x0003e80000000800 */
[----:B------:R1:W-:Y:S04]  /*05a0*/  @P2 STS [R8+0x800], RZ ;  /* 0x000800ff08002388 */ /* 0x0003e80000000800 */
[----:B------:R1:W-:Y:S01]  /*05b0*/  @P2 STS [R8+0xc00], RZ ;  /* 0x000c00ff08002388 */ /* 0x0003e20000000800 */
[----:B------:R-:W-:Y:S05]  /*05c0*/  @!P3 BRA `(.L_x_118) ;  /* 0x00000000001cb947 */ /* 0x000fea0003800000 */
[----:B------:R-:W-:Y:S01]  /*05d0*/  IMAD R7, R7, 0x400, R2 ;  /* 0x0000040007077824 */ /* 0x000fe200078e0202 */
[----:B------:R-:W-:-:S04]  /*05e0*/  ISETP.NE.AND P2, PT, R9, 0x1, PT ;  /* 0x000000010900780c */ /* 0x000fc80003f45270 */
[----:B------:R2:W-:Y:S09]  /*05f0*/  STS [R7], RZ ;  /* 0x000000ff07007388 */ /* 0x0005f20000000800 */
[----:B--2---:R-:W-:Y:S05]  /*0600*/  @!P2 BRA `(.L_x_118) ;  /* 0x00000000000ca947 */ /* 0x004fea0003800000 */
[----:B------:R-:W-:Y:S01]  /*0610*/  ISETP.NE.AND P2, PT, R9, 0x2, PT ;  /* 0x000000020900780c */ /* 0x000fe20003f45270 */
[----:B------:R2:W-:-:S12]  /*0620*/  STS [R7+0x400], RZ ;  /* 0x000400ff07007388 */ /* 0x0005d80000000800 */
[----:B------:R2:W-:Y:S02]  /*0630*/  @P2 STS [R7+0x800], RZ ;  /* 0x000800ff07002388 */ /* 0x0005e40000000800 */
.L_x_118:
[----:B------:R-:W-:-:S13]  /*0640*/  ISETP.GT.U32.AND P2, PT, R0, 0x7f, PT ;  /* 0x0000007f0000780c */ /* 0x000fda0003f44070 */
[----:B------:R-:W-:Y:S05]  /*0650*/  @P2 BRA `(.L_x_115) ;  /* 0x0000000000dc2947 */ /* 0x000fea0003800000 */
[----:B--2---:R-:W-:Y:S01]  /*0660*/  IMAD.MOV.U32 R7, RZ, RZ, RZ ;  /* 0x000000ffff077224 */ /* 0x004fe200078e00ff */
[----:B------:R-:W-:Y:S06]  /*0670*/  @!P0 BRA `(.L_x_120) ;  /* 0x0000000000588947 */ /* 0x000fec0003800000 */
[----:B------:R-:W-:-:S07]  /*0680*/  IMAD.MOV.U32 R7, RZ, RZ, RZ ;  /* 0x000000ffff077224 */ /* 0x000fce00078e00ff */
.L_x_121:
[C---:B012---:R-:W-:Y:S02]  /*0690*/  IMAD R8, R7.reuse, 0x400, R2 ;  /* 0x0000040007087824 */ /* 0x047fe400078e0202 */
[----:B------:R-:W-:-:S03]  /*06a0*/  VIADD R7, R7, 0x10 ;  /* 0x0000001007077836 */ /* 0x000fc60000000000 */
[----:B------:R2:W-:Y:S02]  /*06b0*/  STS [R8+0x200], RZ ;  /* 0x000200ff08007388 */ /* 0x0005e40000000800 */
[----:B------:R-:W-:Y:S02]  /*06c0*/  ISETP.NE.AND P0, PT, R7, R10, PT ;  /* 0x0000000a0700720c */ /* 0x000fe40003f05270 */
[----:B------:R2:W-:Y:S04]  /*06d0*/  STS [R8+0x600], RZ ;  /* 0x000600ff08007388 */ /* 0x0005e80000000800 */
        /* <DEDUP_REMOVED lines=13> */
[----:B------:R2:W-:Y:S01]  /*07b0*/  STS [R8+0x3e00], RZ ;  /* 0x003e00ff08007388 */ /* 0x0005e20000000800 */
[----:B------:R-:W-:Y:S05]  /*07c0*/  @P0 BRA `(.L_x_121) ;  /* 0xfffffffc00b00947 */ /* 0x000fea000383ffff */
[----:B------:R-:W-:-:S07]  /*07d0*/  IMAD.MOV.U32 R7, RZ, RZ, R10 ;  /* 0x000000ffff077224 */ /* 0x000fce00078e000a */
.L_x_120:
[----:B------:R-:W-:Y:S05]  /*07e0*/  @!P1 BRA `(.L_x_115) ;  /* 0x0000000000789947 */ /* 0x000fea0003800000 */
[----:B------:R-:W-:Y:S02]  /*07f0*/  ISETP.GE.U32.AND P0, PT, R6, 0x7, PT ;  /* 0x000000070600780c */ /* 0x000fe40003f06070 */
[----:B------:R-:W-:-:S11]  /*0800*/  ISETP.NE.AND P1, PT, R11, RZ, PT ;  /* 0x000000ff0b00720c */ /* 0x000fd60003f25270 */
[----:B------:R-:W-:Y:S05]  /*0810*/  @!P0 BRA `(.L_x_122) ;  /* 0x0000000000288947 */ /* 0x000fea0003800000 */
[C---:B------:R-:W-:Y:S02]  /*0820*/  IMAD R6, R7.reuse, 0x400, R2 ;  /* 0x0000040007067824 */ /* 0x040fe400078e0202 */
[----:B------:R-:W-:-:S03]  /*0830*/  VIADD R7, R7, 0x8 ;  /* 0x0000000807077836 */ /* 0x000fc60000000000 */
[----:B------:R3:W-:Y:S04]  /*0840*/  STS [R6+0x200], RZ ;  /* 0x000200ff06007388 */ /* 0x0007e80000000800 */
[----:B------:R3:W-:Y:S04]  /*0850*/  STS [R6+0x600], RZ ;  /* 0x000600ff06007388 */ /* 0x0007e80000000800 */
[----:B------:R3:W-:Y:S04]  /*0860*/  STS [R6+0xa00], RZ ;  /* 0x000a00ff06007388 */ /* 0x0007e80000000800 */
[----:B------:R3:W-:Y:S04]  /*0870*/  STS [R6+0xe00], RZ ;  /* 0x000e00ff06007388 */ /* 0x0007e80000000800 */
[----:B------:R3:W-:Y:S04]  /*0880*/  STS [R6+0x1200], RZ ;  /* 0x001200ff06007388 */ /* 0x0007e80000000800 */
[----:B------:R3:W-:Y:S04]  /*0890*/  STS [R6+0x1600], RZ ;  /* 0x001600ff06007388 */ /* 0x0007e80000000800 */
[----:B------:R3:W-:Y:S04]  /*08a0*/  STS [R6+0x1a00], RZ ;  /* 0x001a00ff06007388 */ /* 0x0007e80000000800 */
[----:B------:R3:W-:Y:S02]  /*08b0*/  STS [R6+0x1e00], RZ ;  /* 0x001e00ff06007388 */ /* 0x0007e40000000800 */
.L_x_122:
[----:B------:R-:W-:Y:S05]  /*08c0*/  @!P1 BRA `(.L_x_115) ;  /* 0x0000000000409947 */ /* 0x000fea0003800000 */
[----:B------:R-:W-:Y:S02]  /*08d0*/  ISETP.GE.U32.AND P0, PT, R12, 0x3, PT ;  /* 0x000000030c00780c */ /* 0x000fe40003f06070 */
[----:B------:R-:W-:-:S11]  /*08e0*/  ISETP.NE.AND P1, PT, R9, RZ, PT ;  /* 0x000000ff0900720c */ /* 0x000fd60003f25270 */
[C---:B---3--:R-:W-:Y:S02]  /*08f0*/  @P0 IMAD R6, R7.reuse, 0x400, R2 ;  /* 0x0000040007060824 */ /* 0x048fe400078e0202 */
[----:B------:R-:W-:-:S03]  /*0900*/  @P0 VIADD R7, R7, 0x4 ;  /* 0x0000000407070836 */ /* 0x000fc60000000000 */
[----:B------:R4:W-:Y:S04]  /*0910*/  @P0 STS [R6+0x200], RZ ;  /* 0x000200ff06000388 */ /* 0x0009e80000000800 */
[----:B------:R4:W-:Y:S04]  /*0920*/  @P0 STS [R6+0x600], RZ ;  /* 0x000600ff06000388 */ /* 0x0009e80000000800 */
[----:B------:R4:W-:Y:S04]  /*0930*/  @P0 STS [R6+0xa00], RZ ;  /* 0x000a00ff06000388 */ /* 0x0009e80000000800 */
[----:B------:R4:W-:Y:S01]  /*0940*/  @P0 STS [R6+0xe00], RZ ;  /* 0x000e00ff06000388 */ /* 0x0009e20000000800 */
[----:B------:R-:W-:Y:S05]  /*0950*/  @!P1 BRA `(.L_x_115) ;  /* 0x00000000001c9947 */ /* 0x000fea0003800000 */
[----:B------:R-:W-:Y:S01]  /*0960*/  IMAD R7, R7, 0x400, R2 ;  /* 0x0000040007077824 */ /* 0x000fe200078e0202 */
[----:B------:R-:W-:-:S04]  /*0970*/  ISETP.NE.AND P0, PT, R9, 0x1, PT ;  /* 0x000000010900780c */ /* 0x000fc80003f05270 */
[----:B------:R3:W-:Y:S09]  /*0980*/  STS [R7+0x200], RZ ;  /* 0x000200ff07007388 */ /* 0x0007f20000000800 */
[----:B---3--:R-:W-:Y:S05]  /*0990*/  @!P0 BRA `(.L_x_115) ;  /* 0x00000000000c8947 */ /* 0x008fea0003800000 */
[----:B------:R-:W-:Y:S01]  /*09a0*/  ISETP.NE.AND P0, PT, R9, 0x2, PT ;  /* 0x000000020900780c */ /* 0x000fe20003f05270 */
[----:B------:R3:W-:-:S12]  /*09b0*/  STS [R7+0x600], RZ ;  /* 0x000600ff07007388 */ /* 0x0007d80000000800 */
[----:B------:R3:W-:Y:S02]  /*09c0*/  @P0 STS [R7+0xa00], RZ ;  /* 0x000a00ff07000388 */ /* 0x0007e40000000800 */
.L_x_115:
[----:B------:R-:W-:Y:S05]  /*09d0*/  BSYNC.RECONVERGENT B0 ;  /* 0x0000000000007941 */ /* 0x000fea0003800200 */
.L_x_114:
[----:B------:R-:W5:Y:S01]  /*09e0*/  LDCU.64 UR10, c[0x0][0x390] ;  /* 0x00007200ff0a77ac */ /* 0x000f620008000a00 */
[----:B------:R-:W-:Y:S02]  /*09f0*/  USHF.L.U32 UR4, UR6, 0x1e, URZ ;  /* 0x0000001e06047899 */ /* 0x000fe400080006ff */
[----:B------:R-:W-:Y:S02]  /*0a00*/  USHF.L.U64.HI UR5, UR6, 0x1e, UR7 ;  /* 0x0000001e06057899 */ /* 0x000fe40008010207 */
[----:B-----5:R-:W-:-:S04]  /*0a10*/  UIADD3 UR4, UP0, UPT, -UR4, UR10, URZ ;  /* 0x0000000a04047290 */ /* 0x020fc8000ff1e1ff */
[----:B------:R-:W-:Y:S02]  /*0a20*/  UIADD3.X UR5, UPT, UPT, ~UR5, UR11, URZ, UP0, !UPT ;  /* 0x0000000b05057290 */ /* 0x000fe400087fe5ff */
[----:B------:R-:W-:-:S04]  /*0a30*/  UISETP.LT.U32.AND UP0, UPT, UR4, 0x40000000, UPT ;  /* 0x400000000400788c */ /* 0x000fc8000bf01070 */
[----:B------:R-:W-:-:S04]  /*0a40*/  UISETP.LT.U32.AND.EX UP0, UPT, UR5, URZ, UPT, UP0 ;  /* 0x000000ff0500728c */ /* 0x000fc8000bf01100 */
[----:B------:R-:W-:Y:S02]  /*0a50*/  USEL UR10, UR4, 0x40000000, UP0 ;  /* 0x40000000040a7887 */ /* 0x000fe40008000000 */
[----:B------:R-:W-:Y:S02]  /*0a60*/  USEL UR11, UR5, URZ, UP0 ;  /* 0x000000ff050b7287 */ /* 0x000fe40008000000 */
[----:B------:R-:W-:-:S04]  /*0a70*/  UISETP.GT.U32.AND UP0, UPT, UR10, UR8, UPT ;  /* 0x000000080a00728c */ /* 0x000fc8000bf04070 */
[----:B------:R-:W-:Y:S01]  /*0a80*/  UISETP.GT.U32.AND.EX UP0, UPT, UR11, URZ, UPT, UP0 ;  /* 0x000000ff0b00728c */ /* 0x000fe2000bf04100 */
[----:B------:R-:W-:Y:S08]  /*0a90*/  BAR.SYNC.DEFER_BLOCKING 0x0 ;  /* 0x0000000000007b1d */ /* 0x000ff00000010000 */
[----:B------:R-:W-:Y:S06]  /*0aa0*/  BAR.SYNC.DEFER_BLOCKING 0x0 ;  /* 0x0000000000007b1d */ /* 0x000fec0000010000 */
[----:B------:R-:W-:Y:S05]  /*0ab0*/  BRA.U !UP0, `(.L_x_123) ;  /* 0x00000015089c7547 */ /* 0x000fea000b800000 */
[----:B------:R-:W-:Y:S01]  /*0ac0*/  UMOV UR9, UR8 ;  /* 0x0000000800097c82 */ /* 0x000fe20008000000 */
[----:B------:R-:W-:-:S05]  /*0ad0*/  UMOV UR5, URZ ;  /* 0x000000ff00057c82 */ /* 0x000fca0008000000 */
.L_x_128:
[----:B-----5:R-:W5:Y:S01]  /*0ae0*/  LDCU.64 UR14, c[0x0][0x390] ;  /* 0x00007200ff0e77ac */ /* 0x020f620008000a00 */
[----:B------:R-:W-:Y:S02]  /*0af0*/  USHF.L.U32 UR12, UR6, 0x1e, URZ ;  /* 0x0000001e060c7899 */ /* 0x000fe400080006ff */
[----:B------:R-:W-:Y:S02]  /*0b00*/  USHF.L.U64.HI UR13, UR6, 0x1e, UR7 ;  /* 0x0000001e060d7899 */ /* 0x000fe40008010207 */
[----:B------:R-:W-:-:S04]  /*0b10*/  UIADD3 UR12, UP0, UPT, UR9, UR12, URZ ;  /* 0x0000000c090c7290 */ /* 0x000fc8000ff1e0ff */
[----:B------:R-:W-:Y:S02]  /*0b20*/  UIADD3.X UR13, UPT, UPT, UR5, UR13, URZ, UP0, !UPT ;  /* 0x0000000d050d7290 */ /* 0x000fe400087fe4ff */
[----:B------:R-:W-:Y:S02]  /*0b30*/  ULEA UR9, UP0, UR18, UR9, 0xb ;  /* 0x0000000912097291 */ /* 0x000fe4000f8058ff */
[----:B-----5:R-:W-:Y:S02]  /*0b40*/  UIADD3 UR14, UP1, UPT, -UR12, UR14, URZ ;  /* 0x0000000e0c0e7290 */ /* 0x020fe4000ff3e1ff */
[----:B------:R-:W-:Y:S02]  /*0b50*/  UIADD3.X UR5, UPT, UPT, URZ, UR5, URZ, UP0, !UPT ;  /* 0x00000005ff057290 */ /* 0x000fe400087fe4ff */
[----:B------:R-:W-:Y:S02]  /*0b60*/  UIADD3.X UR4, UPT, UPT, ~UR13, UR15, URZ, UP1, !UPT ;  /* 0x0000000f0d047290 */ /* 0x000fe40008ffe5ff */
[----:B------:R-:W-:-:S02]  /*0b70*/  UISETP.GE.U32.AND UP1, UPT, UR14, 0x800, UPT ;  /* 0x000008000e00788c */ /* 0x000fc4000bf26070 */
[----:B------:R-:W-:Y:S02]  /*0b80*/  UISETP.GE.U32.AND UP0, UPT, UR9, UR10, UPT ;  /* 0x0000000a0900728c */ /* 0x000fe4000bf06070 */
[----:B------:R-:W-:Y:S02]  /*0b90*/  UISETP.GE.U32.AND.EX UP1, UPT, UR4, URZ, UPT, UP1 ;  /* 0x000000ff0400728c */ /* 0x000fe4000bf26110 */
[----:B------:R-:W-:-:S07]  /*0ba0*/  UISETP.GE.U32.AND.EX UP0, UPT, UR5, UR11, UPT, UP0 ;  /* 0x0000000b0500728c */ /* 0x000fce000bf06100 */
[----:B0-----:R-:W-:Y:S05]  /*0bb0*/  BRA.U !UP1, `(.L_x_124) ;  /* 0x0000000109587547 */ /* 0x001fea000b800000 */
[----:B------:R-:W0:Y:S01]  /*0bc0*/  LDCU.64 UR14, c[0x0][0x388] ;  /* 0x00007100ff0e77ac */ /* 0x000e220008000a00 */
[----:B---34-:R-:W-:-:S05]  /*0bd0*/  IADD3 R6, P0, PT, R0, UR12, RZ ;  /* 0x0000000c00067c10 */ /* 0x018fca000ff1e0ff */
[----:B--2---:R-:W-:Y:S01]  /*0be0*/  IMAD.X R7, RZ, RZ, UR13, P0 ;  /* 0x0000000dff077e24 */ /* 0x004fe200080e06ff */
[----:B0-----:R-:W-:-:S04]  /*0bf0*/  LEA R38, P0, R6, UR14, 0x3 ;  /* 0x0000000e06267c11 */ /* 0x001fc8000f8018ff */
[----:B------:R-:W-:-:S05]  /*0c00*/  LEA.HI.X R39, R6, UR15, R7, 0x3, P0 ;  /* 0x0000000f06277c11 */ /* 0x000fca00080f1c07 */
[----:B------:R0:W5:Y:S04]  /*0c10*/  LDG.E.64 R6, desc[UR16][R38.64] ;  /* 0x0000001026067981 */ /* 0x000168000c1e1b00 */
[----:B-1----:R0:W5:Y:S04]  /*0c20*/  LDG.E.64 R8, desc[UR16][R38.64+0x400] ;  /* 0x0004001026087981 */ /* 0x002168000c1e1b00 */
        /* <DEDUP_REMOVED lines=15> */
.L_x_124:
[C---:B------:R-:W-:Y:S01]  /*0d20*/  ISETP.GE.AND P5, PT, R0.reuse, UR14, PT ;  /* 0x0000000e00007c0c */ /* 0x040fe2000bfa6270 */
[----:B------:R-:W0:Y:S01]  /*0d30*/  LDCU.64 UR20, c[0x0][0x388] ;  /* 0x00007100ff1477ac */ /* 0x000e220008000a00 */
[----:B---34-:R-:W-:Y:S02]  /*0d40*/  IADD3 R6, P0, PT, R0, UR12, RZ ;  /* 0x0000000c00067c10 */ /* 0x018fe4000ff1e0ff */
[----:B------:R-:W1:Y:S01]  /*0d50*/  S2R R0, SR_TID.X ;  /* 0x0000000000007919 */ /* 0x000e620000002100 */
[----:B------:R-:W-:Y:S02]  /*0d60*/  ISETP.GE.AND P2, PT, R3, UR14, PT ;  /* 0x0000000e03007c0c */ /* 0x000fe4000bf46270 */
[----:B--2---:R-:W-:Y:S01]  /*0d70*/  IMAD.X R7, RZ, RZ, UR13, P0 ;  /* 0x0000000dff077e24 */ /* 0x004fe200080e06ff */
[----:B------:R-:W-:Y:S02]  /*0d80*/  ISETP.GE.AND P3, PT, R4, UR14, PT ;  /* 0x0000000e04007c0c */ /* 0x000fe4000bf66270 */
[----:B0-----:R-:W-:-:S04]  /*0d90*/  LEA R38, P0, R6, UR20, 0x3 ;  /* 0x0000001406267c11 */ /* 0x001fc8000f8018ff */
[----:B------:R-:W-:Y:S01]  /*0da0*/  LEA.HI.X R39, R6, UR21, R7, 0x3, P0 ;  /* 0x0000001506277c11 */ /* 0x000fe200080f1c07 */
[----:B------:R-:W-:Y:S02]  /*0db0*/  IMAD.MOV.U32 R6, RZ, RZ, -0x1 ;  /* 0xffffffffff067424 */ /* 0x000fe400078e00ff */
[----:B------:R-:W-:Y:S02]  /*0dc0*/  IMAD.MOV.U32 R7, RZ, RZ, 0x7fffffff ;  /* 0x7fffffffff077424 */ /* 0x000fe400078e00ff */
[----:B------:R-:W-:Y:S02]  /*0dd0*/  IMAD.MOV.U32 R10, RZ, RZ, -0x1 ;  /* 0xffffffffff0a7424 */ /* 0x000fe400078e00ff */
[----:B------:R-:W-:Y:S02]  /*0de0*/  IMAD.MOV.U32 R11, RZ, RZ, 0x7fffffff ;  /* 0x7fffffffff0b7424 */ /* 0x000fe400078e00ff */
[----:B------:R2:W5:Y:S01]  /*0df0*/  @!P5 LDG.E.64 R6, desc[UR16][R38.64] ;  /* 0x000000102606d981 */ /* 0x000562000c1e1b00 */
[C---:B-1----:R-:W-:Y:S01]  /*0e00*/  VIADD R8, R0.reuse, 0x180 ;  /* 0x0000018000087836 */ /* 0x042fe20000000000 */
[----:B------:R-:W-:Y:S01]  /*0e10*/  LOP3.LUT R9, R0, 0x400, RZ, 0xfc, !PT ;  /* 0x0000040000097812 */ /* 0x000fe200078efcff */
[----:B------:R-:W-:Y:S01]  /*0e20*/  IMAD.MOV.U32 R12, RZ, RZ, -0x1 ;  /* 0xffffffffff0c7424 */ /* 0x000fe200078e00ff */
[----:B------:R2:W5:Y:S02]  /*0e30*/  @!P3 LDG.E.64 R10, desc[UR16][R38.64+0x800] ;  /* 0x00080010260ab981 */ /* 0x000564000c1e1b00 */
[----:B------:R-:W-:Y:S01]  /*0e40*/  ISETP.GE.AND P4, PT, R8, UR14, PT ;  /* 0x0000000e08007c0c */ /* 0x000fe2000bf86270 */
[----:B------:R-:W-:Y:S01]  /*0e50*/  VIADD R8, R0, 0x380 ;  /* 0x0000038000087836 */ /* 0x000fe20000000000 */
[----:B------:R-:W-:Y:S01]  /*0e60*/  ISETP.GE.AND P0, PT, R9, UR14, PT ;  /* 0x0000000e09007c0c */ /* 0x000fe2000bf06270 */
[----:B------:R-:W-:Y:S01]  /*0e70*/  IMAD.MOV.U32 R9, RZ, RZ, 0x7fffffff ;  /* 0x7fffffffff097424 */ /* 0x000fe200078e00ff */
[----:B------:R-:W-:Y:S01]  /*0e80*/  ISETP.GE.AND P5, PT, R5, UR14, PT ;  /* 0x0000000e05007c0c */ /* 0x000fe2000bfa6270 */
[----:B------:R-:W-:Y:S01]  /*0e90*/  IMAD.MOV.U32 R13, RZ, RZ, 0x7fffffff ;  /* 0x7fffffffff0d7424 */ /* 0x000fe200078e00ff */
[----:B------:R-:W-:Y:S01]  /*0ea0*/  ISETP.GE.AND P1, PT, R8, UR14, PT ;  /* 0x0000000e08007c0c */ /* 0x000fe2000bf26270 */
[----:B------:R-:W-:-:S02]  /*0eb0*/  IMAD.MOV.U32 R8, RZ, RZ, -0x1 ;  /* 0xffffffffff087424 */ /* 0x000fc400078e00ff */
[----:B------:R-:W-:Y:S01]  /*0ec0*/  VIADD R14, R0, 0x480 ;  /* 0x00000480000e7836 */ /* 0x000fe20000000000 */
[----:B------:R-:W-:Y:S01]  /*0ed0*/  ISETP.GE.AND P3, PT, R41, UR14, PT ;  /* 0x0000000e29007c0c */ /* 0x000fe2000bf66270 */
[----:B------:R-:W-:Y:S02]  /*0ee0*/  IMAD.MOV.U32 R15, RZ, RZ, 0x7fffffff ;  /* 0x7fffffffff0f7424 */ /* 0x000fe400078e00ff */
[----:B------:R2:W5:Y:S01]  /*0ef0*/  @!P2 LDG.E.64 R8, desc[UR16][R38.64+0x400] ;  /* 0x000400102608a981 */ /* 0x000562000c1e1b00 */
[----:B------:R-:W-:-:S03]  /*0f00*/  ISETP.GE.AND P2, PT, R40, UR14, PT ;  /* 0x0000000e28007c0c */ /* 0x000fc6000bf46270 */
[----:B------:R2:W5:Y:S01]  /*0f10*/  @!P4 LDG.E.64 R12, desc[UR16][R38.64+0xc00] ;  /* 0x000c0010260cc981 */ /* 0x000562000c1e1b00 */
[----:B------:R-:W-:Y:S01]  /*0f20*/  ISETP.GE.AND P4, PT, R14, UR14, PT ;  /* 0x0000000e0e007c0c */ /* 0x000fe2000bf86270 */
[----:B------:R-:W-:Y:S02]  /*0f30*/  IMAD.MOV.U32 R14, RZ, RZ, -0x1 ;  /* 0xffffffffff0e7424 */ /* 0x000fe400078e00ff */
[----:B------:R-:W-:Y:S02]  /*0f40*/  VIADD R20, R0, 0x500 ;  /* 0x0000050000147836 */ /* 0x000fe40000000000 */
[----:B------:R-:W-:Y:S02]  /*0f50*/  IMAD.MOV.U32 R16, RZ, RZ, -0x1 ;  /* 0xffffffffff107424 */ /* 0x000fe400078e00ff */
[----:B------:R-:W-:Y:S01]  /*0f60*/  IMAD.MOV.U32 R17, RZ, RZ, 0x7fffffff ;  /* 0x7fffffffff117424 */ /* 0x000fe200078e00ff */
[----:B------:R2:W5:Y:S01]  /*0f70*/  @!P5 LDG.E.64 R14, desc[UR16][R38.64+0x1000] ;  /* 0x00100010260ed981 */ /* 0x000562000c1e1b00 */
[----:B------:R-:W-:Y:S01]  /*0f80*/  IMAD.MOV.U32 R18, RZ, RZ, -0x1 ;  /* 0xffffffffff127424 */ /* 0x000fe200078e00ff */
[----:B------:R-:W-:Y:S01]  /*0f90*/  ISETP.GE.AND P5, PT, R20, UR14, PT ;  /* 0x0000000e14007c0c */ /* 0x000fe2000bfa6270 */
[----:B------:R-:W-:-:S02]  /*0fa0*/  IMAD.MOV.U32 R19, RZ, RZ, 0x7fffffff ;  /* 0x7fffffffff137424 */ /* 0x000fc400078e00ff */
[C---:B------:R-:W-:Y:S01]  /*0fb0*/  VIADD R21, R0.reuse, 0x580 ;  /* 0x0000058000157836 */ /* 0x040fe20000000000 */
[----:B------:R2:W5:Y:S01]  /*0fc0*/  @!P2 LDG.E.64 R16, desc[UR16][R38.64+0x1400] ;  /* 0x001400102610a981 */ /* 0x000562000c1e1b00 */
[----:B------:R-:W-:-:S03]  /*0fd0*/  VIADD R20, R0, 0x600 ;  /* 0x0000060000147836 */ /* 0x000fc60000000000 */
[----:B------:R2:W5:Y:S01]  /*0fe0*/  @!P3 LDG.E.64 R18, desc[UR16][R38.64+0x1800] ;  /* 0x001800102612b981 */ /* 0x000562000c1e1b00 */
[----:B------:R-:W-:Y:S01]  /*0ff0*/  ISETP.GE.AND P2, PT, R21, UR14, PT ;  /* 0x0000000e15007c0c */ /* 0x000fe2000bf46270 */
[----:B------:R-:W-:Y:S01]  /*1000*/  IMAD.MOV.U32 R21, RZ, RZ, 0x7fffffff ;  /* 0x7fffffffff157424 */ /* 0x000fe200078e00ff */
[----:B------:R-:W-:Y:S01]  /*1010*/  ISETP.GE.AND P3, PT, R20, UR14, PT ;  /* 0x0000000e14007c0c */ /* 0x000fe2000bf66270 */
[----:B------:R-:W-:Y:S02]  /*1020*/  IMAD.MOV.U32 R20, RZ, RZ, -0x1 ;  /* 0xffffffffff147424 */ /* 0x000fe400078e00ff */
[----:B------:R-:W-:Y:S02]  /*1030*/  IMAD.MOV.U32 R22, RZ, RZ, -0x1 ;  /* 0xffffffffff167424 */ /* 0x000fe400078e00ff */
[----:B------:R-:W-:Y:S02]  /*1040*/  IMAD.MOV.U32 R23, RZ, RZ, 0x7fffffff ;  /* 0x7fffffffff177424 */ /* 0x000fe400078e00ff */
[----:B------:R-:W-:Y:S01]  /*1050*/  IMAD.MOV.U32 R24, RZ, RZ, -0x1 ;  /* 0xffffffffff187424 */ /* 0x000fe200078e00ff */
[----:B------:R2:W5:Y:S01]  /*1060*/  @!P1 LDG.E.64 R20, desc[UR16][R38.64+0x1c00] ;  /* 0x001c001026149981 */ /* 0x000562000c1e1b00 */
[----:B------:R-:W-:-:S02]  /*1070*/  IMAD.MOV.U32 R25, RZ, RZ, 0x7fffffff ;  /* 0x7fffffffff197424 */ /* 0x000fc400078e00ff */
[C---:B------:R-:W-:Y:S01]  /*1080*/  VIADD R26, R0.reuse, 0x680 ;  /* 0x00000680001a7836 */ /* 0x040fe20000000000 */
[----:B------:R2:W5:Y:S01]  /*1090*/  @!P0 LDG.E.64 R22, desc[UR16][R38.64+0x2000] ;  /* 0x0020001026168981 */ /* 0x000562000c1e1b00 */
[----:B------:R-:W-:-:S03]  /*10a0*/  VIADD R27, R0, 0x700 ;  /* 0x00000700001b7836 */ /* 0x000fc60000000000 */
[----:B------:R2:W5:Y:S01]  /*10b0*/  @!P4 LDG.E.64 R24, desc[UR16][R38.64+0x2400] ;  /* 0x002400102618c981 */ /* 0x000562000c1e1b00 */
[----:B------:R-:W-:Y:S02]  /*10c0*/  ISETP.GE.AND P1, PT, R26, UR14, PT ;  /* 0x0000000e1a007c0c */ /* 0x000fe4000bf26270 */
[----:B------:R-:W-:Y:S02]  /*10d0*/  ISETP.GE.AND P0, PT, R27, UR14, PT ;  /* 0x0000000e1b007c0c */ /* 0x000fe4000bf06270 */
[----:B------:R-:W-:Y:S01]  /*10e0*/  ISETP.GE.AND P4, PT, R42, UR14, PT ;  /* 0x0000000e2a007c0c */ /* 0x000fe2000bf86270 */
        /* <DEDUP_REMOVED lines=15> */
[----:B------:R-:W-:-:S03]  /*11e0*/  IMAD.MOV.U32 R37, RZ, RZ, 0x7fffffff ;  /* 0x7fffffffff257424 */ /* 0x000fc600078e00ff */
[----:B------:R2:W5:Y:S04]  /*11f0*/  @!P0 LDG.E.64 R34, desc[UR16][R38.64+0x3800] ;  /* 0x0038001026228981 */ /* 0x000568000c1e1b00 */
[----:B------:R2:W5:Y:S02]  /*1200*/  @!P4 LDG.E.64 R36, desc[UR16][R38.64+0x3c00] ;  /* 0x003c00102624c981 */ /* 0x000564000c1e1b00 */
.L_x_125:
[----:B0-2---:R-:W0:Y:S02]  /*1210*/  LDC.64 R38, c[0x0][0x398] ;  /* 0x0000e600ff267b82 */ /* 0x005e240000000a00 */
[----:B0-----:R-:W-:-:S13]  /*1220*/  ISETP.GT.AND P0, PT, R39, R38, PT ;  /* 0x000000262700720c */ /* 0x001fda0003f04270 */
[----:B------:R-:W-:Y:S05]  /*1230*/  @!P0 BRA `(.L_x_126) ;  /* 0x0000000c00b88947 */ /* 0x000fea0003800000 */
[----:B-----5:R-:W-:Y:S01]  /*1240*/  ISETP.GT.U32.AND P0, PT, R6, -0x1, PT ;  /* 0xffffffff0600780c */ /* 0x020fe20003f04070 */
[----:B------:R-:W-:Y:S01]  /*1250*/  IMAD.MOV.U32 R38, RZ, RZ, -0x1 ;  /* 0xffffffffff267424 */ /* 0x000fe200078e00ff */
[----:B------:R-:W0:Y:S01]  /*1260*/  S2UR UR12, SR_CgaCtaId ;  /* 0x00000000000c79c3 */ /* 0x000e220000008800 */
[----:B------:R-:W-:Y:S01]  /*1270*/  UMOV UR4, 0x400 ;  /* 0x0000040000047882 */ /* 0x000fe20000000000 */
[----:B------:R-:W-:Y:S01]  /*1280*/  ISETP.GT.AND.EX P0, PT, R7, -0x1, PT, P0 ;  /* 0xffffffff0700780c */ /* 0x000fe20003f04300 */
[----:B------:R-:W1:Y:S03]  /*1290*/  LDCU UR13, c[0x0][0x398] ;  /* 0x00007300ff0d77ac */ /* 0x000e660008000800 */
[----:B------:R-:W-:Y:S02]  /*12a0*/  SEL R44, RZ, 0xffffffff, P0 ;  /* 0xffffffffff2c7807 */ /* 0x000fe40000000000 */
[----:B------:R-:W-:-:S02]  /*12b0*/  SEL R45, R38, 0x80000000, !P0 ;  /* 0x80000000262d7807 */ /* 0x000fc40004000000 */
[----:B------:R-:W-:Y:S02]  /*12c0*/  ISETP.GT.U32.AND P0, PT, R8, -0x1, PT ;  /* 0xffffffff0800780c */ /* 0x000fe40003f04070 */
[----:B------:R-:W-:Y:S02]  /*12d0*/  LOP3.LUT R6, R44, R6, RZ, 0x3c, !PT ;  /* 0x000000062c067212 */ /* 0x000fe400078e3cff */
[----:B------:R-:W-:Y:S02]  /*12e0*/  ISETP.GT.AND.EX P0, PT, R9, -0x1, PT, P0 ;  /* 0xffffffff0900780c */ /* 0x000fe40003f04300 */
[----:B------:R-:W-:Y:S02]  /*12f0*/  LOP3.LUT R7, R45, R7, RZ, 0x3c, !PT ;  /* 0x000000072d077212 */ /* 0x000fe400078e3cff */
[----:B------:R-:W-:Y:S02]  /*1300*/  SEL R44, RZ, 0xffffffff, P0 ;  /* 0xffffffffff2c7807 */ /* 0x000fe40000000000 */
[----:B------:R-:W-:-:S02]  /*1310*/  SEL R45, R38, 0x80000000, !P0 ;  /* 0x80000000262d7807 */ /* 0x000fc40004000000 */
[----:B------:R-:W-:Y:S02]  /*1320*/  ISETP.GT.U32.AND P0, PT, R10, -0x1, PT ;  /* 0xffffffff0a00780c */ /* 0x000fe40003f04070 */
[----:B------:R-:W-:Y:S01]  /*1330*/  LOP3.LUT R8, R44, R8, RZ, 0x3c, !PT ;  /* 0x000000082c087212 */ /* 0x000fe200078e3cff */
[----:B0-----:R-:W-:Y:S01]  /*1340*/  ULEA UR12, UR12, UR4, 0x18 ;  /* 0x000000040c0c7291 */ /* 0x001fe2000f8ec0ff */
[----:B------:R-:W-:Y:S02]  /*1350*/  ISETP.GT.AND.EX P0, PT, R11, -0x1, PT, P0 ;  /* 0xffffffff0b00780c */ /* 0x000fe40003f04300 */
[----:B------:R-:W-:Y:S01]  /*1360*/  LOP3.LUT R9, R45, R9, RZ, 0x3c, !PT ;  /* 0x000000092d097212 */ /* 0x000fe200078e3cff */
[----:B------:R-:W-:Y:S01]  /*1370*/  UMOV UR4, URZ ;  /* 0x000000ff00047c82 */ /* 0x000fe20008000000 */
        /* <DEDUP_REMOVED lines=75> */
[----:B------:R-:W-:Y:S02]  /*1830*/  ISETP.NE.U32.AND P4, PT, R6, -0x1, PT ;  /* 0xffffffff0600780c */ /* 0x000fe40003f85070 */
[----:B------:R-:W-:Y:S02]  /*1840*/  ISETP.NE.U32.AND P5, PT, R8, -0x1, PT ;  /* 0xffffffff0800780c */ /* 0x000fe40003fa5070 */
[----:B------:R-:W-:Y:S02]  /*1850*/  ISETP.NE.U32.AND P3, PT, R10, -0x1, PT ;  /* 0xffffffff0a00780c */ /* 0x000fe40003f65070 */
[----:B------:R-:W-:Y:S02]  /*1860*/  ISETP.NE.U32.AND P2, PT, R12, -0x1, PT ;  /* 0xffffffff0c00780c */ /* 0x000fe40003f45070 */
[----:B------:R-:W-:-:S02]  /*1870*/  ISETP.GT.AND.EX P0, PT, R37, -0x1, PT, P0 ;  /* 0xffffffff2500780c */ /* 0x000fc40003f04300 */
[----:B------:R-:W-:Y:S02]  /*1880*/  ISETP.NE.AND.EX P4, PT, R7, 0x7fffffff, PT, P4 ;  /* 0x7fffffff0700780c */ /* 0x000fe40003f85340 */
[----:B------:R-:W-:Y:S02]  /*1890*/  ISETP.NE.AND.EX P5, PT, R9, 0x7fffffff, PT, P5 ;  /* 0x7fffffff0900780c */ /* 0x000fe40003fa5350 */
[----:B------:R-:W-:Y:S02]  /*18a0*/  ISETP.NE.AND.EX P3, PT, R11, 0x7fffffff, PT, P3 ;  /* 0x7fffffff0b00780c */ /* 0x000fe40003f65330 */
[----:B------:R-:W-:Y:S02]  /*18b0*/  ISETP.NE.AND.EX P2, PT, R13, 0x7fffffff, PT, P2 ;  /* 0x7fffffff0d00780c */ /* 0x000fe40003f45320 */
[----:B------:R-:W-:Y:S02]  /*18c0*/  LOP3.LUT R34, R44, R34, RZ, 0x3c, !PT ;  /* 0x000000222c227212 */ /* 0x000fe400078e3cff */
[----:B------:R-:W-:-:S02]  /*18d0*/  LOP3.LUT R35, R45, R35, RZ, 0x3c, !PT ;  /* 0x000000232d237212 */ /* 0x000fc400078e3cff */
[----:B------:R-:W-:Y:S02]  /*18e0*/  SEL R44, RZ, 0xffffffff, P0 ;  /* 0xffffffffff2c7807 */ /* 0x000fe40000000000 */
[----:B------:R-:W-:Y:S02]  /*18f0*/  SEL R45, R38, 0x80000000, !P0 ;  /* 0x80000000262d7807 */ /* 0x000fe40004000000 */
[----:B------:R-:W-:Y:S02]  /*1900*/  SEL R6, R6, RZ, P4 ;  /* 0x000000ff06067207 */ /* 0x000fe40002000000 */
[----:B------:R-:W-:Y:S02]  /*1910*/  SEL R7, R7, 0x80000000, P4 ;  /* 0x8000000007077807 */ /* 0x000fe40002000000 */
[----:B------:R-:W-:Y:S02]  /*1920*/  SEL R8, R8, RZ, P5 ;  /* 0x000000ff08087207 */ /* 0x000fe40002800000 */
[----:B------:R-:W-:-:S02]  /*1930*/  SEL R9, R9, 0x80000000, P5 ;  /* 0x8000000009097807 */ /* 0x000fc40002800000 */
[----:B------:R-:W-:Y:S02]  /*1940*/  SEL R10, R10, RZ, P3 ;  /* 0x000000ff0a0a7207 */ /* 0x000fe40001800000 */
[----:B------:R-:W-:Y:S02]  /*1950*/  SEL R11, R11, 0x80000000, P3 ;  /* 0x800000000b0b7807 */ /* 0x000fe40001800000 */
[----:B------:R-:W-:Y:S02]  /*1960*/  SEL R12, R12, RZ, P2 ;  /* 0x000000ff0c0c7207 */ /* 0x000fe40001000000 */
[----:B------:R-:W-:Y:S02]  /*1970*/  SEL R13, R13, 0x80000000, P2 ;  /* 0x800000000d0d7807 */ /* 0x000fe40001000000 */
[----:B------:R-:W-:Y:S02]  /*1980*/  ISETP.NE.U32.AND P1, PT, R14, -0x1, PT ;  /* 0xffffffff0e00780c */ /* 0x000fe40003f25070 */
[----:B------:R-:W-:-:S02]  /*1990*/  ISETP.NE.U32.AND P0, PT, R16, -0x1, PT ;  /* 0xffffffff1000780c */ /* 0x000fc40003f05070 */
[----:B------:R-:W-:Y:S02]  /*19a0*/  ISETP.NE.U32.AND P4, PT, R18, -0x1, PT ;  /* 0xffffffff1200780c */ /* 0x000fe40003f85070 */
[----:B------:R-:W-:Y:S02]  /*19b0*/  ISETP.NE.U32.AND P5, PT, R20, -0x1, PT ;  /* 0xffffffff1400780c */ /* 0x000fe40003fa5070 */
[----:B------:R-:W-:Y:S02]  /*19c0*/  ISETP.NE.U32.AND P3, PT, R22, -0x1, PT ;  /* 0xffffffff1600780c */ /* 0x000fe40003f65070 */
[----:B------:R-:W-:Y:S02]  /*19d0*/  ISETP.NE.U32.AND P2, PT, R24, -0x1, PT ;  /* 0xffffffff1800780c */ /* 0x000fe40003f45070 */
[----:B------:R-:W-:Y:S02]  /*19e0*/  ISETP.NE.AND.EX P1, PT, R15, 0x7fffffff, PT, P1 ;  /* 0x7fffffff0f00780c */ /* 0x000fe40003f25310 */
[----:B------:R-:W-:-:S02]  /*19f0*/  ISETP.NE.AND.EX P0, PT, R17, 0x7fffffff, PT, P0 ;  /* 0x7fffffff1100780c */ /* 0x000fc40003f05300 */
[----:B------:R-:W-:Y:S02]  /*1a00*/  ISETP.NE.AND.EX P4, PT, R19, 0x7fffffff, PT, P4 ;  /* 0x7fffffff1300780c */ /* 0x000fe40003f85340 */
[----:B------:R-:W-:Y:S02]  /*1a10*/  ISETP.NE.AND.EX P5, PT, R21, 0x7fffffff, PT, P5 ;  /* 0x7fffffff1500780c */ /* 0x000fe40003fa5350 */
[----:B------:R-:W-:Y:S02]  /*1a20*/  ISETP.NE.AND.EX P3, PT, R23, 0x7fffffff, PT, P3 ;  /* 0x7fffffff1700780c */ /* 0x000fe40003f65330 */
[----:B------:R-:W-:Y:S02]  /*1a30*/  ISETP.NE.AND.EX P2, PT, R25, 0x7fffffff, PT, P2 ;  /* 0x7fffffff1900780c */ /* 0x000fe40003f45320 */
[----:B------:R-:W-:Y:S02]  /*1a40*/  LOP3.LUT R36, R44, R36, RZ, 0x3c, !PT ;  /* 0x000000242c247212 */ /* 0x000fe400078e3cff */
[----:B------:R-:W-:-:S02]  /*1a50*/  SEL R14, R14, RZ, P1 ;  /* 0x000000ff0e0e7207 */ /* 0x000fc40000800000 */
[----:B------:R-:W-:Y:S02]  /*1a60*/  SEL R15, R15, 0x80000000, P1 ;  /* 0x800000000f0f7807 */ /* 0x000fe40000800000 */
[----:B------:R-:W-:Y:S02]  /*1a70*/  SEL R16, R16, RZ, P0 ;  /* 0x000000ff10107207 */ /* 0x000fe40000000000 */
[----:B------:R-:W-:Y:S02]  /*1a80*/  SEL R17, R17, 0x80000000, P0 ;  /* 0x8000000011117807 */ /* 0x000fe40000000000 */
[----:B------:R-:W-:Y:S02]  /*1a90*/  SEL R18, R18, RZ, P4 ;  /* 0x000000ff12127207 */ /* 0x000fe40002000000 */
[----:B------:R-:W-:Y:S02]  /*1aa0*/  SEL R19, R19, 0x80000000, P4 ;  /* 0x8000000013137807 */ /* 0x000fe40002000000 */
[----:B------:R-:W-:-:S02]  /*1ab0*/  SEL R20, R20, RZ, P5 ;  /* 0x000000ff14147207 */ /* 0x000fc40002800000 */
[----:B------:R-:W-:Y:S02]  /*1ac0*/  SEL R21, R21, 0x80000000, P5 ;  /* 0x8000000015157807 */ /* 0x000fe40002800000 */
[----:B------:R-:W-:Y:S02]  /*1ad0*/  SEL R22, R22, RZ, P3 ;  /* 0x000000ff16167207 */ /* 0x000fe40001800000 */
[----:B------:R-:W-:Y:S02]  /*1ae0*/  SEL R23, R23, 0x80000000, P3 ;  /* 0x8000000017177807 */ /* 0x000fe40001800000 */
[----:B------:R-:W-:Y:S02]  /*1af0*/  SEL R24, R24, RZ, P2 ;  /* 0x000000ff18187207 */ /* 0x000fe40001000000 */
[----:B------:R-:W-:Y:S02]  /*1b00*/  SEL R25, R25, 0x80000000, P2 ;  /* 0x8000000019197807 */ /* 0x000fe40001000000 */
[----:B------:R-:W-:-:S02]  /*1b10*/  LOP3.LUT R37, R45, R37, RZ, 0x3c, !PT ;  /* 0x000000252d257212 */ /* 0x000fc400078e3cff */
[----:B------:R-:W-:Y:S02]  /*1b20*/  ISETP.NE.U32.AND P1, PT, R26, -0x1, PT ;  /* 0xffffffff1a00780c */ /* 0x000fe40003f25070 */
[----:B------:R-:W-:Y:S02]  /*1b30*/  ISETP.NE.U32.AND P0, PT, R28, -0x1, PT ;  /* 0xffffffff1c00780c */ /* 0x000fe40003f05070 */
[----:B------:R-:W-:Y:S02]  /*1b40*/  ISETP.NE.U32.AND P4, PT, R30, -0x1, PT ;  /* 0xffffffff1e00780c */ /* 0x000fe40003f85070 */
[----:B------:R-:W-:Y:S02]  /*1b50*/  ISETP.NE.U32.AND P5, PT, R32, -0x1, PT ;  /* 0xffffffff2000780c */ /* 0x000fe40003fa5070 */
[----:B------:R-:W-:Y:S02]  /*1b60*/  ISETP.NE.U32.AND P3, PT, R34, -0x1, PT ;  /* 0xffffffff2200780c */ /* 0x000fe40003f65070 */
[----:B------:R-:W-:-:S02]  /*1b70*/  ISETP.NE.U32.AND P2, PT, R36, -0x1, PT ;  /* 0xffffffff2400780c */ /* 0x000fc40003f45070 */
[----:B------:R-:W-:Y:S02]  /*1b80*/  ISETP.NE.AND.EX P1, PT, R27, 0x7fffffff, PT, P1 ;  /* 0x7fffffff1b00780c */ /* 0x000fe40003f25310 */
[----:B------:R-:W-:Y:S02]  /*1b90*/  ISETP.NE.AND.EX P0, PT, R29, 0x7fffffff, PT, P0 ;  /* 0x7fffffff1d00780c */ /* 0x000fe40003f05300 */
[----:B------:R-:W-:Y:S02]  /*1ba0*/  ISETP.NE.AND.EX P4, PT, R31, 0x7fffffff, PT, P4 ;  /* 0x7fffffff1f00780c */ /* 0x000fe40003f85340 */
[----:B------:R-:W-:Y:S02]  /*1bb0*/  ISETP.NE.AND.EX P5, PT, R33, 0x7fffffff, PT, P5 ;  /* 0x7fffffff2100780c */ /* 0x000fe40003fa5350 */
[----:B------:R-:W-:Y:S02]  /*1bc0*/  ISETP.NE.AND.EX P3, PT, R35, 0x7fffffff, PT, P3 ;  /* 0x7fffffff2300780c */ /* 0x000fe40003f65330 */
[----:B------:R-:W-:-:S02]  /*1bd0*/  ISETP.NE.AND.EX P2, PT, R37, 0x7fffffff, PT, P2 ;  /* 0x7fffffff2500780c */ /* 0x000fc40003f45320 */
[----:B------:R-:W-:Y:S02]  /*1be0*/  SEL R26, R26, RZ, P1 ;  /* 0x000000ff1a1a7207 */ /* 0x000fe40000800000 */
[----:B------:R-:W-:Y:S02]  /*1bf0*/  SEL R27, R27, 0x80000000, P1 ;  /* 0x800000001b1b7807 */ /* 0x000fe40000800000 */
        /* <DEDUP_REMOVED lines=8> */
[----:B------:R-:W-:Y:S02]  /*1c80*/  SEL R36, R36, RZ, P2 ;  /* 0x000000ff24247207 */ /* 0x000fe40001000000 */
[----:B-1----:R-:W-:-:S07]  /*1c90*/  SEL R37, R37, 0x80000000, P2 ;  /* 0x8000000025257807 */ /* 0x002fce0001000000 */
.L_x_127:
[----:B0-----:R-:W-:Y:S01]  /*1ca0*/  IMAD R44, RZ, RZ, -UR13 ;  /* 0x8000000dff2c7e24 */ /* 0x001fe2000f8e02ff */
[----:B------:R-:W-:Y:S02]  /*1cb0*/  ULEA UR14, UR4, UR12, 0xa ;  /* 0x0000000c040e7291 */ /* 0x000fe4000f8e50ff */
[----:B------:R-:W-:Y:S02]  /*1cc0*/  UIADD3 UR4, UPT, UPT, UR4, 0x1, URZ ;  /* 0x0000000104047890 */ /* 0x000fe4000fffe0ff */
[----:B------:R-:W-:-:S04]  /*1cd0*/  VIADDMNMX R45, R44, R39, 0x8, PT ;  /* 0x000000082c2d7446 */ /* 0x000fc80003800127 */
[----:B------:R-:W-:Y:S02]  /*1ce0*/  SHF.L.U32 R44, R38, R45, RZ ;  /* 0x0000002d262c7219 */ /* 0x000fe400000006ff */
[----:B------:R-:W-:-:S04]  /*1cf0*/  SHF.R.U64 R45, R6, UR13, R7 ;  /* 0x0000000d062d7c19 */ /* 0x000fc80008001207 */
[----:B------:R-:W-:-:S04]  /*1d00*/  LOP3.LUT R45, R45, R44, RZ, 0x30, !PT ;  /* 0x0000002c2d2d7212 */ /* 0x000fc800078e30ff */
[----:B------:R-:W-:-:S05]  /*1d10*/  LEA R45, R45, UR14, 0x2 ;  /* 0x0000000e2d2d7c11 */ /* 0x000fca000f8e10ff */
[----:B------:R0:W-:Y:S02]  /*1d20*/  ATOMS.POPC.INC.32 RZ, [R45+URZ] ;  /* 0x000000002dff7f8c */ /* 0x0001e4000d8000ff */
[----:B0-----:R-:W-:-:S04]  /*1d30*/  SHF.R.U64 R45, R8, UR13, R9 ;  /* 0x0000000d082d7c19 */ /* 0x001fc80008001209 */
        /* <DEDUP_REMOVED lines=55> */
[----:B0-----:R-:W-:Y:S01]  /*20b0*/  SHF.R.U64 R45, R36, UR13, R37 ;  /* 0x0000000d242d7c19 */ /* 0x001fe20008001225 */
[----:B------:R-:W-:-:S03]  /*20c0*/  UIADD3 UR13, UPT, UPT, UR13, 0x8, URZ ;  /* 0x000000080d0d7890 */ /* 0x000fc6000fffe0ff */
[----:B------:R-:W-:-:S03]  /*20d0*/  LOP3.LUT R44, R45, R44, RZ, 0x30, !PT ;  /* 0x0000002c2d2c7212 */ /* 0x000fc600078e30ff */
[----:B------:R-:W-:Y:S02]  /*20e0*/  ISETP.LE.AND P0, PT, R39, UR13, PT ;  /* 0x0000000d27007c0c */ /* 0x000fe4000bf03270 */
[----:B------:R-:W-:-:S05]  /*20f0*/  LEA R44, R44, UR14, 0x2 ;  /* 0x0000000e2c2c7c11 */ /* 0x000fca000f8e10ff */
[----:B------:R0:W-:Y:S06]  /*2100*/  ATOMS.POPC.INC.32 RZ, [R44+URZ] ;  /* 0x000000002cff7f8c */ /* 0x0001ec000d8000ff */
[----:B------:R-:W-:Y:S05]  /*2110*/  @!P0 BRA `(.L_x_127) ;  /* 0xfffffff800e08947 */ /* 0x000fea000383ffff */
.L_x_126:
[----:B------:R-:W-:Y:S05]  /*2120*/  BRA.U !UP0, `(.L_x_128) ;  /* 0xffffffe9086c7547 */ /* 0x000fea000b83ffff */
.L_x_123:
[----:B------:R-:W-:Y:S01]  /*2130*/  BAR.SYNC.DEFER_BLOCKING 0x0 ;  /* 0x0000000000007b1d */ /* 0x000fe20000010000 */
[----:B------:R-:W-:-:S05]  /*2140*/  ISETP.NE.AND P0, PT, R43, RZ, PT ;  /* 0x000000ff2b00720c */ /* 0x000fca0003f05270 */
[----:B------:R-:W-:Y:S08]  /*2150*/  BSSY.RECONVERGENT B0, `(.L_x_129) ;  /* 0x0000175000007945 */ /* 0x000ff00003800200 */
[----:B------:R-:W-:Y:S05]  /*2160*/  @P0 BRA `(.L_x_130) ;  /* 0x0000001400cc0947 */ /* 0x000fea0003800000 */
[----:B--2345:R-:W2:Y:S01]  /*2170*/  LDC.64 R6, c[0x0][0x398] ;  /* 0x0000e600ff067b82 */ /* 0x03cea20000000a00 */
[----:B------:R-:W-:Y:S01]  /*2180*/  IMAD.MOV.U32 R9, RZ, RZ, RZ ;  /* 0x000000ffff097224 */ /* 0x000fe200078e00ff */
[----:B--2---:R-:W-:-:S04]  /*2190*/  IADD3 R6, PT, PT, R7, 0x7, -R6 ;  /* 0x0000000707067810 */ /* 0x004fc80007ffe806 */
[----:B------:R-:W-:-:S04]  /*21a0*/  SHF.R.S32.HI R7, RZ, 0x1f, R6 ;  /* 0x0000001fff077819 */ /* 0x000fc80000011406 */
[----:B------:R-:W-:-:S04]  /*21b0*/  LEA.HI R7, R7, R6, RZ, 0x3 ;  /* 0x0000000607077211 */ /* 0x000fc800078f18ff */
[----:B------:R-:W-:-:S04]  /*21c0*/  SHF.R.S32.HI R7, RZ, 0x3, R7 ;  /* 0x00000003ff077819 */ /* 0x000fc80000011407 */
[C---:B------:R-:W-:Y:S01]  /*21d0*/  LOP3.LUT R6, R7.reuse, 0xffffff8, RZ, 0xc0, !PT ;  /* 0x0ffffff807067812 */ /* 0x040fe200078ec0ff */
[----:B------:R-:W-:-:S05]  /*21e0*/  VIADD R13, R7, 0xffffffff ;  /* 0xffffffff070d7836 */ /* 0x000fca0000000000 */
[----:B------:R-:W-:-:S13]  /*21f0*/  ISETP.GE.U32.AND P0, PT, R13, 0x7, PT ;  /* 0x000000070d00780c */ /* 0x000fda0003f06070 */
[----:B------:R-:W-:Y:S05]  /*2200*/  @!P0 BRA `(.L_x_131) ;  /* 0x00000004006c8947 */ /* 0x000fea0003800000 */
[----:B01----:R-:W0:Y:S01]  /*2210*/  LDC.64 R8, c[0x0][0x380] ;  /* 0x0000e000ff087b82 */ /* 0x003e220000000a00 */
[----:B------:R-:W-:-:S07]  /*2220*/  IMAD.MOV.U32 R11, RZ, RZ, RZ ;  /* 0x000000ffff0b7224 */ /* 0x000fce00078e00ff */
.L_x_148:
[----:B----4-:R-:W-:Y:S01]  /*2230*/  IMAD R15, R11, 0x400, R2 ;  /* 0x000004000b0f7824 */ /* 0x010fe200078e0202 */
[----:B------:R-:W-:Y:S04]  /*2240*/  BSSY.RECONVERGENT B1, `(.L_x_132) ;  /* 0x000000f000017945 */ /* 0x000fe80003800200 */
[----:B0123--:R-:W1:Y:S04]  /*2250*/  LDS R20, [R15] ;  /* 0x000000000f147984 */ /* 0x00fe680000000800 */
[----:B------:R2:W3:Y:S04]  /*2260*/  LDS R17, [R15+0x400] ;  /* 0x000400000f117984 */ /* 0x0004e80000000800 */
[----:B------:R2:W4:Y:S04]  /*2270*/  LDS R22, [R15+0x800] ;  /* 0x000800000f167984 */ /* 0x0005280000000800 */
[----:B------:R2:W0:Y:S04]  /*2280*/  LDS R23, [R15+0xc00] ;  /* 0x000c00000f177984 */ /* 0x0004280000000800 */
[----:B------:R2:W0:Y:S04]  /*2290*/  LDS R16, [R15+0x1000] ;  /* 0x001000000f107984 */ /* 0x0004280000000800 */
[----:B------:R2:W0:Y:S04]  /*22a0*/  LDS R14, [R15+0x1400] ;  /* 0x001400000f0e7984 */ /* 0x0004280000000800 */
[----:B------:R2:W0:Y:S04]  /*22b0*/  LDS R12, [R15+0x1800] ;  /* 0x001800000f0c7984 */ /* 0x0004280000000800 */
[----:B------:R2:W0:Y:S01]  /*22c0*/  LDS R10, [R15+0x1c00] ;  /* 0x001c00000f0a7984 */ /* 0x0004220000000800 */
[----:B-1----:R-:W-:-:S13]  /*22d0*/  ISETP.NE.AND P0, PT, R20, RZ, PT ;  /* 0x000000ff1400720c */ /* 0x002fda0003f05270 */
[----:B--234-:R-:W-:Y:S05]  /*22e0*/  @!P0 BRA `(.L_x_133) ;  /* 0x0000000000108947 */ /* 0x01cfea0003800000 */
[----:B------:R-:W-:Y:S02]  /*22f0*/  IMAD R19, R11, 0x100, R0 ;  /* 0x000001000b137824 */ /* 0x000fe400078e0200 */
[----:B------:R-:W-:Y:S02]  /*2300*/  IMAD.MOV.U32 R21, RZ, RZ, RZ ;  /* 0x000000ffff157224 */ /* 0x000fe400078e00ff */
[----:B0-----:R-:W-:-:S05]  /*2310*/  IMAD.WIDE.U32 R18, R19, 0x8, R8 ;  /* 0x0000000813127825 */ /* 0x001fca00078e0008 */
[----:B------:R1:W-:Y:S02]  /*2320*/  REDG.E.ADD.64.STRONG.GPU desc[UR16][R18.64], R20 ;  /* 0x000000141200798e */ /* 0x0003e4000c12e510 */
.L_x_133:
[----:B------:R-:W-:Y:S05]  /*2330*/  BSYNC.RECONVERGENT B1 ;  /* 0x0000000000017941 */ /* 0x000fea0003800200 */
.L_x_132:
[----:B------:R-:W-:Y:S01]  /*2340*/  ISETP.NE.AND P6, PT, R17, RZ, PT ;  /* 0x000000ff1100720c */ /* 0x000fe20003fc5270 */
[----:B------:R-:W-:Y:S01]  /*2350*/  BSSY.RECONVERGENT B1, `(.L_x_134) ;  /* 0x000000e000017945 */ /* 0x000fe20003800200 */
[----:B------:R-:W-:Y:S02]  /*2360*/  ISETP.NE.AND P0, PT, R22, RZ, PT ;  /* 0x000000ff1600720c */ /* 0x000fe40003f05270 */
[----:B0-----:R-:W-:Y:S02]  /*2370*/  ISETP.NE.AND P1, PT, R23, RZ, PT ;  /* 0x000000ff1700720c */ /* 0x001fe40003f25270 */
[----:B------:R-:W-:Y:S02]  /*2380*/  ISETP.NE.AND P2, PT, R16, RZ, PT ;  /* 0x000000ff1000720c */ /* 0x000fe40003f45270 */
[----:B------:R-:W-:Y:S02]  /*2390*/  ISETP.NE.AND P3, PT, R14, RZ, PT ;  /* 0x000000ff0e00720c */ /* 0x000fe40003f65270 */
[----:B------:R-:W-:-:S02]  /*23a0*/  ISETP.NE.AND P4, PT, R12, RZ, PT ;  /* 0x000000ff0c00720c */ /* 0x000fc40003f85270 */
[----:B------:R-:W-:Y:S01]  /*23b0*/  ISETP.NE.AND P5, PT, R10, RZ, PT ;  /* 0x000000ff0a00720c */ /* 0x000fe20003fa5270 */
[----:B------:R-:W-:-:S12]  /*23c0*/  @!P6 BRA `(.L_x_135) ;  /* 0x000000000018e947 */ /* 0x000fd80003800000 */
[----:B-1----:R-:W-:Y:S02]  /*23d0*/  IMAD R19, R11, 0x100, R0 ;  /* 0x000001000b137824 */ /* 0x002fe400078e0200 */
[----:B------:R-:W-:Y:S02]  /*23e0*/  IMAD.MOV.U32 R20, RZ, RZ, R17 ;  /* 0x000000ffff147224 */ /* 0x000fe400078e0011 */
[----:B------:R-:W-:Y:S02]  /*23f0*/  VIADD R19, R19, 0x100 ;  /* 0x0000010013137836 */ /* 0x000fe40000000000 */
[----:B------:R-:W-:Y:S02]  /*2400*/  IMAD.MOV.U32 R21, RZ, RZ, RZ ;  /* 0x000000ffff157224 */ /* 0x000fe400078e00ff */
[----:B------:R-:W-:-:S05]  /*2410*/  IMAD.WIDE.U32 R18, R19, 0x8, R8 ;  /* 0x0000000813127825 */ /* 0x000fca00078e0008 */
[----:B------:R0:W-:Y:S02]  /*2420*/  REDG.E.ADD.64.STRONG.GPU desc[UR16][R18.64], R20 ;  /* 0x000000141200798e */ /* 0x0001e4000c12e510 */
.L_x_135:
[----:B------:R-:W-:Y:S05]  /*2430*/  BSYNC.RECONVERGENT B1 ;  /* 0x0000000000017941 */ /* 0x000fea0003800200 */
.L_x_134:
[----:B------:R-:W-:Y:S04]  /*2440*/  BSSY.RECONVERGENT B1, `(.L_x_136) ;  /* 0x0000008000017945 */ /* 0x000fe80003800200 */
[----:B------:R-:W-:Y:S05]  /*2450*/  @!P0 BRA `(.L_x_137) ;  /* 0x0000000000188947 */ /* 0x000fea0003800000 */
[----:B01----:R-:W-:Y:S02]  /*2460*/  IMAD R19, R11, 0x100, R0 ;  /* 0x000001000b137824 */ /* 0x003fe400078e0200 */
[----:B------:R-:W-:Y:S02]  /*2470*/  IMAD.MOV.U32 R20, RZ, RZ, R22 ;  /* 0x000000ffff147224 */ /* 0x000fe400078e0016 */
[----:B------:R-:W-:Y:S02]  /*2480*/  VIADD R19, R19, 0x200 ;  /* 0x0000020013137836 */ /* 0x000fe40000000000 */
[----:B------:R-:W-:Y:S02]  /*2490*/  IMAD.MOV.U32 R21, RZ, RZ, RZ ;  /* 0x000000ffff157224 */ /* 0x000fe400078e00ff */
[----:B------:R-:W-:-:S05]  /*24a0*/  IMAD.WIDE.U32 R18, R19, 0x8, R8 ;  /* 0x0000000813127825 */ /* 0x000fca00078e0008 */
[----:B------:R2:W-:Y:S02]  /*24b0*/  REDG.E.ADD.64.STRONG.GPU desc[UR16][R18.64], R20 ;  /* 0x000000141200798e */ /* 0x0005e4000c12e510 */
.L_x_137:
[----:B------:R-:W-:Y:S05]  /*24c0*/  BSYNC.RECONVERGENT B1 ;  /* 0x0000000000017941 */ /* 0x000fea0003800200 */
.L_x_136:
[----:B------:R-:W-:Y:S04]  /*24d0*/  BSSY.RECONVERGENT B1, `(.L_x_138) ;  /* 0x0000008000017945 */ /* 0x000fe80003800200 */
[----:B------:R-:W-:Y:S05]  /*24e0*/  @!P1 BRA `(.L_x_139) ;  /* 0x0000000000189947 */ /* 0x000fea0003800000 */
[----:B012---:R-:W-:Y:S02]  /*24f0*/  IMAD R19, R11, 0x100, R0 ;  /* 0x000001000b137824 */ /* 0x007fe400078e0200 */
[----:B------:R-:W-:Y:S02]  /*2500*/  IMAD.MOV.U32 R20, RZ, RZ, R23 ;  /* 0x000000ffff147224 */ /* 0x000fe400078e0017 */
[----:B------:R-:W-:Y:S02]  /*2510*/  VIADD R19, R19, 0x300 ;  /* 0x0000030013137836 */ /* 0x000fe40000000000 */
[----:B------:R-:W-:Y:S02]  /*2520*/  IMAD.MOV.U32 R21, RZ, RZ, RZ ;  /* 0x000000ffff157224 */ /* 0x000fe400078e00ff */
[----:B------:R-:W-:-:S05]  /*2530*/  IMAD.WIDE.U32 R18, R19, 0x8, R8 ;  /* 0x0000000813127825 */ /* 0x000fca00078e0008 */
[----:B------:R3:W-:Y:S02]  /*2540*/  REDG.E.ADD.64.STRONG.GPU desc[UR16][R18.64], R20 ;  /* 0x000000141200798e */ /* 0x0007e4000c12e510 */
.L_x_139:
[----:B------:R-:W-:Y:S05]  /*2550*/  BSYNC.RECONVERGENT B1 ;  /* 0x0000000000017941 */ /* 0x000fea0003800200 */
.L_x_138:
[----:B------:R-:W-:Y:S04]  /*2560*/  BSSY.RECONVERGENT B1, `(.L_x_140) ;  /* 0x0000007000017945 */ /* 0x000fe80003800200 */
[----:B------:R-:W-:Y:S05]  /*2570*/  @!P2 BRA `(.L_x_141) ;  /* 0x000000000014a947 */ /* 0x000fea0003800000 */
[----:B0123--:R-:W-:Y:S02]  /*2580*/  IMAD R19, R11, 0x100, R0 ;  /* 0x000001000b137824 */ /* 0x00ffe400078e0200 */
[----:B------:R-:W-:Y:S02]  /*2590*/  IMAD.MOV.U32 R17, RZ, RZ, RZ ;  /* 0x000000ffff117224 */ /* 0x000fe400078e00ff */
[----:B------:R-:W-:-:S04]  /*25a0*/  VIADD R19, R19, 0x400 ;  /* 0x0000040013137836 */ /* 0x000fc80000000000 */
[----:B------:R-:W-:-:S05]  /*25b0*/  IMAD.WIDE.U32 R18, R19, 0x8, R8 ;  /* 0x0000000813127825 */ /* 0x000fca00078e0008 */
[----:B------:R4:W-:Y:S02]  /*25c0*/  REDG.E.ADD.64.STRONG.GPU desc[UR16][R18.64], R16 ;  /* 0x000000101200798e */ /* 0x0009e4000c12e510 */
.L_x_141:
[----:B------:R-:W-:Y:S05]  /*25d0*/  BSYNC.RECONVERGENT B1 ;  /* 0x0000000000017941 */ /* 0x000fea0003800200 */
.L_x_140:
[----:B------:R-:W-:Y:S04]  /*25e0*/  BSSY.RECONVERGENT B1, `(.L_x_142) ;  /* 0x0000007000017945 */ /* 0x000fe80003800200 */
[----:B------:R-:W-:Y:S05]  /*25f0*/  @!P3 BRA `(.L_x_143) ;  /* 0x000000000014b947 */ /* 0x000fea0003800000 */
[----:B----4-:R-:W-:Y:S02]  /*2600*/  IMAD R17, R11, 0x100, R0 ;  /* 0x000001000b117824 */ /* 0x010fe400078e0200 */
[----:B------:R-:W-:Y:S02]  /*2610*/  IMAD.MOV.U32 R15, RZ, RZ, RZ ;  /* 0x000000ffff0f7224 */ /* 0x000fe400078e00ff */
[----:B------:R-:W-:-:S04]  /*2620*/  VIADD R17, R17, 0x500 ;  /* 0x0000050011117836 */ /* 0x000fc80000000000 */
[----:B------:R-:W-:-:S05]  /*2630*/  IMAD.WIDE.U32 R16, R17, 0x8, R8 ;  /* 0x0000000811107825 */ /* 0x000fca00078e0008 */
[----:B------:R4:W-:Y:S02]  /*2640*/  REDG.E.ADD.64.STRONG.GPU desc[UR16][R16.64], R14 ;  /* 0x0000000e1000798e */ /* 0x0009e4000c12e510 */
.L_x_143:
[----:B------:R-:W-:Y:S05]  /*2650*/  BSYNC.RECONVERGENT B1 ;  /* 0x0000000000017941 */ /* 0x000fea0003800200 */
.L_x_142:
[----:B------:R-:W-:Y:S04]  /*2660*/  BSSY.RECONVERGENT B1, `(.L_x_144) ;  /* 0x0000008000017945 */ /* 0x000fe80003800200 */
[----:B------:R-:W-:Y:S05]  /*2670*/  @!P4 BRA `(.L_x_145) ;  /* 0x000000000018c947 */ /* 0x000fea0003800000 */
[----:B----4-:R-:W-:Y:S02]  /*2680*/  IMAD R15, R11, 0x100, R0 ;  /* 0x000001000b0f7824 */ /* 0x010fe400078e0200 */
[----:B------:R-:W-:Y:S02]  /*2690*/  IMAD.MOV.U32 R16, RZ, RZ, R12 ;  /* 0x000000ffff107224 */ /* 0x000fe400078e000c */
[----:B------:R-:W-:Y:S02]  /*26a0*/  VIADD R15, R15, 0x600 ;  /* 0x000006000f0f7836 */ /* 0x000fe40000000000 */
[----:B------:R-:W-:Y:S02]  /*26b0*/  IMAD.MOV.U32 R17, RZ, RZ, RZ ;  /* 0x000000ffff117224 */ /* 0x000fe400078e00ff */
[----:B------:R-:W-:-:S05]  /*26c0*/  IMAD.WIDE.U32 R14, R15, 0x8, R8 ;  /* 0x000000080f0e7825 */ /* 0x000fca00078e0008 */
[----:B------:R4:W-:Y:S02]  /*26d0*/  REDG.E.ADD.64.STRONG.GPU desc[UR16][R14.64], R16 ;  /* 0x000000100e00798e */ /* 0x0009e4000c12e510 */
.L_x_145:
[----:B------:R-:W-:Y:S05]  /*26e0*/  BSYNC.RECONVERGENT B1 ;  /* 0x0000000000017941 */ /* 0x000fea0003800200 */
.L_x_144:
        /* <DEDUP_REMOVED lines=8> */
.L_x_147:
[----:B------:R-:W-:Y:S05]  /*2770*/  BSYNC.RECONVERGENT B1 ;  /* 0x0000000000017941 */ /* 0x000fea0003800200 */
.L_x_146:
[----:B------:R-:W-:-:S05]  /*2780*/  VIADD R11, R11, 0x8 ;  /* 0x000000080b0b7836 */ /* 0x000fca0000000000 */
[----:B------:R-:W-:-:S13]  /*2790*/  ISETP.NE.AND P0, PT, R11, R6, PT ;  /* 0x000000060b00720c */ /* 0x000fda0003f05270 */
[----:B------:R-:W-:Y:S05]  /*27a0*/  @P0 BRA `(.L_x_148) ;  /* 0xfffffff800a00947 */ /* 0x000fea000383ffff */
[----:B------:R-:W-:-:S07]  /*27b0*/  IMAD.MOV.U32 R9, RZ, RZ, R6 ;  /* 0x000000ffff097224 */ /* 0x000fce00078e0006 */
.L_x_131:
[C---:B----4-:R-:W-:Y:S02]  /*27c0*/  LOP3.LUT R17, R7.reuse, 0x7, RZ, 0xc0, !PT ;  /* 0x0000000707117812 */ /* 0x050fe400078ec0ff */
[----:B------:R-:W-:Y:S02]  /*27d0*/  LOP3.LUT R16, R7, 0x3, RZ, 0xc0, !PT ;  /* 0x0000000307107812 */ /* 0x000fe400078ec0ff */
[C---:B------:R-:W-:Y:S01]  /*27e0*/  ISETP.NE.AND P0, PT, R17.reuse, RZ, PT ;  /* 0x000000ff1100720c */ /* 0x040fe20003f05270 */
[----:B0123--:R-:W-:Y:S01]  /*27f0*/  VIADD R18, R17, 0xffffffff ;  /* 0xffffffff11127836 */ /* 0x00ffe20000000000 */
[----:B------:R-:W-:Y:S01]  /*2800*/  LOP3.LUT R7, R7, 0x1, RZ, 0xc0, !PT ;  /* 0x0000000107077812 */ /* 0x000fe200078ec0ff */
[----:B------:R-:W-:-:S10]  /*2810*/  VIADD R19, R16, 0xffffffff ;  /* 0xffffffff10137836 */ /* 0x000fd40000000000 */
[----:B------:R-:W-:Y:S05]  /*2820*/  @!P0 BRA `(.L_x_149) ;  /* 0x0000000400748947 */ /* 0x000fea0003800000 */
[----:B------:R-:W-:-:S13]  /*2830*/  ISETP.GE.U32.AND P0, PT, R18, 0x3, PT ;  /* 0x000000031200780c */ /* 0x000fda0003f06070 */
[----:B------:R-:W-:Y:S05]  /*2840*/  @!P0 BRA `(.L_x_150) ;  /* 0x0000000000c08947 */ /* 0x000fea0003800000 */
[----:B------:R-:W-:Y:S01]  /*2850*/  IMAD R10, R9, 0x400, R2 ;  /* 0x00000400090a7824 */ /* 0x000fe200078e0202 */
[----:B------:R-:W-:Y:S04]  /*2860*/  BSSY.RECONVERGENT B1, `(.L_x_151) ;  /* 0x000000f000017945 */ /* 0x000fe80003800200 */
[----:B------:R-:W0:Y:S04]  /*2870*/  LDS R14, [R10] ;  /* 0x000000000a0e7984 */ /* 0x000e280000000800 */
[----:B------:R-:W1:Y:S04]  /*2880*/  LDS R12, [R10+0x400] ;  /* 0x000400000a0c7984 */ /* 0x000e680000000800 */
[----:B------:R-:W2:Y:S04]  /*2890*/  LDS R20, [R10+0x800] ;  /* 0x000800000a147984 */ /* 0x000ea80000000800 */
[----:B------:R-:W3:Y:S01]  /*28a0*/  LDS R8, [R10+0xc00] ;  /* 0x000c00000a087984 */ /* 0x000ee20000000800 */
[----:B0-----:R-:W-:-:S02]  /*28b0*/  ISETP.NE.AND P0, PT, R14, RZ, PT ;  /* 0x000000ff0e00720c */ /* 0x001fc40003f05270 */
[----:B-1----:R-:W-:Y:S02]  /*28c0*/  ISETP.NE.AND P1, PT, R12, RZ, PT ;  /* 0x000000ff0c00720c */ /* 0x002fe40003f25270 */
[----:B--2---:R-:W-:Y:S02]  /*28d0*/  ISETP.NE.AND P2, PT, R20, RZ, PT ;  /* 0x000000ff1400720c */ /* 0x004fe40003f45270 */
[----:B---3--:R-:W-:-:S07]  /*28e0*/  ISETP.NE.AND P3, PT, R8, RZ, PT ;  /* 0x000000ff0800720c */ /* 0x008fce0003f65270 */
[----:B------:R-:W-:Y:S06]  /*28f0*/  @!P0 BRA `(.L_x_152) ;  /* 0x0000000000148947 */ /* 0x000fec0003800000 */
[----:B------:R-:W0:Y:S01]  /*2900*/  LDC.64 R10, c[0x0][0x380] ;  /* 0x0000e000ff0a7b82 */ /* 0x000e220000000a00 */
[----:B------:R-:W-:-:S04]  /*2910*/  IMAD R15, R9, 0x100, R0 ;  /* 0x00000100090f7824 */ /* 0x000fc800078e0200 */
[----:B0-----:R-:W-:-:S04]  /*2920*/  IMAD.WIDE.U32 R10, R15, 0x8, R10 ;  /* 0x000000080f0a7825 */ /* 0x001fc800078e000a */
[----:B------:R-:W-:-:S05]  /*2930*/  IMAD.MOV.U32 R15, RZ, RZ, RZ ;  /* 0x000000ffff0f7224 */ /* 0x000fca00078e00ff */
[----:B------:R0:W-:Y:S02]  /*2940*/  REDG.E.ADD.64.STRONG.GPU desc[UR16][R10.64], R14 ;  /* 0x0000000e0a00798e */ /* 0x0001e4000c12e510 */
.L_x_152:
[----:B------:R-:W-:Y:S05]  /*2950*/  BSYNC.RECONVERGENT B1 ;  /* 0x0000000000017941 */ /* 0x000fea0003800200 */
.L_x_151:
[----:B------:R-:W-:Y:S04]  /*2960*/  BSSY.RECONVERGENT B1, `(.L_x_153) ;  /* 0x0000009000017945 */ /* 0x000fe80003800200 */
[----:B------:R-:W-:Y:S05]  /*2970*/  @!P1 BRA `(.L_x_154) ;  /* 0x00000000001c9947 */ /* 0x000fea0003800000 */
[----:B0-----:R-:W0:Y:S01]  /*2980*/  LDC.64 R10, c[0x0][0x380] ;  /* 0x0000e000ff0a7b82 */ /* 0x001e220000000a00 */
[----:B------:R-:W-:Y:S02]  /*2990*/  IMAD R15, R9, 0x100, R0 ;  /* 0x00000100090f7824 */ /* 0x000fe400078e0200 */
[----:B------:R-:W-:Y:S02]  /*29a0*/  IMAD.MOV.U32 R14, RZ, RZ, R12 ;  /* 0x000000ffff0e7224 */ /* 0x000fe400078e000c */
[----:B------:R-:W-:-:S04]  /*29b0*/  VIADD R15, R15, 0x100 ;  /* 0x000001000f0f7836 */ /* 0x000fc80000000000 */
[----:B0-----:R-:W-:-:S04]  /*29c0*/  IMAD.WIDE.U32 R10, R15, 0x8, R10 ;  /* 0x000000080f0a7825 */ /* 0x001fc800078e000a */
[----:B------:R-:W-:-:S05]  /*29d0*/  IMAD.MOV.U32 R15, RZ, RZ, RZ ;  /* 0x000000ffff0f7224 */ /* 0x000fca00078e00ff */
[----:B------:R1:W-:Y:S02]  /*29e0*/  REDG.E.ADD.64.STRONG.GPU desc[UR16][R10.64], R14 ;  /* 0x0000000e0a00798e */ /* 0x0003e4000c12e510 */
.L_x_154:
[----:B------:R-:W-:Y:S05]  /*29f0*/  BSYNC.RECONVERGENT B1 ;  /* 0x0000000000017941 */ /* 0x000fea0003800200 */
.L_x_153:
[----:B------:R-:W-:Y:S04]  /*2a00*/  BSSY.RECONVERGENT B1, `(.L_x_155) ;  /* 0x0000009000017945 */ /* 0x000fe80003800200 */
[----:B------:R-:W-:Y:S05]  /*2a10*/  @!P2 BRA `(.L_x_156) ;  /* 0x00000000001ca947 */ /* 0x000fea0003800000 */
[----:B01----:R-:W0:Y:S01]  /*2a20*/  LDC.64 R10, c[0x0][0x380] ;  /* 0x0000e000ff0a7b82 */ /* 0x003e220000000a00 */
[----:B------:R-:W-:Y:S02]  /*2a30*/  IMAD R15, R9, 0x100, R0 ;  /* 0x00000100090f7824 */ /* 0x000fe400078e0200 */
[----:B------:R-:W-:Y:S02]  /*2a40*/  IMAD.MOV.U32 R14, RZ, RZ, R20 ;  /* 0x000000ffff0e7224 */ /* 0x000fe400078e0014 */
[----:B------:R-:W-:-:S04]  /*2a50*/  VIADD R15, R15, 0x200 ;  /* 0x000002000f0f7836 */ /* 0x000fc80000000000 */
[----:B0-----:R-:W-:-:S04]  /*2a60*/  IMAD.WIDE.U32 R10, R15, 0x8, R10 ;  /* 0x000000080f0a7825 */ /* 0x001fc800078e000a */
[----:B------:R-:W-:-:S05]  /*2a70*/  IMAD.MOV.U32 R15, RZ, RZ, RZ ;  /* 0x000000ffff0f7224 */ /* 0x000fca00078e00ff */
[----:B------:R2:W-:Y:S02]  /*2a80*/  REDG.E.ADD.64.STRONG.GPU desc[UR16][R10.64], R14 ;  /* 0x0000000e0a00798e */ /* 0x0005e4000c12e510 */
.L_x_156:
[----:B------:R-:W-:Y:S05]  /*2a90*/  BSYNC.RECONVERGENT B1 ;  /* 0x0000000000017941 */ /* 0x000fea0003800200 */
.L_x_155:
[----:B------:R-:W-:Y:S04]  /*2aa0*/  BSSY.RECONVERGENT B1, `(.L_x_157) ;  /* 0x0000009000017945 */ /* 0x000fe80003800200 */
[----:B------:R-:W-:Y:S05]  /*2ab0*/  @!P3 BRA `(.L_x_158) ;  /* 0x00000000001cb947 */ /* 0x000fea0003800000 */
[----:B012---:R-:W0:Y:S01]  /*2ac0*/  LDC.64 R10, c[0x0][0x380] ;  /* 0x0000e000ff0a7b82 */ /* 0x007e220000000a00 */
[----:B------:R-:W-:Y:S02]  /*2ad0*/  IMAD R15, R9, 0x100, R0 ;  /* 0x00000100090f7824 */ /* 0x000fe400078e0200 */
[----:B------:R-:W-:Y:S02]  /*2ae0*/  IMAD.MOV.U32 R14, RZ, RZ, R8 ;  /* 0x000000ffff0e7224 */ /* 0x000fe400078e0008 */
[----:B------:R-:W-:-:S04]  /*2af0*/  VIADD R15, R15, 0x300 ;  /* 0x000003000f0f7836 */ /* 0x000fc80000000000 */
[----:B0-----:R-:W-:-:S04]  /*2b00*/  IMAD.WIDE.U32 R10, R15, 0x8, R10 ;  /* 0x000000080f0a7825 */ /* 0x001fc800078e000a */
[----:B------:R-:W-:-:S05]  /*2b10*/  IMAD.MOV.U32 R15, RZ, RZ, RZ ;  /* 0x000000ffff0f7224 */ /* 0x000fca00078e00ff */
[----:B------:R3:W-:Y:S02]  /*2b20*/  REDG.E.ADD.64.STRONG.GPU desc[UR16][R10.64], R14 ;  /* 0x0000000e0a00798e */ /* 0x0007e4000c12e510 */
.L_x_158:
[----:B------:R-:W-:Y:S05]  /*2b30*/  BSYNC.RECONVERGENT B1 ;  /* 0x0000000000017941 */ /* 0x000fea0003800200 */
.L_x_157:
[----:B------:R-:W-:-:S07]  /*2b40*/  VIADD R9, R9, 0x4 ;  /* 0x0000000409097836 */ /* 0x000fce0000000000 */
.L_x_150:
[----:B------:R-:W-:Y:S01]  /*2b50*/  ISETP.NE.AND P0, PT, R16, RZ, PT ;  /* 0x000000ff1000720c */ /* 0x000fe20003f05270 */
[----:B------:R-:W-:-:S12]  /*2b60*/  BSSY.RECONVERGENT B1, `(.L_x_149) ;  /* 0x0000029000017945 */ /* 0x000fd80003800200 */
[----:B------:R-:W-:Y:S05]  /*2b70*/  @!P0 BRA `(.L_x_159) ;  /* 0x00000000009c8947 */ /* 0x000fea0003800000 */
[----:B------:R-:W-:-:S13]  /*2b80*/  ISETP.NE.AND P0, PT, R19, RZ, PT ;  /* 0x000000ff1300720c */ /* 0x000fda0003f05270 */
[----:B------:R-:W-:Y:S05]  /*2b90*/  @!P0 BRA `(.L_x_160) ;  /* 0x0000000000648947 */ /* 0x000fea0003800000 */
[----:B0123--:R-:W-:Y:S01]  /*2ba0*/  IMAD R10, R9, 0x400, R2 ;  /* 0x00000400090a7824 */ /* 0x00ffe200078e0202 */
[----:B------:R-:W-:Y:S04]  /*2bb0*/  BSSY.RECONVERGENT B2, `(.L_x_161) ;  /* 0x000000c000027945 */ /* 0x000fe80003800200 */
[----:B------:R-:W0:Y:S04]  /*2bc0*/  LDS R8, [R10] ;  /* 0x000000000a087984 */ /* 0x000e280000000800 */
[----:B------:R-:W1:Y:S01]  /*2bd0*/  LDS R12, [R10+0x400] ;  /* 0x000400000a0c7984 */ /* 0x000e620000000800 */
[----:B0-----:R-:W-:-:S02]  /*2be0*/  ISETP.NE.AND P0, PT, R8, RZ, PT ;  /* 0x000000ff0800720c */ /* 0x001fc40003f05270 */
[----:B-1----:R-:W-:-:S11]  /*2bf0*/  ISETP.NE.AND P1, PT, R12, RZ, PT ;  /* 0x000000ff0c00720c */ /* 0x002fd60003f25270 */
[----:B------:R-:W-:Y:S05]  /*2c00*/  @!P0 BRA `(.L_x_162) ;  /* 0x0000000000188947 */ /* 0x000fea0003800000 */
[----:B------:R-:W0:Y:S01]  /*2c10*/  LDC.64 R10, c[0x0][0x380] ;  /* 0x0000e000ff0a7b82 */ /* 0x000e220000000a00 */
[----:B------:R-:W-:-:S04]  /*2c20*/  IMAD R15, R9, 0x100, R0 ;  /* 0x00000100090f7824 */ /* 0x000fc800078e0200 */
[----:B0-----:R-:W-:-:S04]  /*2c30*/  IMAD.WIDE.U32 R14, R15, 0x8, R10 ;  /* 0x000000080f0e7825 */ /* 0x001fc800078e000a */
[----:B------:R-:W-:Y:S02]  /*2c40*/  IMAD.MOV.U32 R10, RZ, RZ, R8 ;  /* 0x000000ffff0a7224 */ /* 0x000fe400078e0008 */
[----:B------:R-:W-:-:S05]  /*2c50*/  IMAD.MOV.U32 R11, RZ, RZ, RZ ;  /* 0x000000ffff0b7224 */ /* 0x000fca00078e00ff */
[----:B------:R0:W-:Y:S02]  /*2c60*/  REDG.E.ADD.64.STRONG.GPU desc[UR16][R14.64], R10 ;  /* 0x0000000a0e00798e */ /* 0x0001e4000c12e510 */
.L_x_162:
[----:B------:R-:W-:Y:S05]  /*2c70*/  BSYNC.RECONVERGENT B2 ;  /* 0x0000000000027941 */ /* 0x000fea0003800200 */
.L_x_161:
[----:B------:R-:W-:Y:S04]  /*2c80*/  BSSY.RECONVERGENT B2, `(.L_x_163) ;  /* 0x0000009000027945 */ /* 0x000fe80003800200 */
[----:B------:R-:W-:Y:S05]  /*2c90*/  @!P1 BRA `(.L_x_164) ;  /* 0x00000000001c9947 */ /* 0x000fea0003800000 */
[----:B0-----:R-:W0:Y:S01]  /*2ca0*/  LDC.64 R10, c[0x0][0x380] ;  /* 0x0000e000ff0a7b82 */ /* 0x001e220000000a00 */
[----:B------:R-:W-:-:S04]  /*2cb0*/  IMAD R8, R9, 0x100, R0 ;  /* 0x0000010009087824 */ /* 0x000fc800078e0200 */
[----:B------:R-:W-:-:S04]  /*2cc0*/  VIADD R15, R8, 0x100 ;  /* 0x00000100080f7836 */ /* 0x000fc80000000000 */
[----:B0-----:R-:W-:-:S04]  /*2cd0*/  IMAD.WIDE.U32 R14, R15, 0x8, R10 ;  /* 0x000000080f0e7825 */ /* 0x001fc800078e000a */
[----:B------:R-:W-:Y:S02]  /*2ce0*/  IMAD.MOV.U32 R10, RZ, RZ, R12 ;  /* 0x000000ffff0a7224 */ /* 0x000fe400078e000c */
[----:B------:R-:W-:-:S05]  /*2cf0*/  IMAD.MOV.U32 R11, RZ, RZ, RZ ;  /* 0x000000ffff0b7224 */ /* 0x000fca00078e00ff */
[----:B------:R1:W-:Y:S02]  /*2d00*/  REDG.E.ADD.64.STRONG.GPU desc[UR16][R14.64], R10 ;  /* 0x0000000a0e00798e */ /* 0x0003e4000c12e510 */
.L_x_164:
[----:B------:R-:W-:Y:S05]  /*2d10*/  BSYNC.RECONVERGENT B2 ;  /* 0x0000000000027941 */ /* 0x000fea0003800200 */
.L_x_163:
[----:B------:R-:W-:-:S07]  /*2d20*/  VIADD R9, R9, 0x2 ;  /* 0x0000000209097836 */ /* 0x000fce0000000000 */
.L_x_160:
[----:B------:R-:W-:-:S13]  /*2d30*/  ISETP.NE.AND P0, PT, R7, RZ, PT ;  /* 0x000000ff0700720c */ /* 0x000fda0003f05270 */
[----:B------:R-:W-:Y:S05]  /*2d40*/  @!P0 BRA `(.L_x_159) ;  /* 0x0000000000288947 */ /* 0x000fea0003800000 */
[----:B------:R-:W-:-:S05]  /*2d50*/  IMAD R8, R9, 0x400, R2 ;  /* 0x0000040009087824 */ /* 0x000fca00078e0202 */
[----:B------:R-:W4:Y:S02]  /*2d60*/  LDS R12, [R8] ;  /* 0x00000000080c7984 */ /* 0x000f240000000800 */
[----:B----4-:R-:W-:-:S13]  /*2d70*/  ISETP.NE.AND P0, PT, R12, RZ, PT ;  /* 0x000000ff0c00720c */ /* 0x010fda0003f05270 */
[----:B------:R-:W-:Y:S05]  /*2d80*/  @!P0 BRA `(.L_x_159) ;  /* 0x0000000000188947 */ /* 0x000fea0003800000 */
[----:B0123--:R-:W0:Y:S01]  /*2d90*/  LDC.64 R10, c[0x0][0x380] ;  /* 0x0000e000ff0a7b82 */ /* 0x00fe220000000a00 */
[----:B------:R-:W-:-:S04]  /*2da0*/  IMAD R9, R9, 0x100, R0 ;  /* 0x0000010009097824 */ /* 0x000fc800078e0200 */
[----:B0-----:R-:W-:-:S04]  /*2db0*/  IMAD.WIDE.U32 R8, R9, 0x8, R10 ;  /* 0x0000000809087825 */ /* 0x001fc800078e000a */
[----:B------:R-:W-:Y:S02]  /*2dc0*/  IMAD.MOV.U32 R10, RZ, RZ, R12 ;  /* 0x000000ffff0a7224 */ /* 0x000fe400078e000c */
[----:B------:R-:W-:-:S05]  /*2dd0*/  IMAD.MOV.U32 R11, RZ, RZ, RZ ;  /* 0x000000ffff0b7224 */ /* 0x000fca00078e00ff */
[----:B------:R4:W-:Y:S02]  /*2de0*/  REDG.E.ADD.64.STRONG.GPU desc[UR16][R8.64], R10 ;  /* 0x0000000a0800798e */ /* 0x0009e4000c12e510 */
.L_x_159:
[----:B------:R-:W-:Y:S05]  /*2df0*/  BSYNC.RECONVERGENT B1 ;  /* 0x0000000000017941 */ /* 0x000fea0003800200 */
.L_x_149:
[----:B------:R-:W-:-:S13]  /*2e00*/  ISETP.GT.U32.AND P0, PT, R0, 0x7f, PT ;  /* 0x0000007f0000780c */ /* 0x000fda0003f04070 */
[----:B------:R-:W-:Y:S05]  /*2e10*/  @P0 BRA `(.L_x_130) ;  /* 0x0000000800a00947 */ /* 0x000fea0003800000 */
[----:B------:R-:W-:Y:S01]  /*2e20*/  ISETP.GE.U32.AND P0, PT, R13, 0x7, PT ;  /* 0x000000070d00780c */ /* 0x000fe20003f06070 */
[----:B----4-:R-:W-:-:S12]  /*2e30*/  IMAD.MOV.U32 R9, RZ, RZ, RZ ;  /* 0x000000ffff097224 */ /* 0x010fd800078e00ff */
[----:B------:R-:W-:Y:S05]  /*2e40*/  @!P0 BRA `(.L_x_165) ;  /* 0x0000000400248947 */ /* 0x000fea0003800000 */
[----:B------:R-:W4:Y:S01]  /*2e50*/  LDC.64 R8, c[0x0][0x380] ;  /* 0x0000e000ff087b82 */ /* 0x000f220000000a00 */
[----:B0123--:R-:W-:-:S07]  /*2e60*/  IMAD.MOV.U32 R15, RZ, RZ, RZ ;  /* 0x000000ffff0f7224 */ /* 0x00ffce00078e00ff */
.L_x_182:
[C---:B01234-:R-:W-:Y:S01]  /*2e70*/  IMAD R12, R15.reuse, 0x400, R2 ;  /* 0x000004000f0c7824 */ /* 0x05ffe200078e0202 */
[----:B------:R-:W-:Y:S01]  /*2e80*/  BSSY.RECONVERGENT B1, `(.L_x_166) ;  /* 0x0000012000017945 */ /* 0x000fe20003800200 */
[C---:B------:R-:W-:Y:S02]  /*2e90*/  IMAD R11, R15.reuse, 0x100, R0 ;  /* 0x000001000f0b7824 */ /* 0x040fe400078e0200 */
[----:B------:R-:W-:Y:S01]  /*2ea0*/  VIADD R15, R15, 0x8 ;  /* 0x000000080f0f7836 */ /* 0x000fe20000000000 */
[----:B------:R-:W0:Y:S01]  /*2eb0*/  LDS R14, [R12+0x200] ;  /* 0x000200000c0e7984 */ /* 0x000e220000000800 */
[----:B----4-:R-:W-:-:S03]  /*2ec0*/  IMAD.WIDE.U32 R10, R11, 0x8, R8 ;  /* 0x000000080b0a7825 */ /* 0x010fc600078e0008 */
[----:B------:R-:W1:Y:S04]  /*2ed0*/  LDS R20, [R12+0x600] ;  /* 0x000600000c147984 */ /* 0x000e680000000800 */
[----:B------:R2:W3:Y:S04]  /*2ee0*/  LDS R21, [R12+0xa00] ;  /* 0x000a00000c157984 */ /* 0x0004e80000000800 */
[----:B------:R2:W4:Y:S04]  /*2ef0*/  LDS R22, [R12+0xe00] ;  /* 0x000e00000c167984 */ /* 0x0005280000000800 */
[----:B------:R2:W2:Y:S04]  /*2f00*/  LDS R23, [R12+0x1200] ;  /* 0x001200000c177984 */ /* 0x0004a80000000800 */
[----:B------:R0:W2:Y:S04]  /*2f10*/  LDS R24, [R12+0x1600] ;  /* 0x001600000c187984 */ /* 0x0000a80000000800 */
[----:B------:R0:W2:Y:S04]  /*2f20*/  LDS R25, [R12+0x1a00] ;  /* 0x001a00000c197984 */ /* 0x0000a80000000800 */
[----:B------:R0:W2:Y:S02]  /*2f30*/  LDS R26, [R12+0x1e00] ;  /* 0x001e00000c1a7984 */ /* 0x0000a40000000800 */
[----:B0-----:R-:W-:-:S02]  /*2f40*/  ISETP.NE.AND P0, PT, R14, RZ, PT ;  /* 0x000000ff0e00720c */ /* 0x001fc40003f05270 */
[----:B-1----:R-:W-:-:S11]  /*2f50*/  ISETP.NE.AND P1, PT, R20, RZ, PT ;  /* 0x000000ff1400720c */ /* 0x002fd60003f25270 */
[----:B---34-:R-:W-:Y:S05]  /*2f60*/  @!P0 BRA `(.L_x_167) ;  /* 0x00000000000c8947 */ /* 0x018fea0003800000 */
[----:B--2---:R-:W-:Y:S02]  /*2f70*/  IMAD.MOV.U32 R12, RZ, RZ, R14 ;  /* 0x000000ffff0c7224 */ /* 0x004fe400078e000e */
[----:B------:R-:W-:-:S05]  /*2f80*/  IMAD.MOV.U32 R13, RZ, RZ, RZ ;  /* 0x000000ffff0d7224 */ /* 0x000fca00078e00ff */
[----:B------:R0:W-:Y:S02]  /*2f90*/  REDG.E.ADD.64.STRONG.GPU desc[UR16][R10.64+0x400], R12 ;  /* 0x0004000c0a00798e */ /* 0x0001e4000c12e510 */
.L_x_167:
[----:B------:R-:W-:Y:S05]  /*2fa0*/  BSYNC.RECONVERGENT B1 ;  /* 0x0000000000017941 */ /* 0x000fea0003800200 */
.L_x_166:
[----:B------:R-:W-:Y:S04]  /*2fb0*/  BSSY.RECONVERGENT B1, `(.L_x_168) ;  /* 0x0000005000017945 */ /* 0x000fe80003800200 */
[----:B------:R-:W-:Y:S05]  /*2fc0*/  @!P1 BRA `(.L_x_169) ;  /* 0x00000000000c9947 */ /* 0x000fea0003800000 */
[----:B0-2---:R-:W-:Y:S02]  /*2fd0*/  IMAD.MOV.U32 R12, RZ, RZ, R20 ;  /* 0x000000ffff0c7224 */ /* 0x005fe400078e0014 */
[----:B------:R-:W-:-:S05]  /*2fe0*/  IMAD.MOV.U32 R13, RZ, RZ, RZ ;  /* 0x000000ffff0d7224 */ /* 0x000fca00078e00ff */
[----:B------:R1:W-:Y:S02]  /*2ff0*/  REDG.E.ADD.64.STRONG.GPU desc[UR16][R10.64+0xc00], R12 ;  /* 0x000c000c0a00798e */ /* 0x0003e4000c12e510 */
.L_x_169:
[----:B------:R-:W-:Y:S05]  /*3000*/  BSYNC.RECONVERGENT B1 ;  /* 0x0000000000017941 */ /* 0x000fea0003800200 */
.L_x_168:
[----:B------:R-:W-:Y:S01]  /*3010*/  ISETP.NE.AND P6, PT, R21, RZ, PT ;  /* 0x000000ff1500720c */ /* 0x000fe20003fc5270 */
[----:B------:R-:W-:Y:S01]  /*3020*/  BSSY.RECONVERGENT B1, `(.L_x_170) ;  /* 0x000000b000017945 */ /* 0x000fe20003800200 */
[----:B------:R-:W-:Y:S02]  /*3030*/  ISETP.NE.AND P0, PT, R15, R6, PT ;  /* 0x000000060f00720c */ /* 0x000fe40003f05270 */
[----:B------:R-:W-:Y:S02]  /*3040*/  ISETP.NE.AND P1, PT, R22, RZ, PT ;  /* 0x000000ff1600720c */ /* 0x000fe40003f25270 */
[----:B--2---:R-:W-:Y:S02]  /*3050*/  ISETP.NE.AND P2, PT, R23, RZ, PT ;  /* 0x000000ff1700720c */ /* 0x004fe40003f45270 */
[----:B------:R-:W-:Y:S02]  /*3060*/  ISETP.NE.AND P3, PT, R24, RZ, PT ;  /* 0x000000ff1800720c */ /* 0x000fe40003f65270 */
[----:B------:R-:W-:-:S02]  /*3070*/  ISETP.NE.AND P4, PT, R25, RZ, PT ;  /* 0x000000ff1900720c */ /* 0x000fc40003f85270 */
[----:B------:R-:W-:Y:S01]  /*3080*/  ISETP.NE.AND P5, PT, R26, RZ, PT ;  /* 0x000000ff1a00720c */ /* 0x000fe20003fa5270 */
[----:B------:R-:W-:-:S12]  /*3090*/  @!P6 BRA `(.L_x_171) ;  /* 0x00000000000ce947 */ /* 0x000fd80003800000 */
[----:B01----:R-:W-:Y:S02]  /*30a0*/  IMAD.MOV.U32 R12, RZ, RZ, R21 ;  /* 0x000000ffff0c7224 */ /* 0x003fe400078e0015 */
[----:B------:R-:W-:-:S05]  /*30b0*/  IMAD.MOV.U32 R13, RZ, RZ, RZ ;  /* 0x000000ffff0d7224 */ /* 0x000fca00078e00ff */
[----:B------:R2:W-:Y:S02]  /*30c0*/  REDG.E.ADD.64.STRONG.GPU desc[UR16][R10.64+0x1400], R12 ;  /* 0x0014000c0a00798e */ /* 0x0005e4000c12e510 */
.L_x_171:
[----:B------:R-:W-:Y:S05]  /*30d0*/  BSYNC.RECONVERGENT B1 ;  /* 0x0000000000017941 */ /* 0x000fea0003800200 */
.L_x_170:
[----:B------:R-:W-:Y:S04]  /*30e0*/  BSSY.RECONVERGENT B1, `(.L_x_172) ;  /* 0x0000005000017945 */ /* 0x000fe80003800200 */
[----:B------:R-:W-:Y:S05]  /*30f0*/  @!P1 BRA `(.L_x_173) ;  /* 0x00000000000c9947 */ /* 0x000fea0003800000 */
[----:B012---:R-:W-:Y:S02]  /*3100*/  IMAD.MOV.U32 R12, RZ, RZ, R22 ;  /* 0x000000ffff0c7224 */ /* 0x007fe400078e0016 */
[----:B------:R-:W-:-:S05]  /*3110*/  IMAD.MOV.U32 R13, RZ, RZ, RZ ;  /* 0x000000ffff0d7224 */ /* 0x000fca00078e00ff */
[----:B------:R3:W-:Y:S02]  /*3120*/  REDG.E.ADD.64.STRONG.GPU desc[UR16][R10.64+0x1c00], R12 ;  /* 0x001c000c0a00798e */ /* 0x0007e4000c12e510 */
.L_x_173:
[----:B------:R-:W-:Y:S05]  /*3130*/  BSYNC.RECONVERGENT B1 ;  /* 0x0000000000017941 */ /* 0x000fea0003800200 */
.L_x_172:
[----:B------:R-:W-:Y:S04]  /*3140*/  BSSY.RECONVERGENT B1, `(.L_x_174) ;  /* 0x0000005000017945 */ /* 0x000fe80003800200 */
[----:B------:R-:W-:Y:S05]  /*3150*/  @!P2 BRA `(.L_x_175) ;  /* 0x00000000000ca947 */ /* 0x000fea0003800000 */
[----:B0123--:R-:W-:Y:S02]  /*3160*/  IMAD.MOV.U32 R12, RZ, RZ, R23 ;  /* 0x000000ffff0c7224 */ /* 0x00ffe400078e0017 */
[----:B------:R-:W-:-:S05]  /*3170*/  IMAD.MOV.U32 R13, RZ, RZ, RZ ;  /* 0x000000ffff0d7224 */ /* 0x000fca00078e00ff */
[----:B------:R4:W-:Y:S02]  /*3180*/  REDG.E.ADD.64.STRONG.GPU desc[UR16][R10.64+0x2400], R12 ;  /* 0x0024000c0a00798e */ /* 0x0009e4000c12e510 */
.L_x_175:
[----:B------:R-:W-:Y:S05]  /*3190*/  BSYNC.RECONVERGENT B1 ;  /* 0x0000000000017941 */ /* 0x000fea0003800200 */
.L_x_174:
[----:B------:R-:W-:Y:S04]  /*31a0*/  BSSY.RECONVERGENT B1, `(.L_x_176) ;  /* 0x0000005000017945 */ /* 0x000fe80003800200 */
[----:B------:R-:W-:Y:S05]  /*31b0*/  @!P3 BRA `(.L_x_177) ;  /* 0x00000000000cb947 */ /* 0x000fea0003800000 */
[----:B01234-:R-:W-:Y:S02]  /*31c0*/  IMAD.MOV.U32 R12, RZ, RZ, R24 ;  /* 0x000000ffff0c7224 */ /* 0x01ffe400078e0018 */
[----:B------:R-:W-:-:S05]  /*31d0*/  IMAD.MOV.U32 R13, RZ, RZ, RZ ;  /* 0x000000ffff0d7224 */ /* 0x000fca00078e00ff */
[----:B------:R0:W-:Y:S02]  /*31e0*/  REDG.E.ADD.64.STRONG.GPU desc[UR16][R10.64+0x2c00], R12 ;  /* 0x002c000c0a00798e */ /* 0x0001e4000c12e510 */
.L_x_177:
[----:B------:R-:W-:Y:S05]  /*31f0*/  BSYNC.RECONVERGENT B1 ;  /* 0x0000000000017941 */ /* 0x000fea0003800200 */
.L_x_176:
[----:B------:R-:W-:Y:S04]  /*3200*/  BSSY.RECONVERGENT B1, `(.L_x_178) ;  /* 0x0000005000017945 */ /* 0x000fe80003800200 */
[----:B------:R-:W-:Y:S05]  /*3210*/  @!P4 BRA `(.L_x_179) ;  /* 0x00000000000cc947 */ /* 0x000fea0003800000 */
[----:B01234-:R-:W-:Y:S02]  /*3220*/  IMAD.MOV.U32 R12, RZ, RZ, R25 ;  /* 0x000000ffff0c7224 */ /* 0x01ffe400078e0019 */
[----:B------:R-:W-:-:S05]  /*3230*/  IMAD.MOV.U32 R13, RZ, RZ, RZ ;  /* 0x000000ffff0d7224 */ /* 0x000fca00078e00ff */
[----:B------:R0:W-:Y:S02]  /*3240*/  REDG.E.ADD.64.STRONG.GPU desc[UR16][R10.64+0x3400], R12 ;  /* 0x0034000c0a00798e */ /* 0x0001e4000c12e510 */
.L_x_179:
[----:B------:R-:W-:Y:S05]  /*3250*/  BSYNC.RECONVERGENT B1 ;  /* 0x0000000000017941 */ /* 0x000fea0003800200 */
.L_x_178:
[----:B------:R-:W-:Y:S04]  /*3260*/  BSSY.RECONVERGENT B1, `(.L_x_180) ;  /* 0x0000005000017945 */ /* 0x000fe80003800200 */
[----:B------:R-:W-:Y:S05]  /*3270*/  @!P5 BRA `(.L_x_181) ;  /* 0x00000000000cd947 */ /* 0x000fea0003800000 */
[----:B01234-:R-:W-:Y:S02]  /*3280*/  IMAD.MOV.U32 R12, RZ, RZ, R26 ;  /* 0x000000ffff0c7224 */ /* 0x01ffe400078e001a */
[----:B------:R-:W-:-:S05]  /*3290*/  IMAD.MOV.U32 R13, RZ, RZ, RZ ;  /* 0x000000ffff0d7224 */ /* 0x000fca00078e00ff */
[----:B------:R0:W-:Y:S02]  /*32a0*/  REDG.E.ADD.64.STRONG.GPU desc[UR16][R10.64+0x3c00], R12 ;  /* 0x003c000c0a00798e */ /* 0x0001e4000c12e510 */
.L_x_181:
[----:B------:R-:W-:Y:S05]  /*32b0*/  BSYNC.RECONVERGENT B1 ;  /* 0x0000000000017941 */ /* 0x000fea0003800200 */
.L_x_180:
[----:B------:R-:W-:Y:S05]  /*32c0*/  @P0 BRA `(.L_x_182) ;  /* 0xfffffff800e80947 */ /* 0x000fea000383ffff */
[----:B------:R-:W-:-:S07]  /*32d0*/  IMAD.MOV.U32 R9, RZ, RZ, R6 ;  /* 0x000000ffff097224 */ /* 0x000fce00078e0006 */
.L_x_165:
[----:B------:R-:W-:-:S13]  /*32e0*/  ISETP.NE.AND P0, PT, R17, RZ, PT ;  /* 0x000000ff1100720c */ /* 0x000fda0003f05270 */
[----:B------:R-:W-:Y:S05]  /*32f0*/  @!P0 BRA `(.L_x_130) ;  /* 0x0000000400688947 */ /* 0x000fea0003800000 */
[----:B------:R-:W-:-:S13]  /*3300*/  ISETP.GE.U32.AND P0, PT, R18, 0x3, PT ;  /* 0x000000031200780c */ /* 0x000fda0003f06070 */
[----:B------:R-:W-:Y:S05]  /*3310*/  @!P0 BRA `(.L_x_183) ;  /* 0x0000000000c08947 */ /* 0x000fea0003800000 */
[----:B------:R-:W-:Y:S01]  /*3320*/  IMAD R8, R9, 0x400, R2 ;  /* 0x0000040009087824 */ /* 0x000fe200078e0202 */
[----:B------:R-:W-:Y:S04]  /*3330*/  BSSY.RECONVERGENT B1, `(.L_x_184) ;  /* 0x000000f000017945 */ /* 0x000fe80003800200 */
[----:B01234-:R-:W0:Y:S04]  /*3340*/  LDS R12, [R8+0x200] ;  /* 0x00020000080c7984 */ /* 0x01fe280000000800 */
        /* <DEDUP_REMOVED lines=13> */
.L_x_185:
[----:B------:R-:W-:Y:S05]  /*3420*/  BSYNC.RECONVERGENT B1 ;  /* 0x0000000000017941 */ /* 0x000fea0003800200 */
.L_x_184:
        /* <DEDUP_REMOVED lines=9> */
.L_x_187:
[----:B------:R-:W-:Y:S05]  /*34c0*/  BSYNC.RECONVERGENT B1 ;  /* 0x0000000000017941 */ /* 0x000fea0003800200 */
.L_x_186:
        /* <DEDUP_REMOVED lines=9> */
.L_x_189:
[----:B------:R-:W-:Y:S05]  /*3560*/  BSYNC.RECONVERGENT B1 ;  /* 0x0000000000017941 */ /* 0x000fea0003800200 */
.L_x_188:
        /* <DEDUP_REMOVED lines=9> */
.L_x_191:
[----:B------:R-:W-:Y:S05]  /*3600*/  BSYNC.RECONVERGENT B1 ;  /* 0x0000000000017941 */ /* 0x000fea0003800200 */
.L_x_190:
[----:B------:R-:W-:-:S07]  /*3610*/  VIADD R9, R9, 0x4 ;  /* 0x0000000409097836 */ /* 0x000fce0000000000 */
.L_x_183:
[----:B------:R-:W-:-:S13]  /*3620*/  ISETP.NE.AND P0, PT, R16, RZ, PT ;  /* 0x000000ff1000720c */ /* 0x000fda0003f05270 */
[----:B------:R-:W-:Y:S05]  /*3630*/  @!P0 BRA `(.L_x_130) ;  /* 0x0000000000988947 */ /* 0x000fea0003800000 */
[----:B------:R-:W-:-:S13]  /*3640*/  ISETP.NE.AND P0, PT, R19, RZ, PT ;  /* 0x000000ff1300720c */ /* 0x000fda0003f05270 */
[----:B------:R-:W-:Y:S05]  /*3650*/  @!P0 BRA `(.L_x_192) ;  /* 0x0000000000648947 */ /* 0x000fea0003800000 */
[----:B01234-:R-:W-:Y:S01]  /*3660*/  IMAD R10, R9, 0x400, R2 ;  /* 0x00000400090a7824 */ /* 0x01ffe200078e0202 */
[----:B------:R-:W-:Y:S04]  /*3670*/  BSSY.RECONVERGENT B1, `(.L_x_193) ;  /* 0x000000c000017945 */ /* 0x000fe80003800200 */
[----:B------:R-:W0:Y:S04]  /*3680*/  LDS R6, [R10+0x200] ;  /* 0x000200000a067984 */ /* 0x000e280000000800 */
        /* <DEDUP_REMOVED lines=10> */
.L_x_194:
[----:B------:R-:W-:Y:S05]  /*3730*/  BSYNC.RECONVERGENT B1 ;  /* 0x0000000000017941 */ /* 0x000fea0003800200 */
.L_x_193:
        /* <DEDUP_REMOVED lines=9> */
.L_x_196:
[----:B------:R-:W-:Y:S05]  /*37d0*/  BSYNC.RECONVERGENT B1 ;  /* 0x0000000000017941 */ /* 0x000fea0003800200 */
.L_x_195:
[----:B------:R-:W-:-:S07]  /*37e0*/  VIADD R9, R9, 0x2 ;  /* 0x0000000209097836 */ /* 0x000fce0000000000 */
.L_x_192:
[----:B------:R-:W-:-:S13]  /*37f0*/  ISETP.NE.AND P0, PT, R7, RZ, PT ;  /* 0x000000ff0700720c */ /* 0x000fda0003f05270 */
[----:B------:R-:W-:Y:S05]  /*3800*/  @!P0 BRA `(.L_x_130) ;  /* 0x0000000000248947 */ /* 0x000fea0003800000 */
[----:B------:R-:W-:-:S05]  /*3810*/  IMAD R6, R9, 0x400, R2 ;  /* 0x0000040009067824 */ /* 0x000fca00078e0202 */
[----:B------:R-:W5:Y:S02]  /*3820*/  LDS R8, [R6+0x200] ;  /* 0x0002000006087984 */ /* 0x000f640000000800 */
[----:B-----5:R-:W-:-:S13]  /*3830*/  ISETP.NE.AND P0, PT, R8, RZ, PT ;  /* 0x000000ff0800720c */ /* 0x020fda0003f05270 */
[----:B------:R-:W-:Y:S05]  /*3840*/  @!P0 BRA `(.L_x_130) ;  /* 0x0000000000148947 */ /* 0x000fea0003800000 */
[----:B------:R-:W5:Y:S01]  /*3850*/  LDC.64 R6, c[0x0][0x380] ;  /* 0x0000e000ff067b82 */ /* 0x000f620000000a00 */
[----:B------:R-:W-:-:S04]  /*3860*/  IMAD R9, R9, 0x100, R0 ;  /* 0x0000010009097824 */ /* 0x000fc800078e0200 */
[----:B-----5:R-:W-:-:S04]  /*3870*/  IMAD.WIDE.U32 R6, R9, 0x8, R6 ;  /* 0x0000000809067825 */ /* 0x020fc800078e0006 */
[----:B------:R-:W-:-:S05]  /*3880*/  IMAD.MOV.U32 R9, RZ, RZ, RZ ;  /* 0x000000ffff097224 */ /* 0x000fca00078e00ff */
[----:B------:R0:W-:Y:S02]  /*3890*/  REDG.E.ADD.64.STRONG.GPU desc[UR16][R6.64+0x400], R8 ;  /* 0x000400080600798e */ /* 0x0001e4000c12e510 */
.L_x_130:
[----:B------:R-:W-:Y:S05]  /*38a0*/  BSYNC.RECONVERGENT B0 ;  /* 0x0000000000007941 */ /* 0x000fea0003800200 */
.L_x_129:
[----:B------:R-:W1:Y:S01]  /*38b0*/  LDCU.64 UR4, c[0x0][0x390] ;  /* 0x00007200ff0477ac */ /* 0x000e620008000a00 */
[----:B------:R-:W-:-:S04]  /*38c0*/  UIADD3 UR6, UP1, UPT, UR6, 0x1, URZ ;  /* 0x0000000106067890 */ /* 0x000fc8000ff3e0ff */
[----:B------:R-:W-:Y:S02]  /*38d0*/  UIADD3.X UR7, UPT, UPT, URZ, UR7, URZ, UP1, !UPT ;  /* 0x00000007ff077290 */ /* 0x000fe40008ffe4ff */
[----:B-1----:R-:W-:-:S04]  /*38e0*/  UIADD3 UR9, UP0, UPT, UR4, -0x1, URZ ;  /* 0xffffffff04097890 */ /* 0x002fc8000ff1e0ff */
[----:B------:R-:W-:-:S04]  /*38f0*/  UIADD3.X UR10, UPT, UPT, UR5, -0x1, URZ, UP0, !UPT ;  /* 0xffffffff050a7890 */ /* 0x000fc800087fe4ff */
[----:B------:R-:W-:-:S04]  /*3900*/  USHF.R.U64 UR9, UR9, 0x1e, UR10 ;  /* 0x0000001e09097899 */ /* 0x000fc8000800120a */
[----:B------:R-:W-:-:S04]  /*3910*/  UIADD3 UR9, UP0, UPT, UR9, 0x1, URZ ;  /* 0x0000000109097890 */ /* 0x000fc8000ff1e0ff */
[----:B------:R-:W-:Y:S02]  /*3920*/  ULEA.HI.X UR10, UR10, URZ, URZ, 0x2, UP0 ;  /* 0x000000ff0a0a7291 */ /* 0x000fe400080f14ff */
[----:B------:R-:W-:-:S04]  /*3930*/  UISETP.LT.U32.AND UP0, UPT, UR9, UR4, UPT ;  /* 0x000000040900728c */ /* 0x000fc8000bf01070 */
[----:B------:R-:W-:-:S04]  /*3940*/  UISETP.LT.U32.AND.EX UP0, UPT, UR10, UR5, UPT, UP0 ;  /* 0x000000050a00728c */ /* 0x000fc8000bf01100 */
[----:B------:R-:W-:Y:S02]  /*3950*/  USEL UR4, UR9, UR4, UP0 ;  /* 0x0000000409047287 */ /* 0x000fe40008000000 */
[----:B------:R-:W-:Y:S02]  /*3960*/  USEL UR5, UR10, UR5, UP0 ;  /* 0x000000050a057287 */ /* 0x000fe40008000000 */
[----:B------:R-:W-:-:S04]  /*3970*/  UISETP.NE.U32.AND UP0, UPT, UR6, UR4, UPT ;  /* 0x000000040600728c */ /* 0x000fc8000bf05070 */
[----:B------:R-:W-:Y:S01]  /*3980*/  UISETP.NE.AND.EX UP0, UPT, UR7, UR5, UPT, UP0 ;  /* 0x000000050700728c */ /* 0x000fe2000bf05300 */
[----:B------:R-:W-:Y:S08]  /*3990*/  BAR.SYNC.DEFER_BLOCKING 0x0 ;  /* 0x0000000000007b1d */ /* 0x000ff00000010000 */
[----:B------:R-:W-:Y:S05]  /*39a0*/  BRA.U UP0, `(.L_x_197) ;  /* 0xffffffc900007547 */ /* 0x000fea000b83ffff */
[----:B------:R-:W-:Y:S05]  /*39b0*/  EXIT ;  /* 0x000000000000794d */ /* 0x000fea0003800000 */
.L_x_198:
        /* <DEDUP_REMOVED lines=12> */
.L_x_445:


//--------------------- .text._ZN3cub18CUB_300001_SM_10006detail10radix_sort31DeviceRadixSortSingleTileKernelINS1_5radix10policy_hubIddyE10Policy1000ELNS0_9SortOrderE0EddyNS1_21identity_decomposer_tEEEvPKT1_PSA_PKT2_PSE_T3_iiT4_ --------------------------
	.section	.text._ZN3cub18CUB_300001_SM_10006detail10radix_sort31DeviceRadixSortSingleTileKernelINS1_5radix10policy_hubIddyE10Policy1000ELNS0_9SortOrderE0EddyNS1_21identity_decomposer_tEEEvPKT1_PSA_PKT2_PSE_T3_iiT4_,"ax",@progbits
	.align	128
        .global         _ZN3cub18CUB_300001_SM_10006detail10radix_sort31DeviceRadixSortSingleTileKernelINS1_5radix10policy_hubIddyE10Policy1000ELNS0_9SortOrderE0EddyNS1_21identity_decomposer_tEEEvPKT1_PSA_PKT2_PSE_T3_iiT4_
        .type           _ZN3cub18CUB_300001_SM_10006detail10radix_sort31DeviceRadixSortSingleTileKernelINS1_5radix10policy_hubIddyE10Policy1000ELNS0_9SortOrderE0EddyNS1_21identity_decomposer_tEEEvPKT1_PSA_PKT2_PSE_T3_iiT4_,@function
        .size           _ZN3cub18CUB_300001_SM_10006detail10radix_sort31DeviceRadixSortSingleTileKernelINS1_5radix10policy_hubIddyE10Policy1000ELNS0_9SortOrderE0EddyNS1_21identity_decomposer_tEEEvPKT1_PSA_PKT2_PSE_T3_iiT4_,(.L_x_446 - _ZN3cub18CUB_300001_SM_10006detail10radix_sort31DeviceRadixSortSingleTileKernelINS1_5radix10policy_hubIddyE10Policy1000ELNS0_9SortOrderE0EddyNS1_21identity_decomposer_tEEEvPKT1_PSA_PKT2_PSE_T3_iiT4_)
        .other          _ZN3cub18CUB_300001_SM_10006detail10radix_sort31DeviceRadixSortSingleTileKernelINS1_5radix10policy_hubIddyE10Policy1000ELNS0_9SortOrderE0EddyNS1_21identity_decomposer_tEEEvPKT1_PSA_PKT2_PSE_T3_iiT4_,@"STO_CUDA_ENTRY STV_DEFAULT"
_ZN3cub18CUB_300001_SM_10006detail10radix_sort31DeviceRadixSortSingleTileKernelINS1_5radix10policy_hubIddyE10Policy1000ELNS0_9SortOrderE0EddyNS1_21identity_decomposer_tEEEvPKT1_PSA_PKT2_PSE_T3_iiT4_:
.text._ZN3cub18CUB_300001_SM_10006detail10radix_sort31DeviceRadixSortSingleTileKernelINS1_5radix10policy_hubIddyE10Policy1000ELNS0_9SortOrderE0EddyNS1_21identity_decomposer_tEEEvPKT1_PSA_PKT2_PSE_T3_iiT4_:
[----:B------:R-:W-:Y:S01]  /*0000*/  LDC R1, c[0x0][0x37c] ;  /* 0x0000df00ff017b82 */ /* 0x000fe20000000800 */
[----:B------:R-:W0:Y:S01]  /*0010*/  S2R R0, SR_TID.X ;  /* 0x0000000000007919 */ /* 0x000e220000002100 */
[----:B------:R-:W1:Y:S06]  /*0020*/  LDCU UR4, c[0x0][0x3a0] ;  /* 0x00007400ff0477ac */ /* 0x000e6c0008000800 */
[----:B------:R-:W2:Y:S01]  /*0030*/  LDC.64 R4, c[0x0][0x380] ;  /* 0x0000e000ff047b82 */ /* 0x000ea20000000a00 */
[----:B------:R-:W-:Y:S01]  /*0040*/  IMAD.MOV.U32 R7, RZ, RZ, 0x7fffffff ;  /* 0x7fffffffff077424 */ /* 0x000fe200078e00ff */
[----:B------:R-:W3:Y:S01]  /*0050*/  LDCU.64 UR10, c[0x0][0x358] ;  /* 0x00006b00ff0a77ac */ /* 0x000ee20008000a00 */
[----:B------:R-:W-:-:S02]  /*0060*/  IMAD.MOV.U32 R8, RZ, RZ, -0x1 ;  /* 0xffffffffff087424 */ /* 0x000fc400078e00ff */
[----:B------:R-:W-:Y:S02]  /*0070*/  IMAD.MOV.U32 R9, RZ, RZ, 0x7fffffff ;  /* 0x7fffffffff097424 */ /* 0x000fe400078e00ff */
[----:B------:R-:W-:Y:S02]  /*0080*/  IMAD.MOV.U32 R34, RZ, RZ, -0x1 ;  /* 0xffffffffff227424 */ /* 0x000fe400078e00ff */
[----:B------:R-:W-:Y:S02]  /*0090*/  IMAD.MOV.U32 R35, RZ, RZ, 0x7fffffff ;  /* 0x7fffffffff237424 */ /* 0x000fe400078e00ff */
[----:B------:R-:W-:Y:S02]  /*00a0*/  IMAD.MOV.U32 R36, RZ, RZ, -0x1 ;  /* 0xffffffffff247424 */ /* 0x000fe400078e00ff */
[----:B------:R-:W-:Y:S02]  /*00b0*/  IMAD.MOV.U32 R37, RZ, RZ, 0x7fffffff ;  /* 0x7fffffffff257424 */ /* 0x000fe400078e00ff */
[----:B------:R-:W-:-:S02]  /*00c0*/  IMAD.MOV.U32 R38, RZ, RZ, -0x1 ;  /* 0xffffffffff267424 */ /* 0x000fc400078e00ff */
[----:B------:R-:W-:Y:S02]  /*00d0*/  IMAD.MOV.U32 R39, RZ, RZ, 0x7fffffff ;  /* 0x7fffffffff277424 */ /* 0x000fe400078e00ff */
[----:B------:R-:W-:Y:S02]  /*00e0*/  IMAD.MOV.U32 R40, RZ, RZ, -0x1 ;  /* 0xffffffffff287424 */ /* 0x000fe400078e00ff */
[----:B------:R-:W-:Y:S02]  /*00f0*/  IMAD.MOV.U32 R41, RZ, RZ, 0x7fffffff ;  /* 0x7fffffffff297424 */ /* 0x000fe400078e00ff */
[----:B------:R-:W-:Y:S02]  /*0100*/  IMAD.MOV.U32 R42, RZ, RZ, -0x1 ;  /* 0xffffffffff2a7424 */ /* 0x000fe400078e00ff */
[----:B------:R-:W-:Y:S02]  /*0110*/  IMAD.MOV.U32 R43, RZ, RZ, 0x7fffffff ;  /* 0x7fffffffff2b7424 */ /* 0x000fe400078e00ff */
[----:B------:R-:W-:-:S02]  /*0120*/  IMAD.MOV.U32 R44, RZ, RZ, -0x1 ;  /* 0xffffffffff2c7424 */ /* 0x000fc400078e00ff */
[----:B------:R-:W-:Y:S01]  /*0130*/  IMAD.MOV.U32 R45, RZ, RZ, 0x7fffffff ;  /* 0x7fffffffff2d7424 */ /* 0x000fe200078e00ff */
[----:B------:R-:W4:Y:S01]  /*0140*/  S2UR UR6, SR_CgaCtaId ;  /* 0x00000000000679c3 */ /* 0x000f220000008800 */
[----:B0-----:R-:W-:Y:S01]  /*0150*/  IMAD R31, R0, 0x9, RZ ;  /* 0x00000009001f7824 */ /* 0x001fe200078e02ff */
[----:B------:R-:W0:Y:S01]  /*0160*/  S2R R101, SR_LANEID ;  /* 0x0000000000657919 */ /* 0x000e220000000000 */
[----:B------:R-:W0:Y:S02]  /*0170*/  LDCU UR9, c[0x0][0x3ac] ;  /* 0x00007580ff0977ac */ /* 0x000e240008000800 */
[C---:B------:R-:W-:Y:S01]  /*0180*/  VIADD R6, R31.reuse, 0x1 ;  /* 0x000000011f067836 */ /* 0x040fe20000000000 */
[C---:B-1----:R-:W-:Y:S01]  /*0190*/  ISETP.GE.AND P2, PT, R31.reuse, UR4, PT ;  /* 0x000000041f007c0c */ /* 0x042fe2000bf46270 */
[C---:B------:R-:W-:Y:S02]  /*01a0*/  VIADD R10, R31.reuse, 0x2 ;  /* 0x000000021f0a7836 */ /* 0x040fe40000000000 */
[----:B--2---:R-:W-:Y:S01]  /*01b0*/  IMAD.WIDE.U32 R4, R31, 0x8, R4 ;  /* 0x000000081f047825 */ /* 0x004fe200078e0004 */
[----:B------:R-:W-:-:S02]  /*01c0*/  ISETP.GE.AND P1, PT, R6, UR4, PT ;  /* 0x0000000406007c0c */ /* 0x000fc4000bf26270 */
[----:B------:R-:W-:Y:S01]  /*01d0*/  ISETP.GE.AND P0, PT, R10, UR4, PT ;  /* 0x000000040a007c0c */ /* 0x000fe2000bf06270 */
[----:B------:R-:W-:Y:S01]  /*01e0*/  IMAD.MOV.U32 R6, RZ, RZ, -0x1 ;  /* 0xffffffffff067424 */ /* 0x000fe200078e00ff */
[----:B------:R-:W-:Y:S01]  /*01f0*/  P2R R30, PR, RZ, 0x4 ;  /* 0x00000004ff1e7803 */ /* 0x000fe20000000000 */
[C---:B------:R-:W-:Y:S01]  /*0200*/  VIADD R11, R31.reuse, 0x3 ;  /* 0x000000031f0b7836 */ /* 0x040fe20000000000 */
[----:B------:R-:W-:Y:S01]  /*0210*/  P2R R32, PR, RZ, 0x2 ;  /* 0x00000002ff207803 */ /* 0x000fe20000000000 */
[----:B------:R-:W-:Y:S02]  /*0220*/  VIADD R10, R31, 0x4 ;  /* 0x000000041f0a7836 */ /* 0x000fe40000000000 */
[----:B---3--:R-:W2:Y:S03]  /*0230*/  @!P2 LDG.E.64 R6, desc[UR10][R4.64] ;  /* 0x0000000a0406a981 */ /* 0x008ea6000c1e1b00 */
[----:B------:R-:W-:Y:S01]  /*0240*/  ISETP.GE.AND P2, PT, R10, UR4, PT ;  /* 0x000000040a007c0c */ /* 0x000fe2000bf46270 */
[----:B------:R-:W3:Y:S01]  /*0250*/  @!P1 LDG.E.64 R8, desc[UR10][R4.64+0x8] ;  /* 0x0000080a04089981 */ /* 0x000ee2000c1e1b00 */
[----:B------:R-:W-:Y:S01]  /*0260*/  ISETP.GE.AND P1, PT, R11, UR4, PT ;  /* 0x000000040b007c0c */ /* 0x000fe2000bf26270 */
[----:B------:R-:W-:-:S02]  /*0270*/  IMAD.MOV.U32 R10, RZ, RZ, -0x1 ;  /* 0xffffffffff0a7424 */ /* 0x000fc400078e00ff */
[----:B------:R-:W-:Y:S02]  /*0280*/  IMAD.MOV.U32 R11, RZ, RZ, 0x7fffffff ;  /* 0x7fffffffff0b7424 */ /* 0x000fe400078e00ff */
[C---:B------:R-:W-:Y:S02]  /*0290*/  VIADD R28, R31.reuse, 0x5 ;  /* 0x000000051f1c7836 */ /* 0x040fe40000000000 */
[----:B------:R-:W-:Y:S01]  /*02a0*/  VIADD R29, R31, 0x6 ;  /* 0x000000061f1d7836 */ /* 0x000fe20000000000 */
[----:B------:R-:W-:Y:S01]  /*02b0*/  P2R R46, PR, RZ, 0x1 ;  /* 0x00000001ff2e7803 */ /* 0x000fe20000000000 */
[----:B------:R-:W3:Y:S01]  /*02c0*/  @!P0 LDG.E.64 R10, desc[UR10][R4.64+0x10] ;  /* 0x0000100a040a8981 */ /* 0x000ee2000c1e1b00 */
[----:B------:R-:W-:Y:S02]  /*02d0*/  ISETP.NE.AND P0, PT, R32, RZ, PT ;  /* 0x000000ff2000720c */ /* 0x000fe40003f05270 */
[----:B------:R-:W-:Y:S01]  /*02e0*/  ISETP.GE.AND P3, PT, R28, UR4, PT ;  /* 0x000000041c007c0c */ /* 0x000fe2000bf66270 */
[----:B------:R-:W3:Y:S01]  /*02f0*/  @!P1 LDG.E.64 R34, desc[UR10][R4.64+0x18] ;  /* 0x0000180a04229981 */ /* 0x000ee2000c1e1b00 */
[----:B------:R-:W-:-:S02]  /*0300*/  ISETP.GE.AND P4, PT, R29, UR4, PT ;  /* 0x000000041d007c0c */ /* 0x000fc4000bf86270 */
[----:B------:R-:W-:Y:S01]  /*0310*/  P2R R33, PR, RZ, 0x1 ;  /* 0x00000001ff217803 */ /* 0x000fe20000000000 */
[C---:B------:R-:W-:Y:S01]  /*0320*/  VIADD R32, R31.reuse, 0x8 ;  /* 0x000000081f207836 */ /* 0x040fe20000000000 */
[----:B------:R-:W-:Y:S01]  /*0330*/  ISETP.NE.AND P0, PT, R30, RZ, PT ;  /* 0x000000ff1e00720c */ /* 0x000fe20003f05270 */
[C---:B------:R-:W-:Y:S01]  /*0340*/  VIADD R30, R31.reuse, 0x7 ;  /* 0x000000071f1e7836 */ /* 0x040fe20000000000 */
[----:B------:R-:W3:Y:S01]  /*0350*/  @!P2 LDG.E.64 R36, desc[UR10][R4.64+0x20] ;  /* 0x0000200a0424a981 */ /* 0x000ee2000c1e1b00 */
[----:B------:R-:W1:Y:S01]  /*0360*/  LDC.64 R28, c[0x0][0x390] ;  /* 0x0000e400ff1c7b82 */ /* 0x000e620000000a00 */
[----:B------:R-:W-:Y:S02]  /*0370*/  ISETP.GE.AND P6, PT, R32, UR4, PT ;  /* 0x0000000420007c0c */ /* 0x000fe4000bfc6270 */
[----:B------:R-:W-:Y:S01]  /*0380*/  ISETP.GE.AND P5, PT, R30, UR4, PT ;  /* 0x000000041e007c0c */ /* 0x000fe2000bfa6270 */
[----:B------:R-:W3:Y:S01]  /*0390*/  @!P3 LDG.E.64 R38, desc[UR10][R4.64+0x28] ;  /* 0x0000280a0426b981 */ /* 0x000ee2000c1e1b00 */
[----:B------:R-:W4:Y:S03]  /*03a0*/  LDCU.64 UR4, c[0x0][0x3a8] ;  /* 0x00007500ff0477ac */ /* 0x000f260008000a00 */
[----:B------:R-:W3:Y:S06]  /*03b0*/  @!P4 LDG.E.64 R40, desc[UR10][R4.64+0x30] ;  /* 0x0000300a0428c981 */ /* 0x000eec000c1e1b00 */
[----:B------:R-:W3:Y:S04]  /*03c0*/  @!P6 LDG.E.64 R44, desc[UR10][R4.64+0x40] ;  /* 0x0000400a042ce981 */ /* 0x000ee8000c1e1b00 */
[----:B------:R0:W3:Y:S01]  /*03d0*/  @!P5 LDG.E.64 R42, desc[UR10][R4.64+0x38] ;  /* 0x0000380a042ad981 */ /* 0x0000e2000c1e1b00 */
[----:B-1----:R-:W-:Y:S01]  /*03e0*/  IMAD.WIDE.U32 R28, R31, 0x8, R28 ;  /* 0x000000081f1c7825 */ /* 0x002fe200078e001c */
[----:B------:R-:W-:Y:S06]  /*03f0*/  BAR.SYNC.DEFER_BLOCKING 0x0 ;  /* 0x0000000000007b1d */ /* 0x000fec0000010000 */
[----:B------:R-:W5:Y:S01]  /*0400*/  @!P0 LDG.E.64 R2, desc[UR10][R28.64] ;  /* 0x0000000a1c028981 */ /* 0x000f62000c1e1b00 */
[----:B------:R-:W-:-:S03]  /*0410*/  ISETP.NE.AND P0, PT, R33, RZ, PT ;  /* 0x000000ff2100720c */ /* 0x000fc60003f05270 */
[----:B------:R-:W5:Y:S01]  /*0420*/  @!P1 LDG.E.64 R16, desc[UR10][R28.64+0x18] ;  /* 0x0000180a1c109981 */ /* 0x000f62000c1e1b00 */
[----:B0-----:R-:W-:-:S03]  /*0430*/  IMAD.MOV.U32 R4, RZ, RZ, -0x1 ;  /* 0xffffffffff047424 */ /* 0x001fc600078e00ff */
[----:B------:R-:W5:Y:S04]  /*0440*/  @!P2 LDG.E.64 R18, desc[UR10][R28.64+0x20] ;  /* 0x0000200a1c12a981 */ /* 0x000f68000c1e1b00 */
[----:B------:R-:W5:Y:S04]  /*0450*/  @!P3 LDG.E.64 R20, desc[UR10][R28.64+0x28] ;  /* 0x0000280a1c14b981 */ /* 0x000f68000c1e1b00 */
[----:B------:R-:W5:Y:S01]  /*0460*/  @!P0 LDG.E.64 R12, desc[UR10][R28.64+0x8] ;  /* 0x0000080a1c0c8981 */ /* 0x000f62000c1e1b00 */
[----:B------:R-:W-:-:S03]  /*0470*/  ISETP.NE.AND P0, PT, R46, RZ, PT ;  /* 0x000000ff2e00720c */ /* 0x000fc60003f05270 */
[----:B------:R-:W5:Y:S04]  /*0480*/  @!P4 LDG.E.64 R22, desc[UR10][R28.64+0x30] ;  /* 0x0000300a1c16c981 */ /* 0x000f68000c1e1b00 */
[----:B------:R-:W5:Y:S04]  /*0490*/  @!P5 LDG.E.64 R24, desc[UR10][R28.64+0x38] ;  /* 0x0000380a1c18d981 */ /* 0x000f68000c1e1b00 */
[----:B------:R-:W5:Y:S04]  /*04a0*/  @!P6 LDG.E.64 R26, desc[UR10][R28.64+0x40] ;  /* 0x0000400a1c1ae981 */ /* 0x000f68000c1e1b00 */
[----:B------:R0:W5:Y:S01]  /*04b0*/  @!P0 LDG.E.64 R14, desc[UR10][R28.64+0x10] ;  /* 0x0000100a1c0e8981 */ /* 0x000162000c1e1b00 */
[----:B----4-:R-:W-:-:S02]  /*04c0*/  UIADD3 UR7, UPT, UPT, UR4, 0x6, URZ ;  /* 0x0000000604077890 */ /* 0x010fc4000fffe0ff */
[----:B------:R-:W-:-:S03]  /*04d0*/  UIADD3 UR5, UPT, UPT, -UR4, UR5, URZ ;  /* 0x0000000504057290 */ /* 0x000fc6000fffe1ff */
[----:B------:R-:W-:Y:S02]  /*04e0*/  UMOV UR4, 0x400 ;  /* 0x0000040000047882 */ /* 0x000fe40000000000 */
[----:B------:R-:W-:Y:S01]  /*04f0*/  ULEA UR4, UR6, UR4, 0x18 ;  /* 0x0000000406047291 */ /* 0x000fe2000f8ec0ff */
[----:B------:R-:W-:-:S05]  /*0500*/  SHF.R.U32.HI R102, RZ, 0x5, R0 ;  /* 0x00000005ff667819 */ /* 0x000fca0000011600 */
[----:B------:R-:W-:Y:S02]  /*0510*/  LEA R49, R0, UR4, 0x2 ;  /* 0x0000000400317c11 */ /* 0x000fe4000f8e10ff */
[----:B------:R-:W-:Y:S01]  /*0520*/  LEA R46, R102, UR4, 0x2 ;  /* 0x00000004662e7c11 */ /* 0x000fe2000f8e10ff */
[----:B------:R-:W-:Y:S01]  /*0530*/  BAR.SYNC.DEFER_BLOCKING 0x0 ;  /* 0x0000000000007b1d */ /* 0x000fe20000010000 */
[----:B--2---:R-:W-:Y:S02]  /*0540*/  ISETP.GT.U32.AND P0, PT, R6, -0x1, PT ;  /* 0xffffffff0600780c */ /* 0x004fe40003f04070 */
[----:B---3--:R-:W-:Y:S02]  /*0550*/  ISETP.GT.U32.AND P1, PT, R8, -0x1, PT ;  /* 0xffffffff0800780c */ /* 0x008fe40003f24070 */
[----:B------:R-:W-:Y:S02]  /*0560*/  ISETP.GT.AND.EX P0, PT, R7, -0x1, PT, P0 ;  /* 0xffffffff0700780c */ /* 0x000fe40003f04300 */
[----:B------:R-:W-:-:S02]  /*0570*/  ISETP.GT.AND.EX P1, PT, R9, -0x1, PT, P1 ;  /* 0xffffffff0900780c */ /* 0x000fc40003f24310 */
[----:B------:R-:W-:Y:S02]  /*0580*/  SEL R33, RZ, 0xffffffff, P0 ;  /* 0xffffffffff217807 */ /* 0x000fe40000000000 */
[----:B------:R-:W-:Y:S02]  /*0590*/  SEL R5, RZ, 0xffffffff, P1 ;  /* 0xffffffffff057807 */ /* 0x000fe40000800000 */
[C---:B------:R-:W-:Y:S02]  /*05a0*/  SEL R31, R4.reuse, 0x80000000, !P1 ;  /* 0x80000000041f7807 */ /* 0x040fe40004800000 */
[----:B------:R-:W-:Y:S02]  /*05b0*/  SEL R47, R4, 0x80000000, !P0 ;  /* 0x80000000042f7807 */ /* 0x000fe40004000000 */
[----:B------:R-:W-:Y:S02]  /*05c0*/  ISETP.GT.U32.AND P1, PT, R34, -0x1, PT ;  /* 0xffffffff2200780c */ /* 0x000fe40003f24070 */
[----:B------:R-:W-:-:S02]  /*05d0*/  ISETP.GT.U32.AND P0, PT, R10, -0x1, PT ;  /* 0xffffffff0a00780c */ /* 0x000fc40003f04070 */
[----:B------:R-:W-:Y:S02]  /*05e0*/  ISETP.GT.AND.EX P1, PT, R35, -0x1, PT, P1 ;  /* 0xffffffff2300780c */ /* 0x000fe40003f24310 */
[----:B------:R-:W-:Y:S02]  /*05f0*/  ISETP.GT.AND.EX P0, PT, R11, -0x1, PT, P0 ;  /* 0xffffffff0b00780c */ /* 0x000fe40003f04300 */
[----:B------:R-:W-:Y:S02]  /*0600*/  ISETP.GT.U32.AND P2, PT, R36, -0x1, PT ;  /* 0xffffffff2400780c */ /* 0x000fe40003f44070 */
[----:B0-----:R-:W-:Y:S02]  /*0610*/  LOP3.LUT R29, R47, R7, RZ, 0x3c, !PT ;  /* 0x000000072f1d7212 */ /* 0x001fe400078e3cff */
[----:B------:R-:W-:Y:S02]  /*0620*/  LOP3.LUT R30, R5, R8, RZ, 0x3c, !PT ;  /* 0x00000008051e7212 */ /* 0x000fe400078e3cff */
[----:B------:R-:W-:-:S02]  /*0630*/  LOP3.LUT R28, R33, R6, RZ, 0x3c, !PT ;  /* 0x00000006211c7212 */ /* 0x000fc400078e3cff */
[----:B------:R-:W-:Y:S02]  /*0640*/  LOP3.LUT R31, R31, R9, RZ, 0x3c, !PT ;  /* 0x000000091f1f7212 */ /* 0x000fe400078e3cff */
[----:B------:R-:W-:Y:S02]  /*0650*/  SEL R5, RZ, 0xffffffff, P1 ;  /* 0xffffffffff057807 */ /* 0x000fe40000800000 */
[C---:B------:R-:W-:Y:S02]  /*0660*/  SEL R7, R4.reuse, 0x80000000, !P1 ;  /* 0x8000000004077807 */ /* 0x040fe40004800000 */
[----:B------:R-:W-:Y:S02]  /*0670*/  ISETP.GT.AND.EX P2, PT, R37, -0x1, PT, P2 ;  /* 0xffffffff2500780c */ /* 0x000fe40003f44320 */
[----:B------:R-:W-:Y:S02]  /*0680*/  SEL R9, RZ, 0xffffffff, P0 ;  /* 0xffffffffff097807 */ /* 0x000fe40000000000 */
[----:B------:R-:W-:-:S02]  /*0690*/  SEL R33, R4, 0x80000000, !P0 ;  /* 0x8000000004217807 */ /* 0x000fc40004000000 */
[----:B------:R-:W-:Y:S02]  /*06a0*/  ISETP.GT.U32.AND P0, PT, R38, -0x1, PT ;  /* 0xffffffff2600780c */ /* 0x000fe40003f04070 */
[----:B------:R-:W-:Y:S02]  /*06b0*/  ISETP.GT.U32.AND P1, PT, R40, -0x1, PT ;  /* 0xffffffff2800780c */ /* 0x000fe40003f24070 */
[----:B------:R-:W-:Y:S02]  /*06c0*/  LOP3.LUT R34, R5, R34, RZ, 0x3c, !PT ;  /* 0x0000002205227212 */ /* 0x000fe400078e3cff */
[----:B------:R-:W-:Y:S02]  /*06d0*/  LOP3.LUT R35, R7, R35, RZ, 0x3c, !PT ;  /* 0x0000002307237212 */ /* 0x000fe400078e3cff */
[----:B------:R-:W-:Y:S02]  /*06e0*/  SEL R5, RZ, 0xffffffff, P2 ;  /* 0xffffffffff057807 */ /* 0x000fe40001000000 */
[----:B------:R-:W-:-:S02]  /*06f0*/  SEL R7, R4, 0x80000000, !P2 ;  /* 0x8000000004077807 */ /* 0x000fc40005000000 */
[----:B------:R-:W-:Y:S02]  /*0700*/  ISETP.GT.AND.EX P0, PT, R39, -0x1, PT, P0 ;  /* 0xffffffff2700780c */ /* 0x000fe40003f04300 */
[----:B------:R-:W-:Y:S02]  /*0710*/  ISETP.GT.AND.EX P1, PT, R41, -0x1, PT, P1 ;  /* 0xffffffff2900780c */ /* 0x000fe40003f24310 */
[----:B------:R-:W-:Y:S02]  /*0720*/  LOP3.LUT R32, R9, R10, RZ, 0x3c, !PT ;  /* 0x0000000a09207212 */ /* 0x000fe400078e3cff */
[----:B------:R-:W-:Y:S02]  /*0730*/  LOP3.LUT R33, R33, R11, RZ, 0x3c, !PT ;  /* 0x0000000b21217212 */ /* 0x000fe400078e3cff */
[----:B------:R-:W-:Y:S02]  /*0740*/  LOP3.LUT R36, R5, R36, RZ, 0x3c, !PT ;  /* 0x0000002405247212 */ /* 0x000fe400078e3cff */
[----:B------:R-:W-:-:S02]  /*0750*/  LOP3.LUT R37, R7, R37, RZ, 0x3c, !PT ;  /* 0x0000002507257212 */ /* 0x000fc400078e3cff */
[----:B------:R-:W-:Y:S02]  /*0760*/  SEL R9, RZ, 0xffffffff, P0 ;  /* 0xffffffffff097807 */ /* 0x000fe40000000000 */
[C---:B------:R-:W-:Y:S02]  /*0770*/  SEL R11, R4.reuse, 0x80000000, !P0 ;  /* 0x80000000040b7807 */ /* 0x040fe40004000000 */
[----:B------:R-:W-:Y:S02]  /*0780*/  SEL R5, RZ, 0xffffffff, P1 ;  /* 0xffffffffff057807 */ /* 0x000fe40000800000 */
[----:B------:R-:W-:Y:S02]  /*0790*/  SEL R7, R4, 0x80000000, !P1 ;  /* 0x8000000004077807 */ /* 0x000fe40004800000 */
[----:B------:R-:W-:Y:S02]  /*07a0*/  ISETP.GT.U32.AND P0, PT, R42, -0x1, PT ;  /* 0xffffffff2a00780c */ /* 0x000fe40003f04070 */
[----:B------:R-:W-:-:S02]  /*07b0*/  ISETP.GT.U32.AND P1, PT, R44, -0x1, PT ;  /* 0xffffffff2c00780c */ /* 0x000fc40003f24070 */
[----:B------:R-:W-:Y:S02]  /*07c0*/  ISETP.GT.AND.EX P0, PT, R43, -0x1, PT, P0 ;  /* 0xffffffff2b00780c */ /* 0x000fe40003f04300 */
[----:B------:R-:W-:Y:S01]  /*07d0*/  ISETP.GT.AND.EX P1, PT, R45, -0x1, PT, P1 ;  /* 0xffffffff2d00780c */ /* 0x000fe20003f24310 */
[----:B------:R-:W-:Y:S01]  /*07e0*/  IMAD R47, R0, 0x80, R49 ;  /* 0x00000080002f7824 */ /* 0x000fe200078e0231 */
[----:B------:R-:W-:Y:S02]  /*07f0*/  LOP3.LUT R38, R9, R38, RZ, 0x3c, !PT ;  /* 0x0000002609267212 */ /* 0x000fe400078e3cff */
[----:B------:R-:W-:Y:S02]  /*0800*/  LOP3.LUT R39, R11, R39, RZ, 0x3c, !PT ;  /* 0x000000270b277212 */ /* 0x000fe400078e3cff */
[----:B------:R-:W-:Y:S02]  /*0810*/  LOP3.LUT R40, R5, R40, RZ, 0x3c, !PT ;  /* 0x0000002805287212 */ /* 0x000fe400078e3cff */
[----:B------:R-:W-:-:S02]  /*0820*/  LOP3.LUT R41, R7, R41, RZ, 0x3c, !PT ;  /* 0x0000002907297212 */ /* 0x000fc400078e3cff */
[----:B------:R-:W-:Y:S02]  /*0830*/  SEL R9, RZ, 0xffffffff, P0 ;  /* 0xffffffffff097807 */ /* 0x000fe40000000000 */
[C---:B------:R-:W-:Y:S02]  /*0840*/  SEL R11, R4.reuse, 0x80000000, !P0 ;  /* 0x80000000040b7807 */ /* 0x040fe40004000000 */
[----:B------:R-:W-:Y:S02]  /*0850*/  SEL R5, RZ, 0xffffffff, P1 ;  /* 0xffffffffff057807 */ /* 0x000fe40000800000 */
[----:B------:R-:W-:Y:S01]  /*0860*/  SEL R7, R4, 0x80000000, !P1 ;  /* 0x8000000004077807 */ /* 0x000fe20004800000 */
[----:B------:R-:W-:Y:S01]  /*0870*/  IMAD R51, R0, -0x3c, R47 ;  /* 0xffffffc400337824 */ /* 0x000fe200078e022f */
[----:B------:R-:W-:Y:S02]  /*0880*/  LOP3.LUT R42, R9, R42, RZ, 0x3c, !PT ;  /* 0x0000002a092a7212 */ /* 0x000fe400078e3cff */
[----:B------:R-:W-:-:S02]  /*0890*/  LOP3.LUT R43, R11, R43, RZ, 0x3c, !PT ;  /* 0x0000002b0b2b7212 */ /* 0x000fc400078e3cff */
[----:B------:R-:W-:Y:S02]  /*08a0*/  LOP3.LUT R44, R5, R44, RZ, 0x3c, !PT ;  /* 0x0000002c052c7212 */ /* 0x000fe400078e3cff */
[----:B------:R-:W-:-:S07]  /*08b0*/  LOP3.LUT R45, R7, R45, RZ, 0x3c, !PT ;  /* 0x0000002d072d7212 */ /* 0x000fce00078e3cff */
.L_x_200:
[----:B------:R-:W-:Y:S01]  /*08c0*/  UISETP.LT.AND UP0, UPT, UR5, 0x6, UPT ;  /* 0x000000060500788c */ /* 0x000fe2000bf01270 */
[C---:B------:R-:W-:Y:S01]  /*08d0*/  ISETP.NE.U32.AND P0, PT, R28.reuse, -0x1, PT ;  /* 0xffffffff1c00780c */ /* 0x040fe20003f05070 */
[----:B------:R-:W-:Y:S01]  /*08e0*/  UMOV UR6, 0x1 ;  /* 0x0000000100067882 */ /* 0x000fe20000000000 */
[----:B------:R-:W-:Y:S01]  /*08f0*/  UIADD3 UR8, UPT, UPT, UR7, -0x6, URZ ;  /* 0xfffffffa07087890 */ /* 0x000fe2000fffe0ff */
[----:B------:R-:W-:Y:S01]  /*0900*/  STS [R49], RZ ;  /* 0x000000ff31007388 */ /* 0x000fe20000000800 */
[----:B------:R-:W-:Y:S01]  /*0910*/  USEL UR4, UR5, 0x6, UP0 ;  /* 0x0000000605047887 */ /* 0x000fe20008000000 */
[C---:B------:R-:W-:Y:S01]  /*0920*/  ISETP.NE.AND.EX P0, PT, R29.reuse, 0x7fffffff, PT, P0 ;  /* 0x7fffffff1d00780c */ /* 0x040fe20003f05300 */
[----:B------:R-:W-:Y:S01]  /*0930*/  UISETP.GE.AND UP0, UPT, UR7, UR9, UPT ;  /* 0x000000090700728c */ /* 0x000fe2000bf06270 */
[----:B------:R-:W-:Y:S01]  /*0940*/  STS [R49+0x400], RZ ;  /* 0x000400ff31007388 */ /* 0x000fe20000000800 */
[----:B------:R-:W-:Y:S01]  /*0950*/  USHF.L.U32 UR4, UR6, UR4, URZ ;  /* 0x0000000406047299 */ /* 0x000fe200080006ff */
[----:B0-----:R-:W-:Y:S01]  /*0960*/  SEL R4, R28, RZ, P0 ;  /* 0x000000ff1c047207 */ /* 0x001fe20000000000 */
[----:B------:R-:W0:Y:S01]  /*0970*/  S2UR UR6, SR_CgaCtaId ;  /* 0x00000000000679c3 */ /* 0x000e220000008800 */
[----:B------:R-:W-:Y:S01]  /*0980*/  SEL R5, R29, 0x80000000, P0 ;  /* 0x800000001d057807 */ /* 0x000fe20000000000 */
[----:B------:R-:W-:Y:S01]  /*0990*/  UIADD3 UR4, UPT, UPT, UR4, -0x1, URZ ;  /* 0xffffffff04047890 */ /* 0x000fe2000fffe0ff */
[----:B------:R-:W-:Y:S01]  /*09a0*/  STS [R49+0x800], RZ ;  /* 0x000800ff31007388 */ /* 0x000fe20000000800 */
[----:B------:R-:W-:-:S02]  /*09b0*/  ISETP.NE.U32.AND P0, PT, R30, -0x1, PT ;  /* 0xffffffff1e00780c */ /* 0x000fc40003f05070 */
[----:B------:R-:W-:Y:S01]  /*09c0*/  SHF.R.U64 R4, R4, UR8, R5 ;  /* 0x0000000804047c19 */ /* 0x000fe20008001205 */
[----:B------:R-:W-:Y:S01]  /*09d0*/  STS [R49+0xc00], RZ ;  /* 0x000c00ff31007388 */ /* 0x000fe20000000800 */
[----:B------:R-:W-:Y:S02]  /*09e0*/  ISETP.NE.AND.EX P0, PT, R31, 0x7fffffff, PT, P0 ;  /* 0x7fffffff1f00780c */ /* 0x000fe40003f05300 */
[----:B------:R-:W-:Y:S01]  /*09f0*/  LOP3.LUT R4, R4, UR4, RZ, 0xc0, !PT ;  /* 0x0000000404047c12 */ /* 0x000fe2000f8ec0ff */
[----:B------:R-:W-:Y:S01]  /*0a00*/  STS [R49+0x1000], RZ ;  /* 0x001000ff31007388 */ /* 0x000fe20000000800 */
[----:B------:R-:W-:Y:S02]  /*0a10*/  ISETP.NE.AND P1, PT, R101, 0x1f, PT ;  /* 0x0000001f6500780c */ /* 0x000fe40003f25270 */
[----:B------:R-:W-:Y:S01]  /*0a20*/  ISETP.NE.AND P2, PT, R102, 0x6, PT ;  /* 0x000000066600780c */ /* 0x000fe20003f45270 */
[----:B------:R-:W-:Y:S01]  /*0a30*/  IMAD.SHL.U32 R5, R4, 0x400, RZ ;  /* 0x0000040004057824 */ /* 0x000fe200078e00ff */
[----:B------:R-:W-:Y:S01]  /*0a40*/  SHF.R.U32.HI R4, RZ, 0x4, R4 ;  /* 0x00000004ff047819 */ /* 0x000fe20000011604 */
[----:B------:R-:W-:Y:S01]  /*0a50*/  STS [R49+0x1400], RZ ;  /* 0x001400ff31007388 */ /* 0x000fe20000000800 */
[----:B------:R-:W-:-:S02]  /*0a60*/  ISETP.NE.AND P3, PT, R102, 0x7, PT ;  /* 0x000000076600780c */ /* 0x000fc40003f65270 */
[----:B------:R-:W-:Y:S01]  /*0a70*/  LOP3.LUT R50, R5, 0x7c00, RZ, 0xc0, !PT ;  /* 0x00007c0005327812 */ /* 0x000fe200078ec0ff */
[----:B------:R-:W-:Y:S01]  /*0a80*/  STS [R49+0x1800], RZ ;  /* 0x001800ff31007388 */ /* 0x000fe20000000800 */
[----:B------:R-:W-:Y:S02]  /*0a90*/  LOP3.LUT R4, R4, 0xffffffe, RZ, 0xc0, !PT ;  /* 0x0ffffffe04047812 */ /* 0x000fe400078ec0ff */
[----:B------:R-:W-:Y:S01]  /*0aa0*/  SEL R5, R31, 0x80000000, P0 ;  /* 0x800000001f057807 */ /* 0x000fe20000000000 */
[----:B------:R-:W-:Y:S01]  /*0ab0*/  STS [R49+0x1c00], RZ ;  /* 0x001c00ff31007388 */ /* 0x000fe20000000800 */
[----:B------:R-:W-:Y:S02]  /*0ac0*/  IADD3 R50, PT, PT, R4, R49, R50 ;  /* 0x0000003104327210 */ /* 0x000fe40007ffe032 */
[----:B------:R-:W-:Y:S01]  /*0ad0*/  SEL R4, R30, RZ, P0 ;  /* 0x000000ff1e047207 */ /* 0x000fe20000000000 */
[----:B------:R-:W-:Y:S01]  /*0ae0*/  STS [R49+0x2000], RZ ;  /* 0x002000ff31007388 */ /* 0x000fe20000000800 */
[----:B------:R-:W-:-:S02]  /*0af0*/  ISETP.NE.U32.AND P0, PT, R32, -0x1, PT ;  /* 0xffffffff2000780c */ /* 0x000fc40003f05070 */
[----:B------:R-:W-:Y:S01]  /*0b00*/  SHF.R.U64 R4, R4, UR8, R5 ;  /* 0x0000000804047c19 */ /* 0x000fe20008001205 */
[----:B------:R-:W-:Y:S01]  /*0b10*/  STS [R49+0x2400], RZ ;  /* 0x002400ff31007388 */ /* 0x000fe20000000800 */
[C---:B------:R-:W-:Y:S02]  /*0b20*/  ISETP.NE.AND.EX P0, PT, R33.reuse, 0x7fffffff, PT, P0 ;  /* 0x7fffffff2100780c */ /* 0x040fe40003f05300 */
[----:B------:R-:W-:Y:S01]  /*0b30*/  LOP3.LUT R4, R4, UR4, RZ, 0xc0, !PT ;  /* 0x0000000404047c12 */ /* 0x000fe2000f8ec0ff */
[----:B------:R-:W-:Y:S01]  /*0b40*/  STS [R49+0x2800], RZ ;  /* 0x002800ff31007388 */ /* 0x000fe20000000800 */
[----:B------:R-:W-:-:S03]  /*0b50*/  SEL R7, R33, 0x80000000, P0 ;  /* 0x8000000021077807 */ /* 0x000fc60000000000 */
[----:B------:R-:W-:Y:S01]  /*0b60*/  STS [R49+0x2c00], RZ ;  /* 0x002c00ff31007388 */ /* 0x000fe20000000800 */
[----:B------:R-:W-:Y:S01]  /*0b70*/  IMAD.SHL.U32 R5, R4, 0x400, RZ ;  /* 0x0000040004057824 */ /* 0x000fe200078e00ff */
[----:B------:R-:W-:Y:S02]  /*0b80*/  SHF.R.U32.HI R4, RZ, 0x4, R4 ;  /* 0x00000004ff047819 */ /* 0x000fe40000011604 */
[----:B------:R-:W-:Y:S02]  /*0b90*/  STS [R49+0x3000], RZ ;  /* 0x003000ff31007388 */ /* 0x000fe40000000800 */
[----:B------:R-:W-:Y:S02]  /*0ba0*/  LOP3.LUT R52, R5, 0x7c00, RZ, 0xc0, !PT ;  /* 0x00007c0005347812 */ /* 0x000fe400078ec0ff */
[----:B------:R-:W-:Y:S01]  /*0bb0*/  STS [R49+0x3400], RZ ;  /* 0x003400ff31007388 */ /* 0x000fe20000000800 */
[----:B------:R-:W-:-:S03]  /*0bc0*/  LOP3.LUT R4, R4, 0xffffffe, RZ, 0xc0, !PT ;  /* 0x0ffffffe04047812 */ /* 0x000fc600078ec0ff */
[----:B------:R-:W-:Y:S01]  /*0bd0*/  STS [R49+0x3800], RZ ;  /* 0x003800ff31007388 */ /* 0x000fe20000000800 */
[----:B------:R-:W-:Y:S02]  /*0be0*/  IADD3 R52, PT, PT, R4, R49, R52 ;  /* 0x0000003104347210 */ /* 0x000fe40007ffe034 */
[----:B------:R-:W-:Y:S01]  /*0bf0*/  SEL R4, R32, RZ, P0 ;  /* 0x000000ff20047207 */ /* 0x000fe20000000000 */
[----:B------:R-:W-:Y:S01]  /*0c00*/  STS [R49+0x3c00], RZ ;  /* 0x003c00ff31007388 */ /* 0x000fe20000000800 */
[----:B------:R-:W-:Y:S02]  /*0c10*/  ISETP.NE.U32.AND P0, PT, R34, -0x1, PT ;  /* 0xffffffff2200780c */ /* 0x000fe40003f05070 */
        /* <DEDUP_REMOVED lines=20> */
[----:B------:R-:W-:Y:S02]  /*0d60*/  ISETP.NE.AND.EX P0, PT, R37, 0x7fffffff, PT, P0 ;  /* 0x7fffffff2500780c */ /* 0x000fe40003f05300 */
[----:B------:R-:W-:Y:S01]  /*0d70*/  LOP3.LUT R4, R4, UR4, RZ, 0xc0, !PT ;  /* 0x0000000404047c12 */ /* 0x000fe2000f8ec0ff */
[----:B------:R-:W-:Y:S04]  /*0d80*/  STS [R49+0x6000], RZ ;  /* 0x006000ff31007388 */ /* 0x000fe80000000800 */
[----:B------:R-:W-:Y:S01]  /*0d90*/  STS [R49+0x6400], RZ ;  /* 0x006400ff31007388 */ /* 0x000fe20000000800 */
[----:B------:R-:W-:Y:S01]  /*0da0*/  IMAD.SHL.U32 R6, R4, 0x400, RZ ;  /* 0x0000040004067824 */ /* 0x000fe200078e00ff */
[----:B------:R-:W-:-:S02]  /*0db0*/  SHF.R.U32.HI R4, RZ, 0x4, R4 ;  /* 0x00000004ff047819 */ /* 0x000fc40000011604 */
[----:B------:R-:W-:Y:S02]  /*0dc0*/  STS [R49+0x6800], RZ ;  /* 0x006800ff31007388 */ /* 0x000fe40000000800 */
[----:B------:R-:W-:Y:S02]  /*0dd0*/  LOP3.LUT R6, R6, 0x7c00, RZ, 0xc0, !PT ;  /* 0x00007c0006067812 */ /* 0x000fe400078ec0ff */
[----:B------:R-:W-:Y:S01]  /*0de0*/  STS [R49+0x6c00], RZ ;  /* 0x006c00ff31007388 */ /* 0x000fe20000000800 */
[----:B------:R-:W-:-:S03]  /*0df0*/  LOP3.LUT R57, R4, 0xffffffe, RZ, 0xc0, !PT ;  /* 0x0ffffffe04397812 */ /* 0x000fc600078ec0ff */
[----:B------:R-:W-:Y:S01]  /*0e00*/  STS [R49+0x7000], RZ ;  /* 0x007000ff31007388 */ /* 0x000fe20000000800 */
[----:B------:R-:W-:Y:S02]  /*0e10*/  IADD3 R57, PT, PT, R57, R49, R6 ;  /* 0x0000003139397210 */ /* 0x000fe40007ffe006 */
[----:B------:R-:W-:Y:S01]  /*0e20*/  SEL R6, R37, 0x80000000, P0 ;  /* 0x8000000025067807 */ /* 0x000fe20000000000 */
[----:B------:R-:W-:Y:S04]  /*0e30*/  STS [R49+0x7400], RZ ;  /* 0x007400ff31007388 */ /* 0x000fe80000000800 */
[----:B------:R-:W-:Y:S04]  /*0e40*/  STS [R49+0x7800], RZ ;  /* 0x007800ff31007388 */ /* 0x000fe80000000800 */
[----:B------:R-:W-:Y:S04]  /*0e50*/  STS [R49+0x7c00], RZ ;  /* 0x007c00ff31007388 */ /* 0x000fe80000000800 */
[----:B------:R-:W-:Y:S04]  /*0e60*/  STS [R49+0x8000], RZ ;  /* 0x008000ff31007388 */ /* 0x000fe80000000800 */
[----:B------:R-:W1:Y:S02]  /*0e70*/  LDS.U16 R48, [R50] ;  /* 0x0000000032307984 */ /* 0x000e640000000400 */
[----:B-1----:R-:W-:-:S05]  /*0e80*/  VIADD R5, R48, 0x1 ;  /* 0x0000000130057836 */ /* 0x002fca0000000000 */
[----:B------:R-:W-:Y:S04]  /*0e90*/  STS.U16 [R50], R5 ;  /* 0x0000000532007388 */ /* 0x000fe80000000400 */
[----:B------:R-:W1:Y:S02]  /*0ea0*/  LDS.U16 R54, [R52] ;  /* 0x0000000034367984 */ /* 0x000e640000000400 */
[----:B-1----:R-:W-:-:S05]  /*0eb0*/  VIADD R5, R54, 0x1 ;  /* 0x0000000136057836 */ /* 0x002fca0000000000 */
[----:B------:R1:W-:Y:S04]  /*0ec0*/  STS.U16 [R52], R5 ;  /* 0x0000000534007388 */ /* 0x0003e80000000400 */
[----:B------:R-:W2:Y:S01]  /*0ed0*/  LDS.U16 R56, [R55] ;  /* 0x0000000037387984 */ /* 0x000ea20000000400 */
[----:B-1----:R-:W-:Y:S02]  /*0ee0*/  SEL R5, R36, RZ, P0 ;  /* 0x000000ff24057207 */ /* 0x002fe40000000000 */
[----:B------:R-:W-:Y:S02]  /*0ef0*/  ISETP.NE.U32.AND P0, PT, R38, -0x1, PT ;  /* 0xffffffff2600780c */ /* 0x000fe40003f05070 */
[----:B------:R-:W-:Y:S02]  /*0f00*/  SHF.R.U64 R5, R5, UR8, R6 ;  /* 0x0000000805057c19 */ /* 0x000fe40008001206 */
[----:B------:R-:W-:-:S02]  /*0f10*/  ISETP.NE.AND.EX P0, PT, R39, 0x7fffffff, PT, P0 ;  /* 0x7fffffff2700780c */ /* 0x000fc40003f05300 */
[----:B------:R-:W-:-:S05]  /*0f20*/  LOP3.LUT R5, R5, UR4, RZ, 0xc0, !PT ;  /* 0x0000000405057c12 */ /* 0x000fca000f8ec0ff */
[----:B------:R-:W-:Y:S01]  /*0f30*/  IMAD.SHL.U32 R6, R5, 0x400, RZ ;  /* 0x0000040005067824 */ /* 0x000fe200078e00ff */
[----:B------:R-:W-:-:S04]  /*0f40*/  SHF.R.U32.HI R5, RZ, 0x4, R5 ;  /* 0x00000004ff057819 */ /* 0x000fc80000011605 */
[----:B------:R-:W-:Y:S02]  /*0f50*/  LOP3.LUT R6, R6, 0x7c00, RZ, 0xc0, !PT ;  /* 0x00007c0006067812 */ /* 0x000fe400078ec0ff */
[----:B------:R-:W-:-:S04]  /*0f60*/  LOP3.LUT R5, R5, 0xffffffe, RZ, 0xc0, !PT ;  /* 0x0ffffffe05057812 */ /* 0x000fc800078ec0ff */
[----:B------:R-:W-:Y:S02]  /*0f70*/  IADD3 R59, PT, PT, R5, R49, R6 ;  /* 0x00000031053b7210 */ /* 0x000fe40007ffe006 */
[----:B------:R-:W-:Y:S02]  /*0f80*/  SEL R5, R38, RZ, P0 ;  /* 0x000000ff26057207 */ /* 0x000fe40000000000 */
[----:B------:R-:W-:Y:S02]  /*0f90*/  SEL R6, R39, 0x80000000, P0 ;  /* 0x8000000027067807 */ /* 0x000fe40000000000 */
[----:B------:R-:W-:Y:S02]  /*0fa0*/  ISETP.NE.U32.AND P0, PT, R40, -0x1, PT ;  /* 0xffffffff2800780c */ /* 0x000fe40003f05070 */
[----:B------:R-:W-:Y:S01]  /*0fb0*/  SHF.R.U64 R5, R5, UR8, R6 ;  /* 0x0000000805057c19 */ /* 0x000fe20008001206 */
[----:B--2---:R-:W-:Y:S01]  /*0fc0*/  VIADD R4, R56, 0x1 ;  /* 0x0000000138047836 */ /* 0x004fe20000000000 */
[----:B------:R-:W-:-:S02]  /*0fd0*/  ISETP.NE.AND.EX P0, PT, R41, 0x7fffffff, PT, P0 ;  /* 0x7fffffff2900780c */ /* 0x000fc40003f05300 */
[----:B------:R-:W-:Y:S02]  /*0fe0*/  LOP3.LUT R5, R5, UR4, RZ, 0xc0, !PT ;  /* 0x0000000405057c12 */ /* 0x000fe4000f8ec0ff */
[----:B------:R-:W-:Y:S03]  /*0ff0*/  STS.U16 [R55], R4 ;  /* 0x0000000437007388 */ /* 0x000fe60000000400 */
[----:B------:R-:W-:Y:S01]  /*1000*/  IMAD.SHL.U32 R6, R5, 0x400, RZ ;  /* 0x0000040005067824 */ /* 0x000fe200078e00ff */
[----:B------:R-:W1:Y:S01]  /*1010*/  LDS.U16 R58, [R57] ;  /* 0x00000000393a7984 */ /* 0x000e620000000400 */
[----:B------:R-:W-:-:S03]  /*1020*/  SHF.R.U32.HI R5, RZ, 0x4, R5 ;  /* 0x00000004ff057819 */ /* 0x000fc60000011605 */
[----:B------:R-:W-:Y:S02]  /*1030*/  LOP3.LUT R6, R6, 0x7c00, RZ, 0xc0, !PT ;  /* 0x00007c0006067812 */ /* 0x000fe400078ec0ff */
[----:B------:R-:W-:-:S04]  /*1040*/  LOP3.LUT R5, R5, 0xffffffe, RZ, 0xc0, !PT ;  /* 0x0ffffffe05057812 */ /* 0x000fc800078ec0ff */
[----:B------:R-:W-:Y:S02]  /*1050*/  IADD3 R61, PT, PT, R5, R49, R6 ;  /* 0x00000031053d7210 */ /* 0x000fe40007ffe006 */
[----:B------:R-:W-:Y:S02]  /*1060*/  SEL R5, R40, RZ, P0 ;  /* 0x000000ff28057207 */ /* 0x000fe40000000000 */
[----:B------:R-:W-:Y:S02]  /*1070*/  SEL R6, R41, 0x80000000, P0 ;  /* 0x8000000029067807 */ /* 0x000fe40000000000 */
        /* <DEDUP_REMOVED lines=8> */
[----:B------:R-:W-:Y:S01]  /*1100*/  IADD3 R63, PT, PT, R5, R49, R6 ;  /* 0x00000031053f7210 */ /* 0x000fe20007ffe006 */
[----:B-1----:R-:W-:Y:S01]  /*1110*/  VIADD R4, R58, 0x1 ;  /* 0x000000013a047836 */ /* 0x002fe20000000000 */
[----:B------:R-:W-:Y:S02]  /*1120*/  SEL R5, R42, RZ, P0 ;  /* 0x000000ff2a057207 */ /* 0x000fe40000000000 */
[----:B------:R-:W-:Y:S02]  /*1130*/  SEL R6, R43, 0x80000000, P0 ;  /* 0x800000002b067807 */ /* 0x000fe40000000000 */
[----:B------:R-:W-:Y:S01]  /*1140*/  STS.U16 [R57], R4 ;  /* 0x0000000439007388 */ /* 0x000fe20000000400 */
[----:B------:R-:W-:Y:S02]  /*1150*/  ISETP.NE.U32.AND P0, PT, R44, -0x1, PT ;  /* 0xffffffff2c00780c */ /* 0x000fe40003f05070 */
[----:B------:R-:W-:Y:S01]  /*1160*/  SHF.R.U64 R5, R5, UR8, R6 ;  /* 0x0000000805057c19 */ /* 0x000fe20008001206 */
[----:B------:R-:W1:Y:S01]  /*1170*/  LDS.U16 R60, [R59] ;  /* 0x000000003b3c7984 */ /* 0x000e620000000400 */
        /* <DEDUP_REMOVED lines=8> */
[----:B------:R-:W-:-:S04]  /*1200*/  SEL R6, R45, 0x80000000, P0 ;  /* 0x800000002d067807 */ /* 0x000fc80000000000 */
[----:B------:R-:W-:-:S04]  /*1210*/  SHF.R.U64 R5, R5, UR8, R6 ;  /* 0x0000000805057c19 */ /* 0x000fc80008001206 */
[----:B------:R-:W-:Y:S01]  /*1220*/  LOP3.LUT R5, R5, UR4, RZ, 0xc0, !PT ;  /* 0x0000000405057c12 */ /* 0x000fe2000f8ec0ff */
[----:B------:R-:W-:Y:S02]  /*1230*/  UMOV UR4, 0x400 ;  /* 0x0000040000047882 */ /* 0x000fe40000000000 */
[----:B0-----:R-:W-:Y:S02]  /*1240*/  ULEA UR4, UR6, UR4, 0x18 ;  /* 0x0000000406047291 */ /* 0x001fe4000f8ec0ff */
[----:B------:R-:W-:Y:S01]  /*1250*/  IMAD.SHL.U32 R6, R5, 0x400, RZ ;  /* 0x0000040005067824 */ /* 0x000fe200078e00ff */
[----:B------:R-:W-:Y:S01]  /*1260*/  SHF.R.U32.HI R5, RZ, 0x4, R5 ;  /* 0x00000004ff057819 */ /* 0x000fe20000011605 */
[----:B-1----:R-:W-:-:S03]  /*1270*/  VIADD R4, R60, 0x1 ;  /* 0x000000013c047836 */ /* 0x002fc60000000000 */
[----:B------:R-:W-:Y:S02]  /*1280*/  LOP3.LUT R6, R6, 0x7c00, RZ, 0xc0, !PT ;  /* 0x00007c0006067812 */ /* 0x000fe400078ec0ff */
[----:B------:R-:W-:Y:S01]  /*1290*/  LOP3.LUT R5, R5, 0xffffffe, RZ, 0xc0, !PT ;  /* 0x0ffffffe05057812 */ /* 0x000fe200078ec0ff */
[----:B------:R-:W-:Y:S03]  /*12a0*/  STS.U16 [R59], R4 ;  /* 0x000000043b007388 */ /* 0x000fe60000000400 */
[----:B------:R-:W-:Y:S01]  /*12b0*/  IADD3 R67, PT, PT, R5, R49, R6 ;  /* 0x0000003105437210 */ /* 0x000fe20007ffe006 */
[----:B------:R-:W0:Y:S02]  /*12c0*/  LDS.U16 R62, [R61] ;  /* 0x000000003d3e7984 */ /* 0x000e240000000400 */
[----:B0-----:R-:W-:-:S05]  /*12d0*/  VIADD R4, R62, 0x1 ;  /* 0x000000013e047836 */ /* 0x001fca0000000000 */
[----:B------:R-:W-:Y:S04]  /*12e0*/  STS.U16 [R61], R4 ;  /* 0x000000043d007388 */ /* 0x000fe80000000400 */
        /* <DEDUP_REMOVED lines=8> */
[----:B------:R-:W-:Y:S01]  /*1370*/  STS.U16 [R67], R6 ;  /* 0x0000000643007388 */ /* 0x000fe20000000400 */
[----:B------:R-:W-:Y:S06]  /*1380*/  BAR.SYNC.DEFER_BLOCKING 0x0 ;  /* 0x0000000000007b1d */ /* 0x000fec0000010000 */
[----:B------:R-:W-:Y:S04]  /*1390*/  LDS R69, [R47] ;  /* 0x000000002f457984 */ /* 0x000fe80000000800 */
[----:B------:R-:W0:Y:S04]  /*13a0*/  LDS R70, [R47+0x4] ;  /* 0x000004002f467984 */ /* 0x000e280000000800 */
[----:B------:R-:W1:Y:S04]  /*13b0*/  LDS R71, [R47+0x8] ;  /* 0x000008002f477984 */ /* 0x000e680000000800 */
[----:B------:R-:W2:Y:S04]  /*13c0*/  LDS R72, [R47+0xc] ;  /* 0x00000c002f487984 */ /* 0x000ea80000000800 */
[----:B------:R-:W3:Y:S04]  /*13d0*/  LDS R73, [R47+0x10] ;  /* 0x000010002f497984 */ /* 0x000ee80000000800 */
[----:B------:R-:W4:Y:S04]  /*13e0*/  LDS R74, [R47+0x14] ;  /* 0x000014002f4a7984 */ /* 0x000f280000000800 */
[----:B------:R-:W4:Y:S04]  /*13f0*/  LDS R75, [R47+0x18] ;  /* 0x000018002f4b7984 */ /* 0x000f280000000800 */
[----:B------:R-:W4:Y:S04]  /*1400*/  LDS R76, [R47+0x1c] ;  /* 0x00001c002f4c7984 */ /* 0x000f280000000800 */
[----:B------:R-:W4:Y:S04]  /*1410*/  LDS R77, [R47+0x20] ;  /* 0x000020002f4d7984 */ /* 0x000f280000000800 */
[----:B------:R-:W4:Y:S04]  /*1420*/  LDS R78, [R47+0x24] ;  /* 0x000024002f4e7984 */ /* 0x000f280000000800 */
[----:B------:R-:W4:Y:S04]  /*1430*/  LDS R79, [R47+0x28] ;  /* 0x000028002f4f7984 */ /* 0x000f280000000800 */
[----:B------:R-:W4:Y:S01]  /*1440*/  LDS R80, [R47+0x2c] ;  /* 0x00002c002f507984 */ /* 0x000f220000000800 */
[----:B0-----:R-:W-:-:S03]  /*1450*/  IMAD.IADD R70, R69, 0x1, R70 ;  /* 0x0000000145467824 */ /* 0x001fc600078e0246 */
[----:B------:R-:W0:Y:S01]  /*1460*/  LDS R81, [R47+0x30] ;  /* 0x000030002f517984 */ /* 0x000e220000000800 */
[----:B-1----:R-:W-:-:S03]  /*1470*/  IMAD.IADD R71, R71, 0x1, R70 ;  /* 0x0000000147477824 */ /* 0x002fc600078e0246 */
[----:B------:R-:W1:Y:S01]  /*1480*/  LDS R82, [R47+0x34] ;  /* 0x000034002f527984 */ /* 0x000e620000000800 */
[----:B--2---:R-:W-:-:S03]  /*1490*/  IMAD.IADD R72, R72, 0x1, R71 ;  /* 0x0000000148487824 */ /* 0x004fc600078e0247 */
[----:B------:R-:W2:Y:S01]  /*14a0*/  LDS R83, [R47+0x38] ;  /* 0x000038002f537984 */ /* 0x000ea20000000800 */
[----:B---3--:R-:W-:-:S03]  /*14b0*/  IMAD.IADD R73, R73, 0x1, R72 ;  /* 0x0000000149497824 */ /* 0x008fc600078e0248 */
[----:B------:R-:W3:Y:S01]  /*14c0*/  LDS R84, [R47+0x3c] ;  /* 0x00003c002f547984 */ /* 0x000ee20000000800 */
[----:B----4-:R-:W-:-:S03]  /*14d0*/  IMAD.IADD R74, R74, 0x1, R73 ;  /* 0x000000014a4a7824 */ /* 0x010fc600078e0249 */
[----:B------:R-:W4:Y:S01]  /*14e0*/  LDS R85, [R47+0x40] ;  /* 0x000040002f557984 */ /* 0x000f220000000800 */
[----:B------:R-:W-:-:S03]  /*14f0*/  IMAD.IADD R75, R75, 0x1, R74 ;  /* 0x000000014b4b7824 */ /* 0x000fc600078e024a */
        /* <DEDUP_REMOVED lines=31> */
[----:B------:R-:W-:-:S04]  /*16f0*/  IMAD.IADD R91, R91, 0x1, R90 ;  /* 0x000000015b5b7824 */ /* 0x000fc800078e025a */
[----:B0-----:R-:W-:-:S04]  /*1700*/  IMAD.IADD R92, R92, 0x1, R91 ;  /* 0x000000015c5c7824 */ /* 0x001fc800078e025b */
[----:B-1----:R-:W-:-:S04]  /*1710*/  IMAD.IADD R93, R93, 0x1, R92 ;  /* 0x000000015d5d7824 */ /* 0x002fc800078e025c */
[----:B--2---:R-:W-:-:S04]  /*1720*/  IMAD.IADD R94, R94, 0x1, R93 ;  /* 0x000000015e5e7824 */ /* 0x004fc800078e025d */
[----:B---3--:R-:W-:-:S04]  /*1730*/  IMAD.IADD R95, R95, 0x1, R94 ;  /* 0x000000015f5f7824 */ /* 0x008fc800078e025e */
[----:B----4-:R-:W-:-:S04]  /*1740*/  IMAD.IADD R96, R96, 0x1, R95 ;  /* 0x0000000160607824 */ /* 0x010fc800078e025f */
[----:B------:R-:W-:-:S04]  /*1750*/  IMAD.IADD R97, R97, 0x1, R96 ;  /* 0x0000000161617824 */ /* 0x000fc800078e0260 */
[----:B------:R-:W-:-:S04]  /*1760*/  IMAD.IADD R98, R98, 0x1, R97 ;  /* 0x0000000162627824 */ /* 0x000fc800078e0261 */
[----:B------:R-:W-:-:S04]  /*1770*/  IMAD.IADD R99, R99, 0x1, R98 ;  /* 0x0000000163637824 */ /* 0x000fc800078e0262 */
[----:B------:R-:W-:-:S04]  /*1780*/  IMAD.IADD R100, R100, 0x1, R99 ;  /* 0x0000000164647824 */ /* 0x000fc800078e0263 */
[----:B------:R-:W-:-:S05]  /*1790*/  IMAD.IADD R103, R5, 0x1, R100 ;  /* 0x0000000105677824 */ /* 0x000fca00078e0264 */
        /* <DEDUP_REMOVED lines=8> */
[----:B------:R-:W0:Y:S02]  /*1820*/  SHFL.UP P0, R104, R105, 0x10, RZ ;  /* 0x0600000069687989 */ /* 0x000e2400000000ff */
[----:B0-----:R-:W-:Y:S01]  /*1830*/  @P0 IMAD.IADD R104, R105, 0x1, R104 ;  /* 0x0000000169680824 */ /* 0x001fe200078e0268 */
[----:B------:R-:W-:-:S03]  /*1840*/  ISETP.NE.AND P0, PT, R102, 0x1, PT ;  /* 0x000000016600780c */ /* 0x000fc60003f05270 */
[----:B------:R-:W-:Y:S01]  /*1850*/  IMAD.IADD R103, R104, 0x1, -R103 ;  /* 0x0000000168677824 */ /* 0x000fe200078e0a67 */
[----:B------:R-:W-:Y:S01]  /*1860*/  @!P1 STS [R46+0x8400], R104 ;  /* 0x008400682e009388 */ /* 0x000fe20000000800 */
[----:B------:R-:W-:Y:S01]  /*1870*/  BAR.SYNC.DEFER_BLOCKING 0x0 ;  /* 0x0000000000007b1d */ /* 0x000fe20000010000 */
[----:B------:R-:W-:-:S05]  /*1880*/  ISETP.NE.AND P1, PT, R102, 0x4, PT ;  /* 0x000000046600780c */ /* 0x000fca0003f25270 */
[----:B------:R-:W0:Y:S04]  /*1890*/  LDS.128 R4, [UR4+0x8400] ;  /* 0x00840004ff047984 */ /* 0x000e280008000c00 */
[----:B------:R-:W1:Y:S01]  /*18a0*/  LDS.128 R8, [UR4+0x8410] ;  /* 0x00841004ff087984 */ /* 0x000e620008000c00 */
[C---:B0-----:R-:W-:Y:S01]  /*18b0*/  SEL R53, R4.reuse, R53, !P0 ;  /* 0x0000003504357207 */ /* 0x041fe20004000000 */
[----:B------:R-:W-:Y:S01]  /*18c0*/  IMAD.IADD R5, R4, 0x1, R5 ;  /* 0x0000000104057824 */ /* 0x000fe200078e0205 */
[----:B------:R-:W-:-:S03]  /*18d0*/  ISETP.NE.AND P0, PT, R102, 0x2, PT ;  /* 0x000000026600780c */ /* 0x000fc60003f05270 */
[----:B------:R-:W-:Y:S01]  /*18e0*/  IMAD.IADD R6, R6, 0x1, R5 ;  /* 0x0000000106067824 */ /* 0x000fe200078e0205 */
[----:B------:R-:W-:Y:S02]  /*18f0*/  SEL R53, R5, R53, !P0 ;  /* 0x0000003505357207 */ /* 0x000fe40004000000 */
[----:B------:R-:W-:Y:S01]  /*1900*/  ISETP.NE.AND P0, PT, R102, 0x3, PT ;  /* 0x000000036600780c */ /* 0x000fe20003f05270 */
[----:B------:R-:W-:-:S03]  /*1910*/  IMAD.IADD R7, R7, 0x1, R6 ;  /* 0x0000000107077824 */ /* 0x000fc600078e0206 */
[----:B------:R-:W-:Y:S01]  /*1920*/  SEL R53, R6, R53, !P0 ;  /* 0x0000003506357207 */ /* 0x000fe20004000000 */
[C---:B-1----:R-:W-:Y:S01]  /*1930*/  IMAD.IADD R8, R7.reuse, 0x1, R8 ;  /* 0x0000000107087824 */ /* 0x042fe200078e0208 */
[----:B------:R-:W-:Y:S02]  /*1940*/  ISETP.NE.AND P0, PT, R102, 0x5, PT ;  /* 0x000000056600780c */ /* 0x000fe40003f05270 */
[----:B------:R-:W-:Y:S01]  /*1950*/  SEL R53, R7, R53, !P1 ;  /* 0x0000003507357207 */ /* 0x000fe20004800000 */
[----:B------:R-:W-:Y:S01]  /*1960*/  IMAD.IADD R9, R9, 0x1, R8 ;  /* 0x0000000109097824 */ /* 0x000fe200078e0208 */
[----:B------:R-:W-:Y:S02]  /*1970*/  ISETP.NE.AND P1, PT, R101, RZ, PT ;  /* 0x000000ff6500720c */ /* 0x000fe40003f25270 */
[----:B------:R-:W-:Y:S01]  /*1980*/  SEL R53, R8, R53, !P0 ;  /* 0x0000003508357207 */ /* 0x000fe20004000000 */
[----:B------:R-:W-:Y:S01]  /*1990*/  IMAD.IADD R10, R10, 0x1, R9 ;  /* 0x000000010a0a7824 */ /* 0x000fe200078e0209 */
[----:B------:R-:W-:-:S02]  /*19a0*/  ISETP.GT.U32.AND P0, PT, R0, 0x1f, PT ;  /* 0x0000001f0000780c */ /* 0x000fc40003f04070 */
[----:B------:R-:W-:Y:S01]  /*19b0*/  SEL R53, R9, R53, !P2 ;  /* 0x0000003509357207 */ /* 0x000fe20005000000 */
[----:B------:R-:W-:Y:S01]  /*19c0*/  IMAD.IADD R11, R11, 0x1, R10 ;  /* 0x000000010b0b7824 */ /* 0x000fe200078e020a */
[----:B------:R-:W-:Y:S02]  /*19d0*/  ISETP.GT.U32.OR P2, PT, R0, 0x1f, P1 ;  /* 0x0000001f0000780c */ /* 0x000fe40000f44470 */
[----:B------:R-:W-:Y:S02]  /*19e0*/  SEL R4, R103, RZ, P1 ;  /* 0x000000ff67047207 */ /* 0x000fe40000800000 */
[----:B------:R-:W-:-:S05]  /*19f0*/  SEL R53, R10, R53, !P3 ;  /* 0x000000350a357207 */ /* 0x000fca0005800000 */
[----:B------:R-:W-:Y:S01]  /*1a00*/  @P0 IMAD.IADD R103, R53, 0x1, R4 ;  /* 0x0000000135670824 */ /* 0x000fe200078e0204 */
[----:B------:R-:W-:-:S03]  /*1a10*/  ISETP.NE.AND P0, PT, R0, RZ, PT ;  /* 0x000000ff0000720c */ /* 0x000fc60003f05270 */
[----:B------:R-:W-:-:S05]  /*1a20*/  @!P2 IMAD.U32 R103, R11, 0x10000, RZ ;  /* 0x000100000b67a824 */ /* 0x000fca00078e00ff */
[----:B------:R-:W-:Y:S01]  /*1a30*/  @!P2 STS [UR4+0x8428], R103 ;  /* 0x00842867ff00a988 */ /* 0x000fe20008000804 */
[----:B------:R-:W-:Y:S06]  /*1a40*/  BAR.SYNC.DEFER_BLOCKING 0x0 ;  /* 0x0000000000007b1d */ /* 0x000fec0000010000 */
[----:B------:R-:W0:Y:S02]  /*1a50*/  LDS R4, [UR4+0x8428] ;  /* 0x00842804ff047984 */ /* 0x000e240008000800 */
[----:B0-----:R-:W-:-:S05]  /*1a60*/  SEL R4, R4, RZ, P0 ;  /* 0x000000ff04047207 */ /* 0x001fca0000000000 */
[----:B------:R-:W-:-:S04]  /*1a70*/  IMAD.IADD R4, R4, 0x1, R103 ;  /* 0x0000000104047824 */ /* 0x000fc800078e0267 */
[--C-:B------:R-:W-:Y:S01]  /*1a80*/  IMAD.IADD R6, R69, 0x1, R4.reuse ;  /* 0x0000000145067824 */ /* 0x100fe200078e0204 */
[----:B------:R-:W-:Y:S01]  /*1a90*/  STS [R47], R4 ;  /* 0x000000042f007388 */ /* 0x000fe20000000800 */
[--C-:B------:R-:W-:Y:S02]  /*1aa0*/  IMAD.IADD R70, R70, 0x1, R4.reuse ;  /* 0x0000000146467824 */ /* 0x100fe400078e0204 */
[--C-:B------:R-:W-:Y:S01]  /*1ab0*/  IMAD.IADD R8, R71, 0x1, R4.reuse ;  /* 0x0000000147087824 */ /* 0x100fe200078e0204 */
[----:B------:R-:W-:Y:S01]  /*1ac0*/  STS [R47+0x4], R6 ;  /* 0x000004062f007388 */ /* 0x000fe20000000800 */
[--C-:B------:R-:W-:Y:S02]  /*1ad0*/  IMAD.IADD R72, R72, 0x1, R4.reuse ;  /* 0x0000000148487824 */ /* 0x100fe400078e0204 */
[--C-:B------:R-:W-:Y:S01]  /*1ae0*/  IMAD.IADD R10, R73, 0x1, R4.reuse ;  /* 0x00000001490a7824 */ /* 0x100fe200078e0204 */
[----:B------:R-:W-:Y:S01]  /*1af0*/  STS [R47+0x8], R70 ;  /* 0x000008462f007388 */ /* 0x000fe20000000800 */
[----:B------:R-:W-:-:S02]  /*1b00*/  IMAD.IADD R74, R74, 0x1, R4 ;  /* 0x000000014a4a7824 */ /* 0x000fc400078e0204 */
[--C-:B------:R-:W-:Y:S01]  /*1b10*/  IMAD.IADD R104, R75, 0x1, R4.reuse ;  /* 0x000000014b687824 */ /* 0x100fe200078e0204 */
[----:B------:R-:W-:Y:S01]  /*1b20*/  STS [R47+0xc], R8 ;  /* 0x00000c082f007388 */ /* 0x000fe20000000800 */
        /* <DEDUP_REMOVED lines=36> */
[----:B------:R-:W-:-:S03]  /*1d70*/  IMAD.IADD R100, R100, 0x1, R4 ;  /* 0x0000000164647824 */ /* 0x000fc600078e0204 */
[----:B------:R-:W-:Y:S04]  /*1d80*/  STS [R47+0x40], R84 ;  /* 0x000040542f007388 */ /* 0x000fe80000000800 */
        /* <DEDUP_REMOVED lines=15> */
[----:B------:R-:W-:Y:S01]  /*1e80*/  STS [R47+0x80], R100 ;  /* 0x000080642f007388 */ /* 0x000fe20000000800 */
[----:B------:R-:W-:Y:S06]  /*1e90*/  BAR.SYNC.DEFER_BLOCKING 0x0 ;  /* 0x0000000000007b1d */ /* 0x000fec0000010000 */
[----:B------:R-:W0:Y:S04]  /*1ea0*/  LDS.U16 R5, [R50] ;  /* 0x0000000032057984 */ /* 0x000e280000000400 */
[----:B------:R-:W1:Y:S04]  /*1eb0*/  LDS.U16 R7, [R52] ;  /* 0x0000000034077984 */ /* 0x000e680000000400 */
[----:B------:R-:W2:Y:S04]  /*1ec0*/  LDS.U16 R55, [R55] ;  /* 0x0000000037377984 */ /* 0x000ea80000000400 */
[----:B------:R-:W3:Y:S04]  /*1ed0*/  LDS.U16 R57, [R57] ;  /* 0x0000000039397984 */ /* 0x000ee80000000400 */
[----:B------:R-:W4:Y:S04]  /*1ee0*/  LDS.U16 R59, [R59] ;  /* 0x000000003b3b7984 */ /* 0x000f280000000400 */
[----:B------:R-:W4:Y:S04]  /*1ef0*/  LDS.U16 R61, [R61] ;  /* 0x000000003d3d7984 */ /* 0x000f280000000400 */
[----:B------:R-:W4:Y:S04]  /*1f00*/  LDS.U16 R63, [R63] ;  /* 0x000000003f3f7984 */ /* 0x000f280000000400 */
[----:B------:R-:W4:Y:S04]  /*1f10*/  LDS.U16 R65, [R65] ;  /* 0x0000000041417984 */ /* 0x000f280000000400 */
[----:B------:R-:W4:Y:S01]  /*1f20*/  LDS.U16 R67, [R67] ;  /* 0x0000000043437984 */ /* 0x000f220000000400 */
[----:B0-----:R-:W-:-:S02]  /*1f30*/  IMAD.IADD R5, R48, 0x1, R5 ;  /* 0x0000000130057824 */ /* 0x001fc400078e0205 */
[----:B-1----:R-:W-:Y:S02]  /*1f40*/  IMAD.IADD R7, R54, 0x1, R7 ;  /* 0x0000000136077824 */ /* 0x002fe400078e0207 */
[----:B--2---:R-:W-:Y:S02]  /*1f50*/  IMAD.IADD R56, R56, 0x1, R55 ;  /* 0x0000000138387824 */ /* 0x004fe400078e0237 */
[----:B---3--:R-:W-:Y:S02]  /*1f60*/  IMAD.IADD R58, R58, 0x1, R57 ;  /* 0x000000013a3a7824 */ /* 0x008fe400078e0239 */
[----:B----4-:R-:W-:Y:S02]  /*1f70*/  IMAD.IADD R60, R60, 0x1, R59 ;  /* 0x000000013c3c7824 */ /* 0x010fe400078e023b */
[----:B------:R-:W-:Y:S02]  /*1f80*/  IMAD.IADD R61, R62, 0x1, R61 ;  /* 0x000000013e3d7824 */ /* 0x000fe400078e023d */
[----:B------:R-:W-:-:S02]  /*1f90*/  IMAD.IADD R63, R64, 0x1, R63 ;  /* 0x00000001403f7824 */ /* 0x000fc400078e023f */
[----:B------:R-:W-:Y:S02]  /*1fa0*/  IMAD.IADD R65, R66, 0x1, R65 ;  /* 0x0000000142417824 */ /* 0x000fe400078e0241 */
[----:B------:R-:W-:Y:S01]  /*1fb0*/  IMAD.IADD R67, R68, 0x1, R67 ;  /* 0x0000000144437824 */ /* 0x000fe200078e0243 */
[----:B------:R-:W-:Y:S06]  /*1fc0*/  BAR.SYNC.DEFER_BLOCKING 0x0 ;  /* 0x0000000000007b1d */ /* 0x000fec0000010000 */
[----:B------:R-:W-:Y:S05]  /*1fd0*/  BRA.U UP0, `(.L_x_199) ;  /* 0x0000000100e07547 */ /* 0x000fea000b800000 */
[----:B------:R-:W-:Y:S01]  /*1fe0*/  LEA R9, R5, UR4, 0x3 ;  /* 0x0000000405097c11 */ /* 0x000fe2000f8e18ff */
[----:B------:R-:W-:Y:S01]  /*1ff0*/  IMAD.MOV.U32 R4, RZ, RZ, R42 ;  /* 0x000000ffff047224 */ /* 0x000fe200078e002a */
[----:B------:R-:W-:Y:S01]  /*2000*/  LEA R11, R7, UR4, 0x3 ;  /* 0x00000004070b7c11 */ /* 0x000fe2000f8e18ff */
[----:B------:R-:W-:Y:S01]  /*2010*/  IMAD.MOV.U32 R5, RZ, RZ, R43 ;  /* 0x000000ffff057224 */ /* 0x000fe200078e002b */
[----:B------:R-:W-:Y:S01]  /*2020*/  LEA R55, R56, UR4, 0x3 ;  /* 0x0000000438377c11 */ /* 0x000fe2000f8e18ff */
[----:B------:R0:W-:Y:S01]  /*2030*/  STS.64 [R9], R28 ;  /* 0x0000001c09007388 */ /* 0x0001e20000000a00 */
        /* <DEDUP_REMOVED lines=9> */
[----:B------:R-:W-:Y:S01]  /*20d0*/  UIADD3 UR7, UPT, UPT, UR7, 0x6, URZ ;  /* 0x0000000607077890 */ /* 0x000fe2000fffe0ff */
[----:B------:R-:W-:Y:S01]  /*20e0*/  LEA R67, R67, UR4, 0x3 ;  /* 0x0000000443437c11 */ /* 0x000fe2000f8e18ff */
[----:B------:R0:W-:Y:S01]  /*20f0*/  STS.64 [R57], R34 ;  /* 0x0000002239007388 */ /* 0x0001e20000000a00 */
[----:B------:R-:W-:-:S03]  /*2100*/  UIADD3 UR5, UPT, UPT, UR5, -0x6, URZ ;  /* 0xfffffffa05057890 */ /* 0x000fc6000fffe0ff */
[----:B------:R0:W-:Y:S04]  /*2110*/  STS.64 [R59], R36 ;  /* 0x000000243b007388 */ /* 0x0001e80000000a00 */
[----:B------:R0:W-:Y:S04]  /*2120*/  STS.64 [R61], R38 ;  /* 0x000000263d007388 */ /* 0x0001e80000000a00 */
[----:B------:R0:W-:Y:S04]  /*2130*/  STS.64 [R63], R40 ;  /* 0x000000283f007388 */ /* 0x0001e80000000a00 */
[----:B------:R0:W-:Y:S04]  /*2140*/  STS.64 [R65], R4 ;  /* 0x0000000441007388 */ /* 0x0001e80000000a00 */
[----:B------:R0:W-:Y:S01]  /*2150*/  STS.64 [R67], R6 ;  /* 0x0000000643007388 */ /* 0x0001e20000000a00 */
[----:B------:R-:W-:Y:S06]  /*2160*/  BAR.SYNC.DEFER_BLOCKING 0x0 ;  /* 0x0000000000007b1d */ /* 0x000fec0000010000 */
[----:B------:R0:W1:Y:S04]  /*2170*/  LDS.64 R28, [R51] ;  /* 0x00000000331c7984 */ /* 0x0000680000000a00 */
[----:B------:R0:W2:Y:S04]  /*2180*/  LDS.64 R30, [R51+0x8] ;  /* 0x00000800331e7984 */ /* 0x0000a80000000a00 */
[----:B------:R0:W3:Y:S04]  /*2190*/  LDS.64 R32, [R51+0x10] ;  /* 0x0000100033207984 */ /* 0x0000e80000000a00 */
[----:B------:R0:W4:Y:S04]  /*21a0*/  LDS.64 R34, [R51+0x18] ;  /* 0x0000180033227984 */ /* 0x0001280000000a00 */
[----:B------:R0:W0:Y:S04]  /*21b0*/  LDS.64 R36, [R51+0x20] ;  /* 0x0000200033247984 */ /* 0x0000280000000a00 */
[----:B------:R0:W0:Y:S04]  /*21c0*/  LDS.64 R38, [R51+0x28] ;  /* 0x0000280033267984 */ /* 0x0000280000000a00 */
[----:B------:R0:W0:Y:S04]  /*21d0*/  LDS.64 R40, [R51+0x30] ;  /* 0x0000300033287984 */ /* 0x0000280000000a00 */
[----:B------:R0:W0:Y:S04]  /*21e0*/  LDS.64 R42, [R51+0x38] ;  /* 0x00003800332a7984 */ /* 0x0000280000000a00 */
[----:B------:R0:W0:Y:S01]  /*21f0*/  LDS.64 R44, [R51+0x40] ;  /* 0x00004000332c7984 */ /* 0x0000220000000a00 */
[----:B------:R-:W-:Y:S06]  /*2200*/  BAR.SYNC.DEFER_BLOCKING 0x0 ;  /* 0x0000000000007b1d */ /* 0x000fec0000010000 */
[----:B-----5:R0:W-:Y:S04]  /*2210*/  STS.64 [R9], R2 ;  /* 0x0000000209007388 */ /* 0x0201e80000000a00 */
[----:B------:R0:W-:Y:S04]  /*2220*/  STS.64 [R11], R12 ;  /* 0x0000000c0b007388 */ /* 0x0001e80000000a00 */
[----:B------:R0:W-:Y:S04]  /*2230*/  STS.64 [R55], R14 ;  /* 0x0000000e37007388 */ /* 0x0001e80000000a00 */
[----:B------:R0:W-:Y:S04]  /*2240*/  STS.64 [R57], R16 ;  /* 0x0000001039007388 */ /* 0x0001e80000000a00 */
[----:B------:R0:W-:Y:S04]  /*2250*/  STS.64 [R59], R18 ;  /* 0x000000123b007388 */ /* 0x0001e80000000a00 */
[----:B------:R0:W-:Y:S04]  /*2260*/  STS.64 [R61], R20 ;  /* 0x000000143d007388 */ /* 0x0001e80000000a00 */
[----:B------:R0:W-:Y:S04]  /*2270*/  STS.64 [R63], R22 ;  /* 0x000000163f007388 */ /* 0x0001e80000000a00 */
[----:B------:R0:W-:Y:S04]  /*2280*/  STS.64 [R65], R24 ;  /* 0x0000001841007388 */ /* 0x0001e80000000a00 */
[----:B------:R0:W-:Y:S01]  /*2290*/  STS.64 [R67], R26 ;  /* 0x0000001a43007388 */ /* 0x0001e20000000a00 */
[----:B------:R-:W-:Y:S06]  /*22a0*/  BAR.SYNC.DEFER_BLOCKING 0x0 ;  /* 0x0000000000007b1d */ /* 0x000fec0000010000 */
[----:B------:R0:W0:Y:S04]  /*22b0*/  LDS.64 R2, [R51] ;  /* 0x0000000033027984 */ /* 0x0000280000000a00 */
[----:B------:R0:W0:Y:S04]  /*22c0*/  LDS.64 R12, [R51+0x8] ;  /* 0x00000800330c7984 */ /* 0x0000280000000a00 */
[----:B------:R0:W0:Y:S04]  /*22d0*/  LDS.64 R14, [R51+0x10] ;  /* 0x00001000330e7984 */ /* 0x0000280000000a00 */
[----:B------:R0:W0:Y:S04]  /*22e0*/  LDS.64 R16, [R51+0x18] ;  /* 0x0000180033107984 */ /* 0x0000280000000a00 */
[----:B------:R0:W0:Y:S04]  /*22f0*/  LDS.64 R18, [R51+0x20] ;  /* 0x0000200033127984 */ /* 0x0000280000000a00 */
[----:B------:R0:W0:Y:S04]  /*2300*/  LDS.64 R20, [R51+0x28] ;  /* 0x0000280033147984 */ /* 0x0000280000000a00 */
[----:B------:R0:W0:Y:S04]  /*2310*/  LDS.64 R22, [R51+0x30] ;  /* 0x0000300033167984 */ /* 0x0000280000000a00 */
[----:B------:R0:W0:Y:S04]  /*2320*/  LDS.64 R24, [R51+0x38] ;  /* 0x0000380033187984 */ /* 0x0000280000000a00 */
[----:B------:R0:W0:Y:S01]  /*2330*/  LDS.64 R26, [R51+0x40] ;  /* 0x00004000331a7984 */ /* 0x0000220000000a00 */
[----:B------:R-:W-:Y:S06]  /*2340*/  BAR.SYNC.DEFER_BLOCKING 0x0 ;  /* 0x0000000000007b1d */ /* 0x000fec0000010000 */
[----:B-1234-:R-:W-:Y:S05]  /*2350*/  BRA `(.L_x_200) ;  /* 0xffffffe400587947 */ /* 0x01efea000383ffff */
.L_x_199:
[----:B------:R-:W-:Y:S01]  /*2360*/  LEA R47, R5, UR4, 0x3 ;  /* 0x00000004052f7c11 */ /* 0x000fe2000f8e18ff */
[----:B------:R-:W-:Y:S01]  /*2370*/  IMAD R51, R0, -0x40, R51 ;  /* 0xffffffc000337824 */ /* 0x000fe200078e0233 */
[----:B------:R-:W-:Y:S01]  /*2380*/  LEA R49, R7, UR4, 0x3 ;  /* 0x0000000407317c11 */ /* 0x000fe2000f8e18ff */
[----:B------:R-:W-:Y:S01]  /*2390*/  BSSY.RECONVERGENT B0, `(.L_x_201) ;  /* 0x0000049000007945 */ /* 0x000fe20003800200 */
[----:B------:R-:W-:Y:S01]  /*23a0*/  LEA R53, R56, UR4, 0x3 ;  /* 0x0000000438357c11 */ /* 0x000fe2000f8e18ff */
[----:B------:R-:W-:Y:S01]  /*23b0*/  STS.64 [R47], R28 ;  /* 0x0000001c2f007388 */ /* 0x000fe20000000a00 */
[----:B------:R-:W-:Y:S02]  /*23c0*/  LEA R55, R58, UR4, 0x3 ;  /* 0x000000043a377c11 */ /* 0x000fe4000f8e18ff */
[----:B------:R-:W-:Y:S01]  /*23d0*/  LEA R57, R60, UR4, 0x3 ;  /* 0x000000043c397c11 */ /* 0x000fe2000f8e18ff */
[----:B------:R-:W-:Y:S01]  /*23e0*/  STS.64 [R49], R30 ;  /* 0x0000001e31007388 */ /* 0x000fe20000000a00 */
[----:B------:R-:W-:-:S02]  /*23f0*/  LEA R61, R61, UR4, 0x3 ;  /* 0x000000043d3d7c11 */ /* 0x000fc4000f8e18ff */
[----:B------:R-:W-:Y:S01]  /*2400*/  LEA R63, R63, UR4, 0x3 ;  /* 0x000000043f3f7c11 */ /* 0x000fe2000f8e18ff */
[----:B------:R-:W-:Y:S01]  /*2410*/  STS.64 [R53], R32 ;  /* 0x0000002035007388 */ /* 0x000fe20000000a00 */
[----:B------:R-:W-:Y:S02]  /*2420*/  LEA R65, R65, UR4, 0x3 ;  /* 0x0000000441417c11 */ /* 0x000fe4000f8e18ff */
[----:B------:R-:W-:Y:S01]  /*2430*/  LEA R67, R67, UR4, 0x3 ;  /* 0x0000000443437c11 */ /* 0x000fe2000f8e18ff */
[----:B------:R-:W-:Y:S01]  /*2440*/  STS.64 [R55], R34 ;  /* 0x0000002237007388 */ /* 0x000fe20000000a00 */
[----:B------:R-:W0:Y:S03]  /*2450*/  LDCU.64 UR4, c[0x0][0x3a0] ;  /* 0x00007400ff0477ac */ /* 0x000e260008000a00 */
[----:B------:R-:W-:Y:S04]  /*2460*/  STS.64 [R57], R36 ;  /* 0x0000002439007388 */ /* 0x000fe80000000a00 */
[----:B------:R-:W-:Y:S04]  /*2470*/  STS.64 [R61], R38 ;  /* 0x000000263d007388 */ /* 0x000fe80000000a00 */
[----:B------:R-:W-:Y:S04]  /*2480*/  STS.64 [R63], R40 ;  /* 0x000000283f007388 */ /* 0x000fe80000000a00 */
[----:B------:R-:W-:Y:S01]  /*2490*/  STS.64 [R65], R42 ;  /* 0x0000002a41007388 */ /* 0x000fe20000000a00 */
[----:B0-----:R-:W-:-:S03]  /*24a0*/  ISETP.LT.U32.AND P1, PT, R0, UR4, PT ;  /* 0x0000000400007c0c */ /* 0x001fc6000bf21070 */
[----:B------:R-:W-:Y:S01]  /*24b0*/  STS.64 [R67], R44 ;  /* 0x0000002c43007388 */ /* 0x000fe20000000a00 */
[----:B------:R-:W-:Y:S06]  /*24c0*/  BAR.SYNC.DEFER_BLOCKING 0x0 ;  /* 0x0000000000007b1d */ /* 0x000fec0000010000 */
[----:B------:R-:W0:Y:S04]  /*24d0*/  LDS.64 R36, [R51] ;  /* 0x0000000033247984 */ /* 0x000e280000000a00 */
[----:B------:R-:W1:Y:S04]  /*24e0*/  LDS.64 R38, [R51+0x800] ;  /* 0x0008000033267984 */ /* 0x000e680000000a00 */
[----:B------:R-:W2:Y:S04]  /*24f0*/  LDS.64 R34, [R51+0x1000] ;  /* 0x0010000033227984 */ /* 0x000ea80000000a00 */
[----:B------:R-:W3:Y:S04]  /*2500*/  LDS.64 R32, [R51+0x1800] ;  /* 0x0018000033207984 */ /* 0x000ee80000000a00 */
[----:B------:R-:W4:Y:S04]  /*2510*/  LDS.64 R28, [R51+0x2000] ;  /* 0x00200000331c7984 */ /* 0x000f280000000a00 */
[----:B------:R-:W0:Y:S04]  /*2520*/  LDS.64 R10, [R51+0x2800] ;  /* 0x00280000330a7984 */ /* 0x000e280000000a00 */
[----:B------:R-:W0:Y:S04]  /*2530*/  LDS.64 R8, [R51+0x3000] ;  /* 0x0030000033087984 */ /* 0x000e280000000a00 */
[----:B------:R-:W0:Y:S04]  /*2540*/  LDS.64 R6, [R51+0x3800] ;  /* 0x0038000033067984 */ /* 0x000e280000000a00 */
[----:B------:R-:W0:Y:S01]  /*2550*/  LDS.64 R4, [R51+0x4000] ;  /* 0x0040000033047984 */ /* 0x000e220000000a00 */
[----:B------:R-:W-:Y:S06]  /*2560*/  BAR.SYNC.DEFER_BLOCKING 0x0 ;  /* 0x0000000000007b1d */ /* 0x000fec0000010000 */
[----:B-----5:R1:W-:Y:S04]  /*2570*/  STS.64 [R47], R2 ;  /* 0x000000022f007388 */ /* 0x0203e80000000a00 */
[----:B------:R2:W-:Y:S04]  /*2580*/  STS.64 [R49], R12 ;  /* 0x0000000c31007388 */ /* 0x0005e80000000a00 */
[----:B------:R3:W-:Y:S04]  /*2590*/  STS.64 [R53], R14 ;  /* 0x0000000e35007388 */ /* 0x0007e80000000a00 */
[----:B------:R4:W-:Y:S01]  /*25a0*/  STS.64 [R55], R16 ;  /* 0x0000001037007388 */ /* 0x0009e20000000a00 */
[----:B-1----:R-:W1:Y:S03]  /*25b0*/  LDC.64 R2, c[0x0][0x388] ;  /* 0x0000e200ff027b82 */ /* 0x002e660000000a00 */
[----:B------:R0:W-:Y:S04]  /*25c0*/  STS.64 [R57], R18 ;  /* 0x0000001239007388 */ /* 0x0001e80000000a00 */
[----:B------:R0:W-:Y:S01]  /*25d0*/  STS.64 [R61], R20 ;  /* 0x000000143d007388 */ /* 0x0001e20000000a00 */
[----:B--2---:R-:W2:Y:S01]  /*25e0*/  LDC.64 R12, c[0x0][0x398] ;  /* 0x0000e600ff0c7b82 */ /* 0x004ea20000000a00 */
[----:B---3--:R-:W-:-:S02]  /*25f0*/  VIADD R14, R0, 0x100 ;  /* 0x00000100000e7836 */ /* 0x008fc40000000000 */
[----:B------:R3:W-:Y:S01]  /*2600*/  STS.64 [R63], R22 ;  /* 0x000000163f007388 */ /* 0x0007e20000000a00 */
[C---:B----4-:R-:W-:Y:S01]  /*2610*/  VIADD R16, R0.reuse, 0x300 ;  /* 0x0000030000107836 */ /* 0x050fe20000000000 */
[C---:B------:R-:W-:Y:S01]  /*2620*/  LOP3.LUT R17, R0.reuse, 0x400, RZ, 0xfc, !PT ;  /* 0x0000040000117812 */ /* 0x040fe200078efcff */
[----:B------:R-:W-:Y:S01]  /*2630*/  VIADD R15, R0, 0x200 ;  /* 0x00000200000f7836 */ /* 0x000fe20000000000 */
[----:B------:R3:W-:Y:S01]  /*2640*/  STS.64 [R65], R24 ;  /* 0x0000001841007388 */ /* 0x0007e20000000a00 */
[----:B------:R-:W-:Y:S01]  /*2650*/  ISETP.LT.U32.AND P4, PT, R14, UR4, PT ;  /* 0x000000040e007c0c */ /* 0x000fe2000bf81070 */
[----:B------:R-:W-:Y:S01]  /*2660*/  VIADD R14, R0, 0x500 ;  /* 0x00000500000e7836 */ /* 0x000fe20000000000 */
[----:B------:R-:W-:Y:S01]  /*2670*/  ISETP.LT.U32.AND P0, PT, R16, UR4, PT ;  /* 0x0000000410007c0c */ /* 0x000fe2000bf01070 */
[----:B------:R3:W-:Y:S01]  /*2680*/  STS.64 [R67], R26 ;  /* 0x0000001a43007388 */ /* 0x0007e20000000a00 */
[----:B------:R-:W-:Y:S01]  /*2690*/  IMAD.U32 R16, RZ, RZ, UR5 ;  /* 0x00000005ff107e24 */ /* 0x000fe2000f8e00ff */
[----:B------:R-:W-:Y:S01]  /*26a0*/  BAR.SYNC.DEFER_BLOCKING 0x0 ;  /* 0x0000000000007b1d */ /* 0x000fe20000010000 */
[----:B------:R-:W-:Y:S01]  /*26b0*/  ISETP.LT.U32.AND P5, PT, R15, UR4, PT ;  /* 0x000000040f007c0c */ /* 0x000fe2000bfa1070 */
[----:B------:R-:W-:-:S02]  /*26c0*/  VIADD R15, R0, 0x600 ;  /* 0x00000600000f7836 */ /* 0x000fc40000000000 */
[----:B------:R-:W-:Y:S01]  /*26d0*/  ISETP.GT.U32.AND.EX P1, PT, R16, RZ, PT, P1 ;  /* 0x000000ff1000720c */ /* 0x000fe20003f24110 */
[----:B0-----:R-:W-:Y:S01]  /*26e0*/  VIADD R18, R0, 0x700 ;  /* 0x0000070000127836 */ /* 0x001fe20000000000 */
[----:B------:R-:W-:Y:S01]  /*26f0*/  ISETP.LT.U32.AND P6, PT, R17, UR4, PT ;  /* 0x0000000411007c0c */ /* 0x000fe2000bfc1070 */
[----:B------:R-:W-:Y:S01]  /*2700*/  IMAD.U32 R17, RZ, RZ, UR5 ;  /* 0x00000005ff117e24 */ /* 0x000fe2000f8e00ff */
[----:B------:R-:W-:Y:S01]  /*2710*/  ISETP.LT.U32.AND P3, PT, R14, UR4, PT ;  /* 0x000000040e007c0c */ /* 0x000fe2000bf61070 */
[C---:B-1----:R-:W-:Y:S01]  /*2720*/  IMAD.WIDE.U32 R2, R0.reuse, 0x8, R2 ;  /* 0x0000000800027825 */ /* 0x042fe200078e0002 */
[----:B------:R-:W-:Y:S02]  /*2730*/  ISETP.LT.U32.AND P2, PT, R15, UR4, PT ;  /* 0x000000040f007c0c */ /* 0x000fe4000bf41070 */
[----:B------:R-:W-:Y:S01]  /*2740*/  ISETP.GT.U32.AND.EX P4, PT, R17, RZ, PT, P4 ;  /* 0x000000ff1100720c */ /* 0x000fe20003f84140 */
[----:B--2---:R-:W-:Y:S01]  /*2750*/  IMAD.WIDE.U32 R12, R0, 0x8, R12 ;  /* 0x00000008000c7825 */ /* 0x004fe200078e000c */
[----:B------:R3:W0:Y:S03]  /*2760*/  LDS.64 R30, [R51+0x4000] ;  /* 0x00400000331e7984 */ /* 0x0006260000000a00 */
[----:B------:R-:W-:Y:S08]  /*2770*/  @!P1 BRA `(.L_x_202) ;  /* 0x0000000000289947 */ /* 0x000ff00003800000 */
[----:B------:R-:W1:Y:S01]  /*2780*/  LDS.64 R14, [R51] ;  /* 0x00000000330e7984 */ /* 0x000e620000000a00 */
[----:B------:R-:W-:Y:S01]  /*2790*/  ISETP.GT.U32.AND P1, PT, R36, -0x1, PT ;  /* 0xffffffff2400780c */ /* 0x000fe20003f24070 */
[----:B------:R-:W-:-:S03]  /*27a0*/  IMAD.MOV.U32 R19, RZ, RZ, -0x1 ;  /* 0xffffffffff137424 */ /* 0x000fc600078e00ff */
[----:B------:R-:W-:-:S04]  /*27b0*/  ISETP.GT.AND.EX P1, PT, R37, -0x1, PT, P1 ;  /* 0xffffffff2500780c */ /* 0x000fc80003f24310 */
[----:B------:R-:W-:Y:S02]  /*27c0*/  SEL R17, RZ, 0xffffffff, !P1 ;  /* 0xffffffffff117807 */ /* 0x000fe40004800000 */
[----:B------:R-:W-:Y:S02]  /*27d0*/  SEL R19, R19, 0x80000000, P1 ;  /* 0x8000000013137807 */ /* 0x000fe40000800000 */
[----:B------:R-:W-:Y:S02]  /*27e0*/  LOP3.LUT R16, R17, R36, RZ, 0x3c, !PT ;  /* 0x0000002411107212 */ /* 0x000fe400078e3cff */
[----:B------:R-:W-:-:S05]  /*27f0*/  LOP3.LUT R17, R19, R37, RZ, 0x3c, !PT ;  /* 0x0000002513117212 */ /* 0x000fca00078e3cff */
[----:B------:R2:W-:Y:S04]  /*2800*/  STG.E.64 desc[UR10][R2.64], R16 ;  /* 0x0000001002007986 */ /* 0x0005e8000c101b0a */
[----:B-1----:R2:W-:Y:S02]  /*2810*/  STG.E.64 desc[UR10][R12.64], R14 ;  /* 0x0000000e0c007986 */ /* 0x0025e4000c101b0a */
.L_x_202:
[----:B------:R-:W-:Y:S05]  /*2820*/  BSYNC.RECONVERGENT B0 ;  /* 0x0000000000007941 */ /* 0x000fea0003800200 */
.L_x_201:
[----:B--2---:R1:W2:Y:S01]  /*2830*/  LDS.64 R14, [R51+0x800] ;  /* 0x00080000330e7984 */ /* 0x0042a20000000a00 */
[----:B------:R-:W-:Y:S01]  /*2840*/  BSSY.RECONVERGENT B0, `(.L_x_203) ;  /* 0x000000c000007945 */ /* 0x000fe20003800200 */
[----:B------:R-:W-:-:S03]  /*2850*/  ISETP.LT.U32.AND P1, PT, R18, UR4, PT ;  /* 0x0000000412007c0c */ /* 0x000fc6000bf21070 */
[----:B------:R-:W-:Y:S10]  /*2860*/  @!P4 BRA `(.L_x_204) ;  /* 0x000000000024c947 */ /* 0x000ff40003800000 */
        /* <DEDUP_REMOVED lines=8> */
[----:B--2---:R4:W-:Y:S02]  /*28f0*/  STG.E.64 desc[UR10][R12.64+0x800], R14 ;  /* 0x0008000e0c007986 */ /* 0x0049e4000c101b0a */
.L_x_204:
[----:B------:R-:W-:Y:S05]  /*2900*/  BSYNC.RECONVERGENT B0 ;  /* 0x0000000000007941 */ /* 0x000fea0003800200 */
.L_x_203:
[----:B--2-4-:R-:W-:Y:S01]  /*2910*/  IMAD.U32 R14, RZ, RZ, UR5 ;  /* 0x00000005ff0e7e24 */ /* 0x014fe2000f8e00ff */
[----:B------:R-:W-:Y:S01]  /*2920*/  LOP3.LUT R0, R0, 0x800, RZ, 0xfc, !PT ;  /* 0x0000080000007812 */ /* 0x000fe200078efcff */
[----:B------:R-:W-:Y:S01]  /*2930*/  IMAD.U32 R15, RZ, RZ, UR5 ;  /* 0x00000005ff0f7e24 */ /* 0x000fe2000f8e00ff */
[----:B------:R-:W-:Y:S01]  /*2940*/  BSSY.RECONVERGENT B0, `(.L_x_205) ;  /* 0x0000016000007945 */ /* 0x000fe20003800200 */
[----:B------:R-:W-:Y:S01]  /*2950*/  IMAD.U32 R16, RZ, RZ, UR5 ;  /* 0x00000005ff107e24 */ /* 0x000fe2000f8e00ff */
[C---:B------:R-:W-:Y:S02]  /*2960*/  ISETP.GT.U32.AND.EX P5, PT, R14.reuse, RZ, PT, P5 ;  /* 0x000000ff0e00720c */ /* 0x040fe40003fa4150 */
[C---:B------:R-:W-:Y:S02]  /*2970*/  ISETP.GT.U32.AND.EX P0, PT, R15.reuse, RZ, PT, P0 ;  /* 0x000000ff0f00720c */ /* 0x040fe40003f04100 */
[----:B------:R-:W-:Y:S02]  /*2980*/  ISETP.GT.U32.AND.EX P2, PT, R14, RZ, PT, P2 ;  /* 0x000000ff0e00720c */ /* 0x000fe40003f44120 */
[----:B------:R-:W-:-:S02]  /*2990*/  ISETP.GT.U32.AND.EX P1, PT, R15, RZ, PT, P1 ;  /* 0x000000ff0f00720c */ /* 0x000fc40003f24110 */
[----:B------:R2:W4:Y:S01]  /*29a0*/  LDS.64 R14, [R51+0x1000] ;  /* 0x00100000330e7984 */ /* 0x0005220000000a00 */
[----:B------:R-:W-:Y:S01]  /*29b0*/  ISETP.LT.U32.AND P4, PT, R0, UR4, PT ;  /* 0x0000000400007c0c */ /* 0x000fe2000bf81070 */
[----:B------:R-:W-:Y:S01]  /*29c0*/  IMAD.U32 R0, RZ, RZ, UR5 ;  /* 0x00000005ff007e24 */ /* 0x000fe2000f8e00ff */
[C---:B------:R-:W-:Y:S02]  /*29d0*/  ISETP.GT.U32.AND.EX P6, PT, R16.reuse, RZ, PT, P6 ;  /* 0x000000ff1000720c */ /* 0x040fe40003fc4160 */
[----:B------:R-:W-:Y:S02]  /*29e0*/  ISETP.GT.U32.AND.EX P4, PT, R16, RZ, PT, P4 ;  /* 0x000000ff1000720c */ /* 0x000fe40003f84140 */
[----:B------:R-:W-:Y:S01]  /*29f0*/  ISETP.GT.U32.AND.EX P3, PT, R0, RZ, PT, P3 ;  /* 0x000000ff0000720c */ /* 0x000fe20003f64130 */
[----:B--2---:R-:W-:-:S12]  /*2a00*/  @!P5 BRA `(.L_x_206) ;  /* 0x000000000024d947 */ /* 0x004fd80003800000 */
        /* <DEDUP_REMOVED lines=8> */
[----:B----4-:R2:W-:Y:S02]  /*2a90*/  STG.E.64 desc[UR10][R12.64+0x1000], R14 ;  /* 0x0010000e0c007986 */ /* 0x0105e4000c101b0a */
.L_x_206:
[----:B------:R-:W-:Y:S05]  /*2aa0*/  BSYNC.RECONVERGENT B0 ;  /* 0x0000000000007941 */ /* 0x000fea0003800200 */
.L_x_205:
[----:B--2-4-:R2:W4:Y:S01]  /*2ab0*/  LDS.64 R14, [R51+0x1800] ;  /* 0x00180000330e7984 */ /* 0x0145220000000a00 */
[----:B------:R-:W-:Y:S04]  /*2ac0*/  BSSY.RECONVERGENT B0, `(.L_x_207) ;  /* 0x000000b000007945 */ /* 0x000fe80003800200 */
[----:B------:R-:W-:Y:S05]  /*2ad0*/  @!P0 BRA `(.L_x_208) ;  /* 0x0000000000248947 */ /* 0x000fea0003800000 */
        /* <DEDUP_REMOVED lines=9> */
.L_x_208:
[----:B------:R-:W-:Y:S05]  /*2b70*/  BSYNC.RECONVERGENT B0 ;  /* 0x0000000000007941 */ /* 0x000fea0003800200 */
.L_x_207:
[----:B----4-:R4:W0:Y:S01]  /*2b80*/  LDS.64 R14, [R51+0x2000] ;  /* 0x00200000330e7984 */ /* 0x0108220000000a00 */
[----:B------:R-:W-:Y:S04]  /*2b90*/  BSSY.RECONVERGENT B0, `(.L_x_209) ;  /* 0x000000b000007945 */ /* 0x000fe80003800200 */
[----:B------:R-:W-:Y:S05]  /*2ba0*/  @!P6 BRA `(.L_x_210) ;  /* 0x000000000024e947 */ /* 0x000fea0003800000 */
[----:B------:R-:W-:Y:S01]  /*2bb0*/  ISETP.GT.U32.AND P0, PT, R28, -0x1, PT ;  /* 0xffffffff1c00780c */ /* 0x000fe20003f04070 */
[----:B------:R-:W-:-:S03]  /*2bc0*/  IMAD.MOV.U32 R19, RZ, RZ, -0x1 ;  /* 0xffffffffff137424 */ /* 0x000fc600078e00ff */
[----:B------:R-:W-:-:S04]  /*2bd0*/  ISETP.GT.AND.EX P0, PT, R29, -0x1, PT, P0 ;  /* 0xffffffff1d00780c */ /* 0x000fc80003f04300 */
[----:B0-----:R-:W-:Y:S02]  /*2be0*/  SEL R17, RZ, 0xffffffff, !P0 ;  /* 0xffffffffff117807 */ /* 0x001fe40004000000 */
[----:B------:R-:W-:Y:S02]  /*2bf0*/  SEL R19, R19, 0x80000000, P0 ;  /* 0x8000000013137807 */ /* 0x000fe40000000000 */
[----:B------:R-:W-:Y:S02]  /*2c00*/  LOP3.LUT R16, R17, R28, RZ, 0x3c, !PT ;  /* 0x0000001c11107212 */ /* 0x000fe400078e3cff */
[----:B------:R-:W-:-:S05]  /*2c10*/  LOP3.LUT R17, R19, R29, RZ, 0x3c, !PT ;  /* 0x0000001d13117212 */ /* 0x000fca00078e3cff */
[----:B------:R0:W-:Y:S04]  /*2c20*/  STG.E.64 desc[UR10][R2.64+0x2000], R16 ;  /* 0x0020001002007986 */ /* 0x0001e8000c101b0a */
[----:B------:R0:W-:Y:S02]  /*2c30*/  STG.E.64 desc[UR10][R12.64+0x2000], R14 ;  /* 0x0020000e0c007986 */ /* 0x0001e4000c101b0a */
.L_x_210:
[----:B------:R-:W-:Y:S05]  /*2c40*/  BSYNC.RECONVERGENT B0 ;  /* 0x0000000000007941 */ /* 0x000fea0003800200 */
.L_x_209:
[----:B0-----:R0:W0:Y:S01]  /*2c50*/  LDS.64 R14, [R51+0x2800] ;  /* 0x00280000330e7984 */ /* 0x0010220000000a00 */
        /* <DEDUP_REMOVED lines=10> */
[----:B0-----:R1:W-:Y:S02]  /*2d00*/  STG.E.64 desc[UR10][R12.64+0x2800], R14 ;  /* 0x0028000e0c007986 */ /* 0x0013e4000c101b0a */
.L_x_212:
[----:B------:R-:W-:Y:S05]  /*2d10*/  BSYNC.RECONVERGENT B0 ;  /* 0x0000000000007941 */ /* 0x000fea0003800200 */
.L_x_211:
[----:B-1----:R1:W0:Y:S01]  /*2d20*/  LDS.64 R10, [R51+0x3000] ;  /* 0x00300000330a7984 */ /* 0x0022220000000a00 */
        /* <DEDUP_REMOVED lines=11> */
.L_x_214:
[----:B------:R-:W-:Y:S05]  /*2de0*/  BSYNC.RECONVERGENT B0 ;  /* 0x0000000000007941 */ /* 0x000fea0003800200 */
.L_x_213:
        /* <DEDUP_REMOVED lines=12> */
.L_x_216:
[----:B------:R-:W-:Y:S05]  /*2eb0*/  BSYNC.RECONVERGENT B0 ;  /* 0x0000000000007941 */ /* 0x000fea0003800200 */
.L_x_215:
[----:B------:R-:W-:Y:S05]  /*2ec0*/  @!P4 EXIT ;  /* 0x000000000000c94d */ /* 0x000fea0003800000 */
[----:B------:R-:W-:Y:S01]  /*2ed0*/  ISETP.GT.U32.AND P0, PT, R4, -0x1, PT ;  /* 0xffffffff0400780c */ /* 0x000fe20003f04070 */
[----:B01----:R-:W-:-:S03]  /*2ee0*/  IMAD.MOV.U32 R9, RZ, RZ, -0x1 ;  /* 0xffffffffff097424 */ /* 0x003fc600078e00ff */
[----:B------:R-:W-:-:S04]  /*2ef0*/  ISETP.GT.AND.EX P0, PT, R5, -0x1, PT, P0 ;  /* 0xffffffff0500780c */ /* 0x000fc80003f04300 */
[----:B------:R-:W-:Y:S02]  /*2f00*/  SEL R7, RZ, 0xffffffff, !P0 ;  /* 0xffffffffff077807 */ /* 0x000fe40004000000 */
[----:B------:R-:W-:Y:S02]  /*2f10*/  SEL R9, R9, 0x80000000, P0 ;  /* 0x8000000009097807 */ /* 0x000fe40000000000 */
[----:B------:R-:W-:Y:S02]  /*2f20*/  LOP3.LUT R4, R7, R4, RZ, 0x3c, !PT ;  /* 0x0000000407047212 */ /* 0x000fe400078e3cff */
[----:B------:R-:W-:-:S05]  /*2f30*/  LOP3.LUT R5, R9, R5, RZ, 0x3c, !PT ;  /* 0x0000000509057212 */ /* 0x000fca00078e3cff */
[----:B------:R-:W-:Y:S04]  /*2f40*/  STG.E.64 desc[UR10][R2.64+0x4000], R4 ;  /* 0x0040000402007986 */ /* 0x000fe8000c101b0a */
[----:B------:R-:W-:Y:S01]  /*2f50*/  STG.E.64 desc[UR10][R12.64+0x4000], R30 ;  /* 0x0040001e0c007986 */ /* 0x000fe2000c101b0a */
[----:B------:R-:W-:Y:S05]  /*2f60*/  EXIT ;  /* 0x000000000000794d */ /* 0x000fea0003800000 */
.L_x_217:
        /* <DEDUP_REMOVED lines=9> */
.L_x_446:


//--------------------- .text._ZN3cub18CUB_300001_SM_10006detail10radix_sort29DeviceRadixSortOnesweepKernelINS1_5radix10policy_hubIdmyE10Policy1000ELNS0_9SortOrderE0EdmyiiNS1_21identity_decomposer_tEEEvPT5_SB_PT3_PKSC_PT1_PKSG_PT2_PKSK_T4_iiT6_ --------------------------
	.section	.text._ZN3cub18CUB_300001_SM_10006detail10radix_sort29DeviceRadixSortOnesweepKernelINS1_5radix10policy_hubIdmyE10Policy1000ELNS0_9SortOrderE0EdmyiiNS1_21identity_decomposer_tEEEvPT5_SB_PT3_PKSC_PT1_PKSG_PT2_PKSK_T4_iiT6_,"ax",@progbits
	.align	128
        .global         _ZN3cub18CUB_300001_SM_10006detail10radix_sort29DeviceRadixSortOnesweepKernelINS1_5radix10policy_hubIdmyE10Policy1000ELNS0_9SortOrderE0EdmyiiNS1_21identity_decomposer_tEEEvPT5_SB_PT3_PKSC_PT1_PKSG_PT2_PKSK_T4_iiT6_
        .type           _ZN3cub18CUB_300001_SM_10006detail10radix_sort29DeviceRadixSortOnesweepKernelINS1_5radix10policy_hubIdmyE10Policy1000ELNS0_9SortOrderE0EdmyiiNS1_21identity_decomposer_tEEEvPT5_SB_PT3_PKSC_PT1_PKSG_PT2_PKSK_T4_iiT6_,@function
        .size           _ZN3cub18CUB_300001_SM_10006detail10radix_sort29DeviceRadixSortOnesweepKernelINS1_5radix10policy_hubIdmyE10Policy1000ELNS0_9SortOrderE0EdmyiiNS1_21identity_decomposer_tEEEvPT5_SB_PT3_PKSC_PT1_PKSG_PT2_PKSK_T4_iiT6_,(.L_x_447 - _ZN3cub18CUB_300001_SM_10006detail10radix_sort29DeviceRadixSortOnesweepKernelINS1_5radix10policy_hubIdmyE10Policy1000ELNS0_9SortOrderE0EdmyiiNS1_21identity_decomposer_tEEEvPT5_SB_PT3_PKSC_PT1_PKSG_PT2_PKSK_T4_iiT6_)
        .other          _ZN3cub18CUB_300001_SM_10006detail10radix_sort29DeviceRadixSortOnesweepKernelINS1_5radix10policy_hubIdmyE10Policy1000ELNS0_9SortOrderE0EdmyiiNS1_21identity_decomposer_tEEEvPT5_SB_PT3_PKSC_PT1_PKSG_PT2_PKSK_T4_iiT6_,@"STO_CUDA_ENTRY STV_DEFAULT"
_ZN3cub18CUB_300001_SM_10006detail10radix_sort29DeviceRadixSortOnesweepKernelINS1_5radix10policy_hubIdmyE10Policy1000ELNS0_9SortOrderE0EdmyiiNS1_21identity_decomposer_tEEEvPT5_SB_PT3_PKSC_PT1_PKSG_PT2_PKSK_T4_iiT6_:
.text._ZN3cub18CUB_300001_SM_10006detail10radix_sort29DeviceRadixSortOnesweepKernelINS1_5radix10policy_hubIdmyE10Policy1000ELNS0_9SortOrderE0EdmyiiNS1_21identity_decomposer_tEEEvPT5_SB_PT3_PKSC_PT1_PKSG_PT2_PKSK_T4_iiT6_:
        /* <DEDUP_REMOVED lines=16> */
.L_x_219:
[----:B------:R-:W-:Y:S05]  /*0100*/  BSYNC.RECONVERGENT B0 ;  /* 0x0000000000007941 */ /* 0x000fea0003800200 */
.L_x_218:
        /* <DEDUP_REMOVED lines=31> */
.L_x_220:
        /* <DEDUP_REMOVED lines=68> */
.L_x_221:
        /* <DEDUP_REMOVED lines=89> */
.L_x_224:
        /* <DEDUP_REMOVED lines=21> */
.L_x_223:
[----:B------:R-:W-:Y:S05]  /*0e20*/  BSYNC.RECONVERGENT B0 ;  /* 0x0000000000007941 */ /* 0x000fea0003800200 */
.L_x_222:
        /* <DEDUP_REMOVED lines=19> */
.L_x_228:
[----:B------:R-:W-:Y:S05]  /*0f60*/  BSYNC.RECONVERGENT B1 ;  /* 0x0000000000017941 */ /* 0x000fea0003800200 */
.L_x_227:
        /* <DEDUP_REMOVED lines=14> */
.L_x_229:
[----:B------:R-:W-:Y:S01]  /*1050*/  VIADD R17, R17, 0x1 ;  /* 0x0000000111117836 */ /* 0x000fe20000000000 */
[----:B------:R0:W-:Y:S04]  /*1060*/  STS [R16], RZ ;  /* 0x000000ff10007388 */ /* 0x0001e80000000800 */
[----:B------:R-:W-:Y:S01]  /*1070*/  ISETP.NE.AND P0, PT, R17, RZ, PT ;  /* 0x000000ff1100720c */ /* 0x000fe20003f05270 */
[----:B0-----:R-:W-:-:S12]  /*1080*/  VIADD R16, R16, 0x80 ;  /* 0x0000008010107836 */ /* 0x001fd80000000000 */
[----:B------:R-:W-:Y:S05]  /*1090*/  @P0 BRA `(.L_x_229) ;  /* 0xfffffffc00ec0947 */ /* 0x000fea000383ffff */
.L_x_226:
[----:B------:R-:W-:Y:S05]  /*10a0*/  BSYNC.RECONVERGENT B0 ;  /* 0x0000000000007941 */ /* 0x000fea0003800200 */
.L_x_225:
        /* <DEDUP_REMOVED lines=141> */
.L_x_231:
[----:B------:R-:W-:Y:S05]  /*1980*/  BSYNC.RECONVERGENT B0 ;  /* 0x0000000000007941 */ /* 0x000fea0003800200 */
.L_x_230:
        /* <DEDUP_REMOVED lines=32> */
.L_x_240:
[----:B------:R-:W2:Y:S01]  /*1b90*/  LDC.64 R22, c[0x0][0x380] ;  /* 0x0000e000ff167b82 */ /* 0x000ea20000000a00 */
[----:B------:R-:W-:Y:S01]  /*1ba0*/  VIADD R49, R40, 0xffffffff ;  /* 0xffffffff28317836 */ /* 0x000fe20000000000 */
[----:B------:R-:W-:Y:S03]  /*1bb0*/  BSSY B2, `(.L_x_237) ;  /* 0x0000008000027945 */ /* 0x000fe60003800000 */
[----:B0-----:R-:W-:-:S04]  /*1bc0*/  IMAD R43, R49, 0x100, R13 ;  /* 0x00000100312b7824 */ /* 0x001fc800078e020d */
[----:B--2---:R-:W-:-:S07]  /*1bd0*/  IMAD.WIDE R22, R43, 0x4, R22 ;  /* 0x000000042b167825 */ /* 0x004fce00078e0216 */
.L_x_238:
[----:B------:R-:W-:Y:S05]  /*1be0*/  YIELD ;  /* 0x0000000000007946 */ /* 0x000fea0003800000 */
[----:B------:R0:W-:Y:S06]  /*1bf0*/  MEMBAR.SC.CTA ;  /* 0x0000000000007992 */ /* 0x0001ec0000000000 */
[----:B0-----:R-:W2:Y:S02]  /*1c00*/  LDG.E.STRONG.SYS R42, desc[UR6][R22.64] ;  /* 0x00000006162a7981 */ /* 0x001ea4000c1f5900 */
[----:B--2---:R-:W-:-:S13]  /*1c10*/  ISETP.NE.AND P0, PT, R42, RZ, PT ;  /* 0x000000ff2a00720c */ /* 0x004fda0003f05270 */
[----:B------:R-:W-:Y:S05]  /*1c20*/  @!P0 BRA `(.L_x_238) ;  /* 0xfffffffc00ec8947 */ /* 0x000fea000383ffff */
[----:B------:R-:W-:Y:S05]  /*1c30*/  BSYNC B2 ;  /* 0x0000000000027941 */ /* 0x000fea0003800000 */
.L_x_237:
[----:B------:R-:W-:Y:S01]  /*1c40*/  BSSY.RECONVERGENT B2, `(.L_x_239) ;  /* 0x0000006000027945 */ /* 0x000fe20003800200 */
[C---:B------:R-:W-:Y:S02]  /*1c50*/  ISETP.GT.AND P0, PT, R42.reuse, -0x1, PT ;  /* 0xffffffff2a00780c */ /* 0x040fe40003f04270 */
[----:B------:R-:W-:Y:S01]  /*1c60*/  LOP3.LUT R42, R42, 0x3fffffff, RZ, 0xc0, !PT ;  /* 0x3fffffff2a2a7812 */ /* 0x000fe200078ec0ff */
[----:B------:R-:W-:Y:S05]  /*1c70*/  WARPSYNC.EXCLUSIVE R38 ;  /* 0x0000000026007348 */ /* 0x000fea0003a00000 */
[----:B------:R-:W-:-:S05]  /*1c80*/  IMAD.IADD R47, R42, 0x1, R47 ;  /* 0x000000012a2f7824 */ /* 0x000fca00078e022f */
[----:B------:R-:W-:-:S07]  /*1c90*/  VOTE.ANY R38, PT, P0 ;  /* 0x0000000000267806 */ /* 0x000fce00000e0100 */
[----:B------:R-:W-:Y:S05]  /*1ca0*/  BSYNC.RECONVERGENT B2 ;  /* 0x0000000000027941 */ /* 0x000fea0003800200 */
.L_x_239:
[----:B------:R-:W-:Y:S01]  /*1cb0*/  ISETP.GT.U32.AND P1, PT, R40, 0x1, PT ;  /* 0x000000012800780c */ /* 0x000fe20003f24070 */
[----:B------:R-:W-:-:S12]  /*1cc0*/  IMAD.MOV.U32 R40, RZ, RZ, R49 ;  /* 0x000000ffff287224 */ /* 0x000fd800078e0031 */
[----:B------:R-:W-:Y:S05]  /*1cd0*/  @P0 BRA P1, `(.L_x_240) ;  /* 0xfffffffc00ac0947 */ /* 0x000fea000083ffff */
[----:B------:R-:W-:Y:S05]  /*1ce0*/  BSYNC B0 ;  /* 0x0000000000007941 */ /* 0x000fea0003800000 */
.L_x_236:
[----:B------:R2:W3:Y:S02]  /*1cf0*/  LDS.64 R42, [R45+0x9000] ;  /* 0x009000002d2a7984 */ /* 0x0004e40000000a00 */
.L_x_235:
[C---:B------:R-:W-:Y:S01]  /*1d00*/  IMAD.IADD R23, R47.reuse, 0x1, -R28 ;  /* 0x000000012f177824 */ /* 0x040fe200078e0a1c */
[----:B------:R-:W-:-:S04]  /*1d10*/  LOP3.LUT R47, R47, 0x80000000, RZ, 0xfc, !PT ;  /* 0x800000002f2f7812 */ /* 0x000fc800078efcff */
[C---:B---3--:R-:W-:Y:S01]  /*1d20*/  IADD3 R22, P0, PT, R23.reuse, R42, RZ ;  /* 0x0000002a17167210 */ /* 0x048fe20007f1e0ff */
[----:B------:R3:W-:Y:S03]  /*1d30*/  STG.E.STRONG.SYS desc[UR6][R16.64], R47 ;  /* 0x0000002f10007986 */ /* 0x0007e6000c115906 */
[----:B------:R-:W-:-:S05]  /*1d40*/  LEA.HI.X.SX32 R23, R23, R43, 0x1, P0 ;  /* 0x0000002b17177211 */ /* 0x000fca00000f0eff */
[----:B------:R3:W-:Y:S04]  /*1d50*/  STS.64 [R45+0x9000], R22 ;  /* 0x009000162d007388 */ /* 0x0007e80000000a00 */
.L_x_234:
[----:B------:R-:W-:Y:S05]  /*1d60*/  BSYNC B1 ;  /* 0x0000000000017941 */ /* 0x000fea0003800000 */
.L_x_233:
        /* <DEDUP_REMOVED lines=111> */
.L_x_241:
        /* <DEDUP_REMOVED lines=41> */
.L_x_242:
        /* <DEDUP_REMOVED lines=14> */
.L_x_243:
        /* <DEDUP_REMOVED lines=36> */
.L_x_244:
        /* <DEDUP_REMOVED lines=17> */
.L_x_245:
        /* <DEDUP_REMOVED lines=41> */
.L_x_232:
        /* <DEDUP_REMOVED lines=38> */
.L_x_316:
        /* <DEDUP_REMOVED lines=25> */
.L_x_246:
        /* <DEDUP_REMOVED lines=42> */
.L_x_249:
[----:B------:R-:W-:Y:S05]  /*3440*/  BSYNC.RECONVERGENT B0 ;  /* 0x0000000000007941 */ /* 0x000fea0003800200 */
.L_x_248:
        /* <DEDUP_REMOVED lines=36> */
.L_x_251:
[----:B------:R-:W-:Y:S05]  /*3690*/  BSYNC.RECONVERGENT B0 ;  /* 0x0000000000007941 */ /* 0x000fea0003800200 */
.L_x_250:
        /* <DEDUP_REMOVED lines=35> */
.L_x_253:
[----:B------:R-:W-:Y:S05]  /*38d0*/  BSYNC.RECONVERGENT B0 ;  /* 0x0000000000007941 */ /* 0x000fea0003800200 */
.L_x_252:
        /* <DEDUP_REMOVED lines=35> */
.L_x_255:
[----:B------:R-:W-:Y:S05]  /*3b10*/  BSYNC.RECONVERGENT B0 ;  /* 0x0000000000007941 */ /* 0x000fea0003800200 */
.L_x_254:
        /* <DEDUP_REMOVED lines=35> */
.L_x_257:
[----:B------:R-:W-:Y:S05]  /*3d50*/  BSYNC.RECONVERGENT B0 ;  /* 0x0000000000007941 */ /* 0x000fea0003800200 */
.L_x_256:
        /* <DEDUP_REMOVED lines=35> */
.L_x_259:
[----:B------:R-:W-:Y:S05]  /*3f90*/  BSYNC.RECONVERGENT B0 ;  /* 0x0000000000007941 */ /* 0x000fea0003800200 */
.L_x_258:
        /* <DEDUP_REMOVED lines=35> */
.L_x_261:
[----:B------:R-:W-:Y:S05]  /*41d0*/  BSYNC.RECONVERGENT B0 ;  /* 0x0000000000007941 */ /* 0x000fea0003800200 */
.L_x_260:
        /* <DEDUP_REMOVED lines=35> */
.L_x_263:
[----:B------:R-:W-:Y:S05]  /*4410*/  BSYNC.RECONVERGENT B0 ;  /* 0x0000000000007941 */ /* 0x000fea0003800200 */
.L_x_262:
        /* <DEDUP_REMOVED lines=35> */
.L_x_265:
[----:B------:R-:W-:Y:S05]  /*4650*/  BSYNC.RECONVERGENT B0 ;  /* 0x0000000000007941 */ /* 0x000fea0003800200 */
.L_x_264:
        /* <DEDUP_REMOVED lines=35> */
.L_x_267:
[----:B------:R-:W-:Y:S05]  /*4890*/  BSYNC.RECONVERGENT B0 ;  /* 0x0000000000007941 */ /* 0x000fea0003800200 */
.L_x_266:
        /* <DEDUP_REMOVED lines=35> */
.L_x_269:
[----:B------:R-:W-:Y:S05]  /*4ad0*/  BSYNC.RECONVERGENT B0 ;  /* 0x0000000000007941 */ /* 0x000fea0003800200 */
.L_x_268:
        /* <DEDUP_REMOVED lines=36> */
.L_x_271:
[----:B------:R-:W-:Y:S05]  /*4d20*/  BSYNC.RECONVERGENT B0 ;  /* 0x0000000000007941 */ /* 0x000fea0003800200 */
.L_x_270:
        /* <DEDUP_REMOVED lines=35> */
.L_x_273:
[----:B------:R-:W-:Y:S05]  /*4f60*/  BSYNC.RECONVERGENT B0 ;  /* 0x0000000000007941 */ /* 0x000fea0003800200 */
.L_x_272:
        /* <DEDUP_REMOVED lines=53> */
.L_x_281:
[----:B0-----:R-:W0:Y:S01]  /*52c0*/  LDC.64 R2, c[0x0][0x380] ;  /* 0x0000e000ff027b82 */ /* 0x001e220000000a00 */
[----:B------:R-:W-:Y:S01]  /*52d0*/  VIADD R9, R6, 0xffffffff ;  /* 0xffffffff06097836 */ /* 0x000fe20000000000 */
[----:B------:R-:W-:Y:S03]  /*52e0*/  BSSY B2, `(.L_x_278) ;  /* 0x0000008000027945 */ /* 0x000fe60003800000 */
[----:B------:R-:W-:-:S04]  /*52f0*/  IMAD R7, R9, 0x100, R13 ;  /* 0x0000010009077824 */ /* 0x000fc800078e020d */
[----:B0-----:R-:W-:-:S07]  /*5300*/  IMAD.WIDE R2, R7, 0x4, R2 ;  /* 0x0000000407027825 */ /* 0x001fce00078e0202 */
.L_x_279:
[----:B------:R-:W-:Y:S05]  /*5310*/  YIELD ;  /* 0x0000000000007946 */ /* 0x000fea0003800000 */
[----:B------:R0:W-:Y:S06]  /*5320*/  MEMBAR.SC.CTA ;  /* 0x0000000000007992 */ /* 0x0001ec0000000000 */
[----:B0-----:R-:W2:Y:S02]  /*5330*/  LDG.E.STRONG.SYS R7, desc[UR6][R2.64] ;  /* 0x0000000602077981 */ /* 0x001ea4000c1f5900 */
[----:B--2---:R-:W-:-:S13]  /*5340*/  ISETP.NE.AND P0, PT, R7, RZ, PT ;  /* 0x000000ff0700720c */ /* 0x004fda0003f05270 */
[----:B------:R-:W-:Y:S05]  /*5350*/  @!P0 BRA `(.L_x_279) ;  /* 0xfffffffc00ec8947 */ /* 0x000fea000383ffff */
[----:B------:R-:W-:Y:S05]  /*5360*/  BSYNC B2 ;  /* 0x0000000000027941 */ /* 0x000fea0003800000 */
.L_x_278:
[----:B------:R-:W-:Y:S01]  /*5370*/  BSSY.RECONVERGENT B2, `(.L_x_280) ;  /* 0x0000006000027945 */ /* 0x000fe20003800200 */
[C---:B------:R-:W-:Y:S02]  /*5380*/  ISETP.GT.AND P0, PT, R7.reuse, -0x1, PT ;  /* 0xffffffff0700780c */ /* 0x040fe40003f04270 */
[----:B------:R-:W-:Y:S01]  /*5390*/  LOP3.LUT R2, R7, 0x3fffffff, RZ, 0xc0, !PT ;  /* 0x3fffffff07027812 */ /* 0x000fe200078ec0ff */
[----:B------:R-:W-:Y:S05]  /*53a0*/  WARPSYNC.EXCLUSIVE R4 ;  /* 0x0000000004007348 */ /* 0x000fea0003a00000 */
[----:B------:R-:W-:-:S05]  /*53b0*/  IMAD.IADD R5, R2, 0x1, R5 ;  /* 0x0000000102057824 */ /* 0x000fca00078e0205 */
[----:B------:R-:W-:-:S07]  /*53c0*/  VOTE.ANY R4, PT, P0 ;  /* 0x0000000000047806 */ /* 0x000fce00000e0100 */
[----:B------:R-:W-:Y:S05]  /*53d0*/  BSYNC.RECONVERGENT B2 ;  /* 0x0000000000027941 */ /* 0x000fea0003800200 */
.L_x_280:
[----:B------:R-:W-:Y:S01]  /*53e0*/  ISETP.GT.U32.AND P1, PT, R6, 0x1, PT ;  /* 0x000000010600780c */ /* 0x000fe20003f24070 */
[----:B------:R-:W-:-:S12]  /*53f0*/  IMAD.MOV.U32 R6, RZ, RZ, R9 ;  /* 0x000000ffff067224 */ /* 0x000fd800078e0009 */
[----:B------:R-:W-:Y:S05]  /*5400*/  @P0 BRA P1, `(.L_x_281) ;  /* 0xfffffffc00ac0947 */ /* 0x000fea000083ffff */
[----:B------:R-:W-:Y:S05]  /*5410*/  BSYNC B0 ;  /* 0x0000000000007941 */ /* 0x000fea0003800000 */
.L_x_277:
[----:B------:R1:W2:Y:S02]  /*5420*/  LDS.64 R2, [R20+0x9000] ;  /* 0x0090000014027984 */ /* 0x0002a40000000a00 */
.L_x_276:
[C---:B------:R-:W-:Y:S01]  /*5430*/  IMAD.IADD R7, R5.reuse, 0x1, -R28 ;  /* 0x0000000105077824 */ /* 0x040fe200078e0a1c */
[----:B------:R-:W-:-:S04]  /*5440*/  LOP3.LUT R5, R5, 0x80000000, RZ, 0xfc, !PT ;  /* 0x8000000005057812 */ /* 0x000fc800078efcff */
[C---:B0-2---:R-:W-:Y:S01]  /*5450*/  IADD3 R2, P0, PT, R7.reuse, R2, RZ ;  /* 0x0000000207027210 */ /* 0x045fe20007f1e0ff */
[----:B------:R0:W-:Y:S03]  /*5460*/  STG.E.STRONG.SYS desc[UR6][R16.64], R5 ;  /* 0x0000000510007986 */ /* 0x0001e6000c115906 */
[----:B------:R-:W-:-:S05]  /*5470*/  LEA.HI.X.SX32 R3, R7, R3, 0x1, P0 ;  /* 0x0000000307037211 */ /* 0x000fca00000f0eff */
[----:B------:R0:W-:Y:S04]  /*5480*/  STS.64 [R20+0x9000], R2 ;  /* 0x0090000214007388 */ /* 0x0001e80000000a00 */
.L_x_275:
[----:B------:R-:W-:Y:S05]  /*5490*/  BSYNC B1 ;  /* 0x0000000000017941 */ /* 0x000fea0003800000 */
.L_x_274:
        /* <DEDUP_REMOVED lines=14> */
.L_x_282:
        /* <DEDUP_REMOVED lines=260> */
.L_x_283:
        /* <DEDUP_REMOVED lines=36> */
.L_x_286:
[----:B------:R-:W-:Y:S05]  /*6800*/  BSYNC.RECONVERGENT B0 ;  /* 0x0000000000007941 */ /* 0x000fea0003800200 */
.L_x_285:
        /* <DEDUP_REMOVED lines=28> */
.L_x_288:
[----:B------:R-:W-:Y:S05]  /*69d0*/  BSYNC.RECONVERGENT B0 ;  /* 0x0000000000007941 */ /* 0x000fea0003800200 */
.L_x_287:
        /* <DEDUP_REMOVED lines=28> */
.L_x_290:
[----:B------:R-:W-:Y:S05]  /*6ba0*/  BSYNC.RECONVERGENT B0 ;  /* 0x0000000000007941 */ /* 0x000fea0003800200 */
.L_x_289:
        /* <DEDUP_REMOVED lines=28> */
.L_x_292:
[----:B------:R-:W-:Y:S05]  /*6d70*/  BSYNC.RECONVERGENT B0 ;  /* 0x0000000000007941 */ /* 0x000fea0003800200 */
.L_x_291:
        /* <DEDUP_REMOVED lines=28> */
.L_x_294:
[----:B------:R-:W-:Y:S05]  /*6f40*/  BSYNC.RECONVERGENT B0 ;  /* 0x0000000000007941 */ /* 0x000fea0003800200 */
.L_x_293:
        /* <DEDUP_REMOVED lines=28> */
.L_x_296:
[----:B------:R-:W-:Y:S05]  /*7110*/  BSYNC.RECONVERGENT B0 ;  /* 0x0000000000007941 */ /* 0x000fea0003800200 */
.L_x_295:
        /* <DEDUP_REMOVED lines=28> */
.L_x_298:
[----:B------:R-:W-:Y:S05]  /*72e0*/  BSYNC.RECONVERGENT B0 ;  /* 0x0000000000007941 */ /* 0x000fea0003800200 */
.L_x_297:
        /* <DEDUP_REMOVED lines=27> */
.L_x_300:
[----:B------:R-:W-:Y:S05]  /*74a0*/  BSYNC.RECONVERGENT B0 ;  /* 0x0000000000007941 */ /* 0x000fea0003800200 */
.L_x_299:
        /* <DEDUP_REMOVED lines=26> */
.L_x_302:
[----:B------:R-:W-:Y:S05]  /*7650*/  BSYNC.RECONVERGENT B0 ;  /* 0x0000000000007941 */ /* 0x000fea0003800200 */
.L_x_301:
        /* <DEDUP_REMOVED lines=26> */
.L_x_304:
[----:B------:R-:W-:Y:S05]  /*7800*/  BSYNC.RECONVERGENT B0 ;  /* 0x0000000000007941 */ /* 0x000fea0003800200 */
.L_x_303:
        /* <DEDUP_REMOVED lines=26> */
.L_x_306:
[----:B------:R-:W-:Y:S05]  /*79b0*/  BSYNC.RECONVERGENT B0 ;  /* 0x0000000000007941 */ /* 0x000fea0003800200 */
.L_x_305:
        /* <DEDUP_REMOVED lines=26> */
.L_x_308:
[----:B------:R-:W-:Y:S05]  /*7b60*/  BSYNC.RECONVERGENT B0 ;  /* 0x0000000000007941 */ /* 0x000fea0003800200 */
.L_x_307:
[----:B------:R-:W-:Y:S01]  /*7b70*/  NOP ;  /* 0x0000000000007918 */ /* 0x000fe20000000000 */
.L_x_284:
        /* <DEDUP_REMOVED lines=135> */
.L_x_309:
        /* <DEDUP_REMOVED lines=133> */
.L_x_310:
        /* <DEDUP_REMOVED lines=148> */
.L_x_247:
[----:B------:R-:W-:Y:S02]  /*9580*/  IMAD.MOV.U32 R72, RZ, RZ, R60 ;  /* 0x000000ffff487224 */ /* 0x000fe400078e003c */
[----:B------:R-:W-:Y:S02]  /*9590*/  IMAD.MOV.U32 R74, RZ, RZ, 0x1 ;  /* 0x00000001ff4a7424 */ /* 0x000fe400078e00ff */
[----:B------:R-:W-:Y:S02]  /*95a0*/  IMAD.MOV.U32 R76, RZ, RZ, RZ ;  /* 0x000000ffff4c7224 */ /* 0x000fe400078e00ff */
[----:B------:R-:W-:-:S07]  /*95b0*/  IMAD.MOV.U32 R70, RZ, RZ, -0x1 ;  /* 0xffffffffff467424 */ /* 0x000fce00078e00ff */
[----:B------:R-:W-:Y:S05]  /*95c0*/  WARPSYNC.COLLECTIVE R70, `(.L_x_311) ;  /* 0x0000000046087348 */ /* 0x000fea0003c00000 */
[----:B------:R0:W1:Y:S02]  /*95d0*/  SHFL.UP P0, R68, R72, R74, R76 ;  /* 0x0400004a48447389 */ /* 0x000064000000004c */
[----:B01----:R-:W-:Y:S05]  /*95e0*/  ENDCOLLECTIVE ;  /* 0x000000000000791b */ /* 0x003fea0003800000 */
.L_x_311:
[----:B------:R-:W-:Y:S02]  /*95f0*/  IMAD.MOV.U32 R74, RZ, RZ, 0x2 ;  /* 0x00000002ff4a7424 */ /* 0x000fe400078e00ff */
[----:B------:R-:W-:-:S04]  /*9600*/  IMAD.MOV.U32 R77, RZ, RZ, R68 ;  /* 0x000000ffff4d7224 */ /* 0x000fc800078e0044 */
[----:B------:R-:W-:-:S04]  /*9610*/  @P0 IMAD.IADD R77, R60, 0x1, R77 ;  /* 0x000000013c4d0824 */ /* 0x000fc800078e024d */
[----:B------:R-:W-:-:S07]  /*9620*/  IMAD.MOV.U32 R72, RZ, RZ, R77 ;  /* 0x000000ffff487224 */ /* 0x000fce00078e004d */
[----:B------:R-:W-:Y:S05]  /*9630*/  WARPSYNC.COLLECTIVE R70, `(.L_x_312) ;  /* 0x0000000046087348 */ /* 0x000fea0003c00000 */
[----:B------:R0:W1:Y:S02]  /*9640*/  SHFL.UP P0, R68, R72, R74, R76 ;  /* 0x0400004a48447389 */ /* 0x000064000000004c */
[----:B01----:R-:W-:Y:S05]  /*9650*/  ENDCOLLECTIVE ;  /* 0x000000000000791b */ /* 0x003fea0003800000 */
.L_x_312:
[----:B------:R-:W-:Y:S02]  /*9660*/  IMAD.MOV.U32 R74, RZ, RZ, 0x4 ;  /* 0x00000004ff4a7424 */ /* 0x000fe400078e00ff */
[----:B------:R-:W-:-:S04]  /*9670*/  IMAD.MOV.U32 R62, RZ, RZ, R68 ;  /* 0x000000ffff3e7224 */ /* 0x000fc800078e0044 */
[----:B------:R-:W-:-:S04]  /*9680*/  @P0 IMAD.IADD R62, R77, 0x1, R62 ;  /* 0x000000014d3e0824 */ /* 0x000fc800078e023e */
[----:B------:R-:W-:-:S07]  /*9690*/  IMAD.MOV.U32 R72, RZ, RZ, R62 ;  /* 0x000000ffff487224 */ /* 0x000fce00078e003e */
[----:B------:R-:W-:Y:S05]  /*96a0*/  WARPSYNC.COLLECTIVE R70, `(.L_x_313) ;  /* 0x0000000046087348 */ /* 0x000fea0003c00000 */
[----:B------:R0:W1:Y:S02]  /*96b0*/  SHFL.UP P0, R68, R72, R74, R76 ;  /* 0x0400004a48447389 */ /* 0x000064000000004c */
[----:B01----:R-:W-:Y:S05]  /*96c0*/  ENDCOLLECTIVE ;  /* 0x000000000000791b */ /* 0x003fea0003800000 */
.L_x_313:
[----:B------:R-:W-:Y:S02]  /*96d0*/  IMAD.MOV.U32 R74, RZ, RZ, 0x8 ;  /* 0x00000008ff4a7424 */ /* 0x000fe400078e00ff */
[----:B------:R-:W-:-:S04]  /*96e0*/  IMAD.MOV.U32 R64, RZ, RZ, R68 ;  /* 0x000000ffff407224 */ /* 0x000fc800078e0044 */
[----:B------:R-:W-:-:S04]  /*96f0*/  @P0 IMAD.IADD R64, R62, 0x1, R64 ;  /* 0x000000013e400824 */ /* 0x000fc800078e0240 */
[----:B------:R-:W-:-:S07]  /*9700*/  IMAD.MOV.U32 R72, RZ, RZ, R64 ;  /* 0x000000ffff487224 */ /* 0x000fce00078e0040 */
[----:B------:R-:W-:Y:S05]  /*9710*/  WARPSYNC.COLLECTIVE R70, `(.L_x_314) ;  /* 0x0000000046087348 */ /* 0x000fea0003c00000 */
[----:B------:R0:W1:Y:S02]  /*9720*/  SHFL.UP P0, R68, R72, R74, R76 ;  /* 0x0400004a48447389 */ /* 0x000064000000004c */
[----:B01----:R-:W-:Y:S05]  /*9730*/  ENDCOLLECTIVE ;  /* 0x000000000000791b */ /* 0x003fea0003800000 */
.L_x_314:
[----:B------:R-:W-:Y:S02]  /*9740*/  IMAD.MOV.U32 R74, RZ, RZ, 0x10 ;  /* 0x00000010ff4a7424 */ /* 0x000fe400078e00ff */
[----:B------:R-:W-:-:S04]  /*9750*/  IMAD.MOV.U32 R66, RZ, RZ, R68 ;  /* 0x000000ffff427224 */ /* 0x000fc800078e0044 */
[----:B------:R-:W-:-:S04]  /*9760*/  @P0 IMAD.IADD R66, R64, 0x1, R66 ;  /* 0x0000000140420824 */ /* 0x000fc800078e0242 */
[----:B------:R-:W-:-:S07]  /*9770*/  IMAD.MOV.U32 R72, RZ, RZ, R66 ;  /* 0x000000ffff487224 */ /* 0x000fce00078e0042 */
[----:B------:R-:W-:Y:S05]  /*9780*/  WARPSYNC.COLLECTIVE R70, `(.L_x_315) ;  /* 0x0000000046087348 */ /* 0x000fea0003c00000 */
[----:B------:R0:W1:Y:S02]  /*9790*/  SHFL.UP P0, R68, R72, R74, R76 ;  /* 0x0400004a48447389 */ /* 0x000064000000004c */
[----:B01----:R-:W-:Y:S05]  /*97a0*/  ENDCOLLECTIVE ;  /* 0x000000000000791b */ /* 0x003fea0003800000 */
.L_x_315:
[----:B------:R-:W-:Y:S05]  /*97b0*/  BRA `(.L_x_316) ;  /* 0xffffff9800147947 */ /* 0x000fea000383ffff */
.L_x_317:
        /* <DEDUP_REMOVED lines=12> */
.L_x_447:


//--------------------- .text._ZN3cub18CUB_300001_SM_10006detail10radix_sort33DeviceRadixSortExclusiveSumKernelINS1_5radix10policy_hubIdmyE10Policy1000EyEEvPT0_ --------------------------
	.section	.text._ZN3cub18CUB_300001_SM_10006detail10radix_sort33DeviceRadixSortExclusiveSumKernelINS1_5radix10policy_hubIdmyE10Policy1000EyEEvPT0_,"ax",@progbits
	.align	128
        .global         _ZN3cub18CUB_300001_SM_10006detail10radix_sort33DeviceRadixSortExclusiveSumKernelINS1_5radix10policy_hubIdmyE10Policy1000EyEEvPT0_
        .type           _ZN3cub18CUB_300001_SM_10006detail10radix_sort33DeviceRadixSortExclusiveSumKernelINS1_5radix10policy_hubIdmyE10Policy1000EyEEvPT0_,@function
        .size           _ZN3cub18CUB_300001_SM_10006detail10radix_sort33DeviceRadixSortExclusiveSumKernelINS1_5radix10policy_hubIdmyE10Policy1000EyEEvPT0_,(.L_x_448 - _ZN3cub18CUB_300001_SM_10006detail10radix_sort33DeviceRadixSortExclusiveSumKernelINS1_5radix10policy_hubIdmyE10Policy1000EyEEvPT0_)
        .other          _ZN3cub18CUB_300001_SM_10006detail10radix_sort33DeviceRadixSortExclusiveSumKernelINS1_5radix10policy_hubIdmyE10Policy1000EyEEvPT0_,@"STO_CUDA_ENTRY STV_DEFAULT"
_ZN3cub18CUB_300001_SM_10006detail10radix_sort33DeviceRadixSortExclusiveSumKernelINS1_5radix10policy_hubIdmyE10Policy1000EyEEvPT0_:
.text._ZN3cub18CUB_300001_SM_10006detail10radix_sort33DeviceRadixSortExclusiveSumKernelINS1_5radix10policy_hubIdmyE10Policy1000EyEEvPT0_:
        /* <DEDUP_REMOVED lines=63> */
.L_x_330:
        /* <DEDUP_REMOVED lines=28> */
.L_x_318:
[----:B------:R-:W-:Y:S05]  /*05b0*/  WARPSYNC.ALL ;  /* 0x0000000000007948 */ /* 0x000fea0003800000 */
[----:B------:R-:W-:Y:S06]  /*05c0*/  BAR.SYNC.DEFER_BLOCKING 0x0 ;  /* 0x0000000000007b1d */ /* 0x000fec0000010000 */
[----:B------:R-:W-:Y:S05]  /*05d0*/  @P1 EXIT ;  /* 0x000000000000194d */ /* 0x000fea0003800000 */
[----:B01----:R-:W0:Y:S04]  /*05e0*/  LDS.64 R2, [R0+0x10] ;  /* 0x0000100000027984 */ /* 0x003e280000000a00 */
[----:B0-----:R-:W-:Y:S01]  /*05f0*/  STG.E.64 desc[UR4][R16.64], R2 ;  /* 0x0000000210007986 */ /* 0x001fe2000c101b04 */
[----:B------:R-:W-:Y:S05]  /*0600*/  EXIT ;  /* 0x000000000000794d */ /* 0x000fea0003800000 */
.L_x_319:
[----:B------:R-:W-:Y:S02]  /*0610*/  IMAD.MOV.U32 R24, RZ, RZ, R20 ;  /* 0x000000ffff187224 */ /* 0x000fe400078e0014 */
[----:B------:R-:W-:Y:S02]  /*0620*/  IMAD.MOV.U32 R23, RZ, RZ, 0x1 ;  /* 0x00000001ff177424 */ /* 0x000fe400078e00ff */
[----:B------:R-:W-:Y:S02]  /*0630*/  IMAD.MOV.U32 R22, RZ, RZ, RZ ;  /* 0x000000ffff167224 */ /* 0x000fe400078e00ff */
[----:B------:R-:W-:-:S07]  /*0640*/  IMAD.MOV.U32 R21, RZ, RZ, -0x1 ;  /* 0xffffffffff157424 */ /* 0x000fce00078e00ff */
[----:B------:R-:W-:Y:S05]  /*0650*/  WARPSYNC.COLLECTIVE R21, `(.L_x_320) ;  /* 0x0000000015087348 */ /* 0x000fea0003c00000 */
[----:B------:R0:W1:Y:S02]  /*0660*/  SHFL.UP P0, R25, R24, R23, R22 ;  /* 0x0400001718197389 */ /* 0x0000640000000016 */
[----:B01----:R-:W-:Y:S05]  /*0670*/  ENDCOLLECTIVE ;  /* 0x000000000000791b */ /* 0x003fea0003800000 */
.L_x_320:
[----:B------:R-:W-:Y:S02]  /*0680*/  IMAD.MOV.U32 R24, RZ, RZ, R19 ;  /* 0x000000ffff187224 */ /* 0x000fe400078e0013 */
[----:B------:R-:W-:-:S07]  /*0690*/  IMAD.MOV.U32 R27, RZ, RZ, R25 ;  /* 0x000000ffff1b7224 */ /* 0x000fce00078e0019 */
[----:B------:R-:W-:Y:S05]  /*06a0*/  WARPSYNC.COLLECTIVE R21, `(.L_x_321) ;  /* 0x0000000015087348 */ /* 0x000fea0003c00000 */
[----:B------:R0:W1:Y:S02]  /*06b0*/  SHFL.UP P0, R25, R24, R23, R22 ;  /* 0x0400001718197389 */ /* 0x0000640000000016 */
[----:B01----:R-:W-:Y:S05]  /*06c0*/  ENDCOLLECTIVE ;  /* 0x000000000000791b */ /* 0x003fea0003800000 */
.L_x_321:
        /* <DEDUP_REMOVED lines=9> */
.L_x_322:
[----:B------:R-:W-:Y:S02]  /*0760*/  IMAD.MOV.U32 R24, RZ, RZ, R26 ;  /* 0x000000ffff187224 */ /* 0x000fe400078e001a */
[----:B------:R-:W-:-:S07]  /*0770*/  IMAD.MOV.U32 R28, RZ, RZ, R25 ;  /* 0x000000ffff1c7224 */ /* 0x000fce00078e0019 */
[----:B------:R-:W-:Y:S05]  /*0780*/  WARPSYNC.COLLECTIVE R21, `(.L_x_323) ;  /* 0x0000000015087348 */ /* 0x000fea0003c00000 */
[----:B------:R0:W1:Y:S02]  /*0790*/  SHFL.UP P0, R25, R24, R23, R22 ;  /* 0x0400001718197389 */ /* 0x0000640000000016 */
[----:B01----:R-:W-:Y:S05]  /*07a0*/  ENDCOLLECTIVE ;  /* 0x000000000000791b */ /* 0x003fea0003800000 */
.L_x_323:
        /* <DEDUP_REMOVED lines=9> */
.L_x_324:
[----:B------:R-:W-:Y:S02]  /*0840*/  IMAD.MOV.U32 R24, RZ, RZ, R29 ;  /* 0x000000ffff187224 */ /* 0x000fe400078e001d */
[----:B------:R-:W-:-:S07]  /*0850*/  IMAD.MOV.U32 R27, RZ, RZ, R25 ;  /* 0x000000ffff1b7224 */ /* 0x000fce00078e0019 */
[----:B------:R-:W-:Y:S05]  /*0860*/  WARPSYNC.COLLECTIVE R21, `(.L_x_325) ;  /* 0x0000000015087348 */ /* 0x000fea0003c00000 */
[----:B------:R0:W1:Y:S02]  /*0870*/  SHFL.UP P0, R25, R24, R23, R22 ;  /* 0x0400001718197389 */ /* 0x0000640000000016 */
[----:B01----:R-:W-:Y:S05]  /*0880*/  ENDCOLLECTIVE ;  /* 0x000000000000791b */ /* 0x003fea0003800000 */
.L_x_325:
        /* <DEDUP_REMOVED lines=9> */
.L_x_326:
[----:B------:R-:W-:Y:S02]  /*0920*/  IMAD.MOV.U32 R24, RZ, RZ, R29 ;  /* 0x000000ffff187224 */ /* 0x000fe400078e001d */
[----:B------:R-:W-:-:S07]  /*0930*/  IMAD.MOV.U32 R27, RZ, RZ, R25 ;  /* 0x000000ffff1b7224 */ /* 0x000fce00078e0019 */
[----:B------:R-:W-:Y:S05]  /*0940*/  WARPSYNC.COLLECTIVE R21, `(.L_x_327) ;  /* 0x0000000015087348 */ /* 0x000fea0003c00000 */
[----:B------:R0:W1:Y:S02]  /*0950*/  SHFL.UP P0, R25, R24, R23, R22 ;  /* 0x0400001718197389 */ /* 0x0000640000000016 */
[----:B01----:R-:W-:Y:S05]  /*0960*/  ENDCOLLECTIVE ;  /* 0x000000000000791b */ /* 0x003fea0003800000 */
.L_x_327:
        /* <DEDUP_REMOVED lines=9> */
.L_x_328:
[----:B------:R-:W-:Y:S02]  /*0a00*/  IMAD.MOV.U32 R24, RZ, RZ, R26 ;  /* 0x000000ffff187224 */ /* 0x000fe400078e001a */
[----:B------:R-:W-:-:S07]  /*0a10*/  IMAD.MOV.U32 R28, RZ, RZ, R25 ;  /* 0x000000ffff1c7224 */ /* 0x000fce00078e0019 */
[----:B------:R-:W-:Y:S05]  /*0a20*/  WARPSYNC.COLLECTIVE R21, `(.L_x_329) ;  /* 0x0000000015087348 */ /* 0x000fea0003c00000 */
[----:B------:R0:W1:Y:S02]  /*0a30*/  SHFL.UP P0, R25, R24, R23, R22 ;  /* 0x0400001718197389 */ /* 0x0000640000000016 */
[----:B01----:R-:W-:Y:S05]  /*0a40*/  ENDCOLLECTIVE ;  /* 0x000000000000791b */ /* 0x003fea0003800000 */
.L_x_329:
[----:B------:R-:W-:Y:S05]  /*0a50*/  BRA `(.L_x_330) ;  /* 0xfffffff800647947 */ /* 0x000fea000383ffff */
.L_x_331:
        /* <DEDUP_REMOVED lines=10> */
.L_x_448:


//--------------------- .text._ZN3cub18CUB_300001_SM_10006detail10radix_sort30DeviceRadixSortHistogramKernelINS1_5radix10policy_hubIdmyE10Policy1000ELNS0_9SortOrderE0EdyNS1_21identity_decomposer_tEEEvPT2_PKT1_SA_iiT3_ --------------------------
	.section	.text._ZN3cub18CUB_300001_SM_10006detail10radix_sort30DeviceRadixSortHistogramKernelINS1_5radix10policy_hubIdmyE10Policy1000ELNS0_9SortOrderE0EdyNS1_21identity_decomposer_tEEEvPT2_PKT1_SA_iiT3_,"ax",@progbits
	.align	128
        .global         _ZN3cub18CUB_300001_SM_10006detail10radix_sort30DeviceRadixSortHistogramKernelINS1_5radix10policy_hubIdmyE10Policy1000ELNS0_9SortOrderE0EdyNS1_21identity_decomposer_tEEEvPT2_PKT1_SA_iiT3_
        .type           _ZN3cub18CUB_300001_SM_10006detail10radix_sort30DeviceRadixSortHistogramKernelINS1_5radix10policy_hubIdmyE10Policy1000ELNS0_9SortOrderE0EdyNS1_21identity_decomposer_tEEEvPT2_PKT1_SA_iiT3_,@function
        .size           _ZN3cub18CUB_300001_SM_10006detail10radix_sort30DeviceRadixSortHistogramKernelINS1_5radix10policy_hubIdmyE10Policy1000ELNS0_9SortOrderE0EdyNS1_21identity_decomposer_tEEEvPT2_PKT1_SA_iiT3_,(.L_x_449 - _ZN3cub18CUB_300001_SM_10006detail10radix_sort30DeviceRadixSortHistogramKernelINS1_5radix10policy_hubIdmyE10Policy1000ELNS0_9SortOrderE0EdyNS1_21identity_decomposer_tEEEvPT2_PKT1_SA_iiT3_)
        .other          _ZN3cub18CUB_300001_SM_10006detail10radix_sort30DeviceRadixSortHistogramKernelINS1_5radix10policy_hubIdmyE10Policy1000ELNS0_9SortOrderE0EdyNS1_21identity_decomposer_tEEEvPT2_PKT1_SA_iiT3_,@"STO_CUDA_ENTRY STV_DEFAULT"
_ZN3cub18CUB_300001_SM_10006detail10radix_sort30DeviceRadixSortHistogramKernelINS1_5radix10policy_hubIdmyE10Policy1000ELNS0_9SortOrderE0EdyNS1_21identity_decomposer_tEEEvPT2_PKT1_SA_iiT3_:
.text._ZN3cub18CUB_300001_SM_10006detail10radix_sort30DeviceRadixSortHistogramKernelINS1_5radix10policy_hubIdmyE10Policy1000ELNS0_9SortOrderE0EdyNS1_21identity_decomposer_tEEEvPT2_PKT1_SA_iiT3_:
        /* <DEDUP_REMOVED lines=27> */
.L_x_415:
        /* <DEDUP_REMOVED lines=15> */
.L_x_335:
        /* <DEDUP_REMOVED lines=21> */
.L_x_334:
        /* <DEDUP_REMOVED lines=20> */
.L_x_337:
        /* <DEDUP_REMOVED lines=17> */
.L_x_336:
[----:B------:R-:W-:-:S13]  /*0640*/  ISETP.GT.U32.AND P2, PT, R0, 0x7f, PT ;  /* 0x0000007f0000780c */ /* 0x000fda0003f44070 */
[----:B------:R-:W-:Y:S05]  /*0650*/  @P2 BRA `(.L_x_333) ;  /* 0x0000000000dc2947 */ /* 0x000fea0003800000 */
[----:B--2---:R-:W-:Y:S01]  /*0660*/  IMAD.MOV.U32 R7, RZ, RZ, RZ ;  /* 0x000000ffff077224 */ /* 0x004fe200078e00ff */
[----:B------:R-:W-:Y:S06]  /*0670*/  @!P0 BRA `(.L_x_338) ;  /* 0x0000000000588947 */ /* 0x000fec0003800000 */
[----:B------:R-:W-:-:S07]  /*0680*/  IMAD.MOV.U32 R7, RZ, RZ, RZ ;  /* 0x000000ffff077224 */ /* 0x000fce00078e00ff */
.L_x_339:
        /* <DEDUP_REMOVED lines=21> */
.L_x_338:
        /* <DEDUP_REMOVED lines=14> */
.L_x_340:
        /* <DEDUP_REMOVED lines=17> */
.L_x_333:
[----:B------:R-:W-:Y:S05]  /*09d0*/  BSYNC.RECONVERGENT B0 ;  /* 0x0000000000007941 */ /* 0x000fea0003800200 */
.L_x_332:
        /* <DEDUP_REMOVED lines=16> */
.L_x_346:
        /* <DEDUP_REMOVED lines=36> */
.L_x_342:
        /* <DEDUP_REMOVED lines=79> */
.L_x_343:
        /* <DEDUP_REMOVED lines=169> */
.L_x_345:
        /* <DEDUP_REMOVED lines=72> */
.L_x_344:
[----:B------:R-:W-:Y:S05]  /*2120*/  BRA.U !UP0, `(.L_x_346) ;  /* 0xffffffe9086c7547 */ /* 0x000fea000b83ffff */
.L_x_341:
        /* <DEDUP_REMOVED lines=16> */
.L_x_366:
        /* <DEDUP_REMOVED lines=16> */
.L_x_351:
[----:B------:R-:W-:Y:S05]  /*2330*/  BSYNC.RECONVERGENT B1 ;  /* 0x0000000000017941 */ /* 0x000fea0003800200 */
.L_x_350:
        /* <DEDUP_REMOVED lines=15> */
.L_x_353:
[----:B------:R-:W-:Y:S05]  /*2430*/  BSYNC.RECONVERGENT B1 ;  /* 0x0000000000017941 */ /* 0x000fea0003800200 */
.L_x_352:
        /* <DEDUP_REMOVED lines=8> */
.L_x_355:
[----:B------:R-:W-:Y:S05]  /*24c0*/  BSYNC.RECONVERGENT B1 ;  /* 0x0000000000017941 */ /* 0x000fea0003800200 */
.L_x_354:
        /* <DEDUP_REMOVED lines=8> */
.L_x_357:
[----:B------:R-:W-:Y:S05]  /*2550*/  BSYNC.RECONVERGENT B1 ;  /* 0x0000000000017941 */ /* 0x000fea0003800200 */
.L_x_356:
[----:B------:R-:W-:Y:S04]  /*2560*/  BSSY.RECONVERGENT B1, `(.L_x_358) ;  /* 0x0000007000017945 */ /* 0x000fe80003800200 */
[----:B------:R-:W-:Y:S05]  /*2570*/  @!P2 BRA `(.L_x_359) ;  /* 0x000000000014a947 */ /* 0x000fea0003800000 */
[----:B0123--:R-:W-:Y:S02]  /*2580*/  IMAD R19, R11, 0x100, R0 ;  /* 0x000001000b137824 */ /* 0x00ffe400078e0200 */
[----:B------:R-:W-:Y:S02]  /*2590*/  IMAD.MOV.U32 R17, RZ, RZ, RZ ;  /* 0x000000ffff117224 */ /* 0x000fe400078e00ff */
[----:B------:R-:W-:-:S04]  /*25a0*/  VIADD R19, R19, 0x400 ;  /* 0x0000040013137836 */ /* 0x000fc80000000000 */
[----:B------:R-:W-:-:S05]  /*25b0*/  IMAD.WIDE.U32 R18, R19, 0x8, R8 ;  /* 0x0000000813127825 */ /* 0x000fca00078e0008 */
[----:B------:R4:W-:Y:S02]  /*25c0*/  REDG.E.ADD.64.STRONG.GPU desc[UR16][R18.64], R16 ;  /* 0x000000101200798e */ /* 0x0009e4000c12e510 */
.L_x_359:
[----:B------:R-:W-:Y:S05]  /*25d0*/  BSYNC.RECONVERGENT B1 ;  /* 0x0000000000017941 */ /* 0x000fea0003800200 */
.L_x_358:
[----:B------:R-:W-:Y:S04]  /*25e0*/  BSSY.RECONVERGENT B1, `(.L_x_360) ;  /* 0x0000007000017945 */ /* 0x000fe80003800200 */
[----:B------:R-:W-:Y:S05]  /*25f0*/  @!P3 BRA `(.L_x_361) ;  /* 0x000000000014b947 */ /* 0x000fea0003800000 */
[----:B----4-:R-:W-:Y:S02]  /*2600*/  IMAD R17, R11, 0x100, R0 ;  /* 0x000001000b117824 */ /* 0x010fe400078e0200 */
[----:B------:R-:W-:Y:S02]  /*2610*/  IMAD.MOV.U32 R15, RZ, RZ, RZ ;  /* 0x000000ffff0f7224 */ /* 0x000fe400078e00ff */
[----:B------:R-:W-:-:S04]  /*2620*/  VIADD R17, R17, 0x500 ;  /* 0x0000050011117836 */ /* 0x000fc80000000000 */
[----:B------:R-:W-:-:S05]  /*2630*/  IMAD.WIDE.U32 R16, R17, 0x8, R8 ;  /* 0x0000000811107825 */ /* 0x000fca00078e0008 */
[----:B------:R4:W-:Y:S02]  /*2640*/  REDG.E.ADD.64.STRONG.GPU desc[UR16][R16.64], R14 ;  /* 0x0000000e1000798e */ /* 0x0009e4000c12e510 */
.L_x_361:
[----:B------:R-:W-:Y:S05]  /*2650*/  BSYNC.RECONVERGENT B1 ;  /* 0x0000000000017941 */ /* 0x000fea0003800200 */
.L_x_360:
        /* <DEDUP_REMOVED lines=8> */
.L_x_363:
[----:B------:R-:W-:Y:S05]  /*26e0*/  BSYNC.RECONVERGENT B1 ;  /* 0x0000000000017941 */ /* 0x000fea0003800200 */
.L_x_362:
        /* <DEDUP_REMOVED lines=8> */
.L_x_365:
[----:B------:R-:W-:Y:S05]  /*2770*/  BSYNC.RECONVERGENT B1 ;  /* 0x0000000000017941 */ /* 0x000fea0003800200 */
.L_x_364:
[----:B------:R-:W-:-:S05]  /*2780*/  VIADD R11, R11, 0x8 ;  /* 0x000000080b0b7836 */ /* 0x000fca0000000000 */
[----:B------:R-:W-:-:S13]  /*2790*/  ISETP.NE.AND P0, PT, R11, R6, PT ;  /* 0x000000060b00720c */ /* 0x000fda0003f05270 */
[----:B------:R-:W-:Y:S05]  /*27a0*/  @P0 BRA `(.L_x_366) ;  /* 0xfffffff800a00947 */ /* 0x000fea000383ffff */
[----:B------:R-:W-:-:S07]  /*27b0*/  IMAD.MOV.U32 R9, RZ, RZ, R6 ;  /* 0x000000ffff097224 */ /* 0x000fce00078e0006 */
.L_x_349:
        /* <DEDUP_REMOVED lines=25> */
.L_x_370:
[----:B------:R-:W-:Y:S05]  /*2950*/  BSYNC.RECONVERGENT B1 ;  /* 0x0000000000017941 */ /* 0x000fea0003800200 */
.L_x_369:
        /* <DEDUP_REMOVED lines=9> */
.L_x_372:
[----:B------:R-:W-:Y:S05]  /*29f0*/  BSYNC.RECONVERGENT B1 ;  /* 0x0000000000017941 */ /* 0x000fea0003800200 */
.L_x_371:
        /* <DEDUP_REMOVED lines=9> */
.L_x_374:
[----:B------:R-:W-:Y:S05]  /*2a90*/  BSYNC.RECONVERGENT B1 ;  /* 0x0000000000017941 */ /* 0x000fea0003800200 */
.L_x_373:
        /* <DEDUP_REMOVED lines=9> */
.L_x_376:
[----:B------:R-:W-:Y:S05]  /*2b30*/  BSYNC.RECONVERGENT B1 ;  /* 0x0000000000017941 */ /* 0x000fea0003800200 */
.L_x_375:
[----:B------:R-:W-:-:S07]  /*2b40*/  VIADD R9, R9, 0x4 ;  /* 0x0000000409097836 */ /* 0x000fce0000000000 */
.L_x_368:
        /* <DEDUP_REMOVED lines=18> */
.L_x_380:
[----:B------:R-:W-:Y:S05]  /*2c70*/  BSYNC.RECONVERGENT B2 ;  /* 0x0000000000027941 */ /* 0x000fea0003800200 */
.L_x_379:
        /* <DEDUP_REMOVED lines=9> */
.L_x_382:
[----:B------:R-:W-:Y:S05]  /*2d10*/  BSYNC.RECONVERGENT B2 ;  /* 0x0000000000027941 */ /* 0x000fea0003800200 */
.L_x_381:
[----:B------:R-:W-:-:S07]  /*2d20*/  VIADD R9, R9, 0x2 ;  /* 0x0000000209097836 */ /* 0x000fce0000000000 */
.L_x_378:
        /* <DEDUP_REMOVED lines=12> */
.L_x_377:
[----:B------:R-:W-:Y:S05]  /*2df0*/  BSYNC.RECONVERGENT B1 ;  /* 0x0000000000017941 */ /* 0x000fea0003800200 */
.L_x_367:
[----:B------:R-:W-:-:S13]  /*2e00*/  ISETP.GT.U32.AND P0, PT, R0, 0x7f, PT ;  /* 0x0000007f0000780c */ /* 0x000fda0003f04070 */
[----:B------:R-:W-:Y:S05]  /*2e10*/  @P0 BRA `(.L_x_348) ;  /* 0x0000000800a00947 */ /* 0x000fea0003800000 */
[----:B------:R-:W-:Y:S01]  /*2e20*/  ISETP.GE.U32.AND P0, PT, R13, 0x7, PT ;  /* 0x000000070d00780c */ /* 0x000fe20003f06070 */
[----:B----4-:R-:W-:-:S12]  /*2e30*/  IMAD.MOV.U32 R9, RZ, RZ, RZ ;  /* 0x000000ffff097224 */ /* 0x010fd800078e00ff */
[----:B------:R-:W-:Y:S05]  /*2e40*/  @!P0 BRA `(.L_x_383) ;  /* 0x0000000400248947 */ /* 0x000fea0003800000 */
[----:B------:R-:W4:Y:S01]  /*2e50*/  LDC.64 R8, c[0x0][0x380] ;  /* 0x0000e000ff087b82 */ /* 0x000f220000000a00 */
[----:B0123--:R-:W-:-:S07]  /*2e60*/  IMAD.MOV.U32 R15, RZ, RZ, RZ ;  /* 0x000000ffff0f7224 */ /* 0x00ffce00078e00ff */
.L_x_400:
        /* <DEDUP_REMOVED lines=19> */
.L_x_385:
[----:B------:R-:W-:Y:S05]  /*2fa0*/  BSYNC.RECONVERGENT B1 ;  /* 0x0000000000017941 */ /* 0x000fea0003800200 */
.L_x_384:
[----:B------:R-:W-:Y:S04]  /*2fb0*/  BSSY.RECONVERGENT B1, `(.L_x_386) ;  /* 0x0000005000017945 */ /* 0x000fe80003800200 */
[----:B------:R-:W-:Y:S05]  /*2fc0*/  @!P1 BRA `(.L_x_387) ;  /* 0x00000000000c9947 */ /* 0x000fea0003800000 */
[----:B0-2---:R-:W-:Y:S02]  /*2fd0*/  IMAD.MOV.U32 R12, RZ, RZ, R20 ;  /* 0x000000ffff0c7224 */ /* 0x005fe400078e0014 */
[----:B------:R-:W-:-:S05]  /*2fe0*/  IMAD.MOV.U32 R13, RZ, RZ, RZ ;  /* 0x000000ffff0d7224 */ /* 0x000fca00078e00ff */
[----:B------:R1:W-:Y:S02]  /*2ff0*/  REDG.E.ADD.64.STRONG.GPU desc[UR16][R10.64+0xc00], R12 ;  /* 0x000c000c0a00798e */ /* 0x0003e4000c12e510 */
.L_x_387:
[----:B------:R-:W-:Y:S05]  /*3000*/  BSYNC.RECONVERGENT B1 ;  /* 0x0000000000017941 */ /* 0x000fea0003800200 */
.L_x_386:
        /* <DEDUP_REMOVED lines=12> */
.L_x_389:
[----:B------:R-:W-:Y:S05]  /*30d0*/  BSYNC.RECONVERGENT B1 ;  /* 0x0000000000017941 */ /* 0x000fea0003800200 */
.L_x_388:
[----:B------:R-:W-:Y:S04]  /*30e0*/  BSSY.RECONVERGENT B1, `(.L_x_390) ;  /* 0x0000005000017945 */ /* 0x000fe80003800200 */
[----:B------:R-:W-:Y:S05]  /*30f0*/  @!P1 BRA `(.L_x_391) ;  /* 0x00000000000c9947 */ /* 0x000fea0003800000 */
[----:B012---:R-:W-:Y:S02]  /*3100*/  IMAD.MOV.U32 R12, RZ, RZ, R22 ;  /* 0x000000ffff0c7224 */ /* 0x007fe400078e0016 */
[----:B------:R-:W-:-:S05]  /*3110*/  IMAD.MOV.U32 R13, RZ, RZ, RZ ;  /* 0x000000ffff0d7224 */ /* 0x000fca00078e00ff */
[----:B------:R3:W-:Y:S02]  /*3120*/  REDG.E.ADD.64.STRONG.GPU desc[UR16][R10.64+0x1c00], R12 ;  /* 0x001c000c0a00798e */ /* 0x0007e4000c12e510 */
.L_x_391:
[----:B------:R-:W-:Y:S05]  /*3130*/  BSYNC.RECONVERGENT B1 ;  /* 0x0000000000017941 */ /* 0x000fea0003800200 */
.L_x_390:
[----:B------:R-:W-:Y:S04]  /*3140*/  BSSY.RECONVERGENT B1, `(.L_x_392) ;  /* 0x0000005000017945 */ /* 0x000fe80003800200 */
[----:B------:R-:W-:Y:S05]  /*3150*/  @!P2 BRA `(.L_x_393) ;  /* 0x00000000000ca947 */ /* 0x000fea0003800000 */
[----:B0123--:R-:W-:Y:S02]  /*3160*/  IMAD.MOV.U32 R12, RZ, RZ, R23 ;  /* 0x000000ffff0c7224 */ /* 0x00ffe400078e0017 */
[----:B------:R-:W-:-:S05]  /*3170*/  IMAD.MOV.U32 R13, RZ, RZ, RZ ;  /* 0x000000ffff0d7224 */ /* 0x000fca00078e00ff */
[----:B------:R4:W-:Y:S02]  /*3180*/  REDG.E.ADD.64.STRONG.GPU desc[UR16][R10.64+0x2400], R12 ;  /* 0x0024000c0a00798e */ /* 0x0009e4000c12e510 */
.L_x_393:
[----:B------:R-:W-:Y:S05]  /*3190*/  BSYNC.RECONVERGENT B1 ;  /* 0x0000000000017941 */ /* 0x000fea0003800200 */
.L_x_392:
[----:B------:R-:W-:Y:S04]  /*31a0*/  BSSY.RECONVERGENT B1, `(.L_x_394) ;  /* 0x0000005000017945 */ /* 0x000fe80003800200 */
[----:B------:R-:W-:Y:S05]  /*31b0*/  @!P3 BRA `(.L_x_395) ;  /* 0x00000000000cb947 */ /* 0x000fea0003800000 */
[----:B01234-:R-:W-:Y:S02]  /*31c0*/  IMAD.MOV.U32 R12, RZ, RZ, R24 ;  /* 0x000000ffff0c7224 */ /* 0x01ffe400078e0018 */
[----:B------:R-:W-:-:S05]  /*31d0*/  IMAD.MOV.U32 R13, RZ, RZ, RZ ;  /* 0x000000ffff0d7224 */ /* 0x000fca00078e00ff */
[----:B------:R0:W-:Y:S02]  /*31e0*/  REDG.E.ADD.64.STRONG.GPU desc[UR16][R10.64+0x2c00], R12 ;  /* 0x002c000c0a00798e */ /* 0x0001e4000c12e510 */
.L_x_395:
[----:B------:R-:W-:Y:S05]  /*31f0*/  BSYNC.RECONVERGENT B1 ;  /* 0x0000000000017941 */ /* 0x000fea0003800200 */
.L_x_394:
[----:B------:R-:W-:Y:S04]  /*3200*/  BSSY.RECONVERGENT B1, `(.L_x_396) ;  /* 0x0000005000017945 */ /* 0x000fe80003800200 */
[----:B------:R-:W-:Y:S05]  /*3210*/  @!P4 BRA `(.L_x_397) ;  /* 0x00000000000cc947 */ /* 0x000fea0003800000 */
[----:B01234-:R-:W-:Y:S02]  /*3220*/  IMAD.MOV.U32 R12, RZ, RZ, R25 ;  /* 0x000000ffff0c7224 */ /* 0x01ffe400078e0019 */
[----:B------:R-:W-:-:S05]  /*3230*/  IMAD.MOV.U32 R13, RZ, RZ, RZ ;  /* 0x000000ffff0d7224 */ /* 0x000fca00078e00ff */
[----:B------:R0:W-:Y:S02]  /*3240*/  REDG.E.ADD.64.STRONG.GPU desc[UR16][R10.64+0x3400], R12 ;  /* 0x0034000c0a00798e */ /* 0x0001e4000c12e510 */
.L_x_397:
[----:B------:R-:W-:Y:S05]  /*3250*/  BSYNC.RECONVERGENT B1 ;  /* 0x0000000000017941 */ /* 0x000fea0003800200 */
.L_x_396:
[----:B------:R-:W-:Y:S04]  /*3260*/  BSSY.RECONVERGENT B1, `(.L_x_398) ;  /* 0x0000005000017945 */ /* 0x000fe80003800200 */
[----:B------:R-:W-:Y:S05]  /*3270*/  @!P5 BRA `(.L_x_399) ;  /* 0x00000000000cd947 */ /* 0x000fea0003800000 */
[----:B01234-:R-:W-:Y:S02]  /*3280*/  IMAD.MOV.U32 R12, RZ, RZ, R26 ;  /* 0x000000ffff0c7224 */ /* 0x01ffe400078e001a */
[----:B------:R-:W-:-:S05]  /*3290*/  IMAD.MOV.U32 R13, RZ, RZ, RZ ;  /* 0x000000ffff0d7224 */ /* 0x000fca00078e00ff */
[----:B------:R0:W-:Y:S02]  /*32a0*/  REDG.E.ADD.64.STRONG.GPU desc[UR16][R10.64+0x3c00], R12 ;  /* 0x003c000c0a00798e */ /* 0x0001e4000c12e510 */
.L_x_399:
[----:B------:R-:W-:Y:S05]  /*32b0*/  BSYNC.RECONVERGENT B1 ;  /* 0x0000000000017941 */ /* 0x000fea0003800200 */
.L_x_398:
[----:B------:R-:W-:Y:S05]  /*32c0*/  @P0 BRA `(.L_x_400) ;  /* 0xfffffff800e80947 */ /* 0x000fea000383ffff */
[----:B------:R-:W-:-:S07]  /*32d0*/  IMAD.MOV.U32 R9, RZ, RZ, R6 ;  /* 0x000000ffff097224 */ /* 0x000fce00078e0006 */
.L_x_383:
        /* <DEDUP_REMOVED lines=20> */
.L_x_403:
[----:B------:R-:W-:Y:S05]  /*3420*/  BSYNC.RECONVERGENT B1 ;  /* 0x0000000000017941 */ /* 0x000fea0003800200 */
.L_x_402:
        /* <DEDUP_REMOVED lines=9> */
.L_x_405:
[----:B------:R-:W-:Y:S05]  /*34c0*/  BSYNC.RECONVERGENT B1 ;  /* 0x0000000000017941 */ /* 0x000fea0003800200 */
.L_x_404:
        /* <DEDUP_REMOVED lines=9> */
.L_x_407:
[----:B------:R-:W-:Y:S05]  /*3560*/  BSYNC.RECONVERGENT B1 ;  /* 0x0000000000017941 */ /* 0x000fea0003800200 */
.L_x_406:
        /* <DEDUP_REMOVED lines=9> */
.L_x_409:
[----:B------:R-:W-:Y:S05]  /*3600*/  BSYNC.RECONVERGENT B1 ;  /* 0x0000000000017941 */ /* 0x000fea0003800200 */
.L_x_408:
[----:B------:R-:W-:-:S07]  /*3610*/  VIADD R9, R9, 0x4 ;  /* 0x0000000409097836 */ /* 0x000fce0000000000 */
.L_x_401:
        /* <DEDUP_REMOVED lines=17> */
.L_x_412:
[----:B------:R-:W-:Y:S05]  /*3730*/  BSYNC.RECONVERGENT B1 ;  /* 0x0000000000017941 */ /* 0x000fea0003800200 */
.L_x_411:
        /* <DEDUP_REMOVED lines=9> */
.L_x_414:
[----:B------:R-:W-:Y:S05]  /*37d0*/  BSYNC.RECONVERGENT B1 ;  /* 0x0000000000017941 */ /* 0x000fea0003800200 */
.L_x_413:
[----:B------:R-:W-:-:S07]  /*37e0*/  VIADD R9, R9, 0x2 ;  /* 0x0000000209097836 */ /* 0x000fce0000000000 */
.L_x_410:
        /* <DEDUP_REMOVED lines=11> */
.L_x_348:
[----:B------:R-:W-:Y:S05]  /*38a0*/  BSYNC.RECONVERGENT B0 ;  /* 0x0000000000007941 */ /* 0x000fea0003800200 */
.L_x_347:
        /* <DEDUP_REMOVED lines=17> */
.L_x_416:
        /* <DEDUP_REMOVED lines=12> */
.L_x_449:


//--------------------- .text._ZN3cub18CUB_300001_SM_10006detail10radix_sort31DeviceRadixSortSingleTileKernelINS1_5radix10policy_hubIdmyE10Policy1000ELNS0_9SortOrderE0EdmyNS1_21identity_decomposer_tEEEvPKT1_PSA_PKT2_PSE_T3_iiT4_ --------------------------
	.section	.text._ZN3cub18CUB_300001_SM_10006detail10radix_sort31DeviceRadixSortSingleTileKernelINS1_5radix10policy_hubIdmyE10Policy1000ELNS0_9SortOrderE0EdmyNS1_21identity_decomposer_tEEEvPKT1_PSA_PKT2_PSE_T3_iiT4_,"ax",@progbits
	.align	128
        .global         _ZN3cub18CUB_300001_SM_10006detail10radix_sort31DeviceRadixSortSingleTileKernelINS1_5radix10policy_hubIdmyE10Policy1000ELNS0_9SortOrderE0EdmyNS1_21identity_decomposer_tEEEvPKT1_PSA_PKT2_PSE_T3_iiT4_
        .type           _ZN3cub18CUB_300001_SM_10006detail10radix_sort31DeviceRadixSortSingleTileKernelINS1_5radix10policy_hubIdmyE10Policy1000ELNS0_9SortOrderE0EdmyNS1_21identity_decomposer_tEEEvPKT1_PSA_PKT2_PSE_T3_iiT4_,@function
        .size           _ZN3cub18CUB_300001_SM_10006detail10radix_sort31DeviceRadixSortSingleTileKernelINS1_5radix10policy_hubIdmyE10Policy1000ELNS0_9SortOrderE0EdmyNS1_21identity_decomposer_tEEEvPKT1_PSA_PKT2_PSE_T3_iiT4_,(.L_x_450 - _ZN3cub18CUB_300001_SM_10006detail10radix_sort31DeviceRadixSortSingleTileKernelINS1_5radix10policy_hubIdmyE10Policy1000ELNS0_9SortOrderE0EdmyNS1_21identity_decomposer_tEEEvPKT1_PSA_PKT2_PSE_T3_iiT4_)
        .other          _ZN3cub18CUB_300001_SM_10006detail10radix_sort31DeviceRadixSortSingleTileKernelINS1_5radix10policy_hubIdmyE10Policy1000ELNS0_9SortOrderE0EdmyNS1_21identity_decomposer_tEEEvPKT1_PSA_PKT2_PSE_T3_iiT4_,@"STO_CUDA_ENTRY STV_DEFAULT"
_ZN3cub18CUB_300001_SM_10006detail10radix_sort31DeviceRadixSortSingleTileKernelINS1_5radix10policy_hubIdmyE10Policy1000ELNS0_9SortOrderE0EdmyNS1_21identity_decomposer_tEEEvPKT1_PSA_PKT2_PSE_T3_iiT4_:
.text._ZN3cub18CUB_300001_SM_10006detail10radix_sort31DeviceRadixSortSingleTileKernelINS1_5radix10policy_hubIdmyE10Policy1000ELNS0_9SortOrderE0EdmyNS1_21identity_decomposer_tEEEvPKT1_PSA_PKT2_PSE_T3_iiT4_:
        /* <DEDUP_REMOVED lines=140> */
.L_x_418:
        /* <DEDUP_REMOVED lines=426> */
.L_x_417:
        /* <DEDUP_REMOVED lines=76> */
.L_x_420:
[----:B------:R-:W-:Y:S05]  /*2820*/  BSYNC.RECONVERGENT B0 ;  /* 0x0000000000007941 */ /* 0x000fea0003800200 */
.L_x_419:
        /* <DEDUP_REMOVED lines=13> */
.L_x_422:
[----:B------:R-:W-:Y:S05]  /*2900*/  BSYNC.RECONVERGENT B0 ;  /* 0x0000000000007941 */ /* 0x000fea0003800200 */
.L_x_421:
        /* <DEDUP_REMOVED lines=25> */
.L_x_424:
[----:B------:R-:W-:Y:S05]  /*2aa0*/  BSYNC.RECONVERGENT B0 ;  /* 0x0000000000007941 */ /* 0x000fea0003800200 */
.L_x_423:
        /* <DEDUP_REMOVED lines=12> */
.L_x_426:
[----:B------:R-:W-:Y:S05]  /*2b70*/  BSYNC.RECONVERGENT B0 ;  /* 0x0000000000007941 */ /* 0x000fea0003800200 */
.L_x_425:
        /* <DEDUP_REMOVED lines=12> */
.L_x_428:
[----:B------:R-:W-:Y:S05]  /*2c40*/  BSYNC.RECONVERGENT B0 ;  /* 0x0000000000007941 */ /* 0x000fea0003800200 */
.L_x_427:
        /* <DEDUP_REMOVED lines=12> */
.L_x_430:
[----:B------:R-:W-:Y:S05]  /*2d10*/  BSYNC.RECONVERGENT B0 ;  /* 0x0000000000007941 */ /* 0x000fea0003800200 */
.L_x_429:
        /* <DEDUP_REMOVED lines=12> */
.L_x_432:
[----:B------:R-:W-:Y:S05]  /*2de0*/  BSYNC.RECONVERGENT B0 ;  /* 0x0000000000007941 */ /* 0x000fea0003800200 */
.L_x_431:
        /* <DEDUP_REMOVED lines=12> */
.L_x_434:
[----:B------:R-:W-:Y:S05]  /*2eb0*/  BSYNC.RECONVERGENT B0 ;  /* 0x0000000000007941 */ /* 0x000fea0003800200 */
.L_x_433:
        /* <DEDUP_REMOVED lines=11> */
.L_x_435:
        /* <DEDUP_REMOVED lines=9> */
.L_x_450:


//--------------------- .text._ZN3cub18CUB_300001_SM_10006detail11EmptyKernelIvEEvv --------------------------
	.section	.text._ZN3cub18CUB_300001_SM_10006detail11EmptyKernelIvEEvv,"ax",@progbits
	.align	128
        .global         _ZN3cub18CUB_300001_SM_10006detail11EmptyKernelIvEEvv
        .type           _ZN3cub18CUB_300001_SM_10006detail11EmptyKernelIvEEvv,@function
        .size           _ZN3cub18CUB_300001_SM_10006detail11EmptyKernelIvEEvv,(.L_x_451 - _ZN3cub18CUB_300001_SM_10006detail11EmptyKernelIvEEvv)
        .other          _ZN3cub18CUB_300001_SM_10006detail11EmptyKernelIvEEvv,@"STO_CUDA_ENTRY STV_DEFAULT"
_ZN3cub18CUB_300001_SM_10006detail11EmptyKernelIvEEvv:
.text._ZN3cub18CUB_300001_SM_10006detail11EmptyKernelIvEEvv:
[----:B------:R-:W-:Y:S01]  /*0000*/  LDC R1, c[0x0][0x37c] ;  /* 0x0000df00ff017b82 */ /* 0x000fe20000000800 */
[----:B------:R-:W-:Y:S05]  /*0010*/  EXIT ;  /* 0x000000000000794d */ /* 0x000fea0003800000 */
.L_x_436:
        /* <DEDUP_REMOVED lines=14> */
.L_x_451:


//--------------------- .text._Z7PermutemPvmPmS_  --------------------------
	.section	.text._Z7PermutemPvmPmS_,"ax",@progbits
	.align	128
        .global         _Z7PermutemPvmPmS_
        .type           _Z7PermutemPvmPmS_,@function
        .size           _Z7PermutemPvmPmS_,(.L_x_452 - _Z7PermutemPvmPmS_)
        .other          _Z7PermutemPvmPmS_,@"STO_CUDA_ENTRY STV_DEFAULT"
_Z7PermutemPvmPmS_:
.text._Z7PermutemPvmPmS_:
[----:B------:R-:W-:Y:S01]  /*0000*/  LDC R1, c[0x0][0x37c] ;  /* 0x0000df00ff017b82 */ /* 0x000fe20000000800 */
[----:B------:R-:W0:Y:S07]  /*0010*/  S2R R9, SR_TID.X ;  /* 0x0000000000097919 */ /* 0x000e2e0000002100 */
[----:B------:R-:W0:Y:S01]  /*0020*/  S2UR UR4, SR_CTAID.X ;  /* 0x00000000000479c3 */ /* 0x000e220000002500 */
[----:B------:R-:W1:Y:S07]  /*0030*/  LDCU.64 UR6, c[0x0][0x380] ;  /* 0x00007000ff0677ac */ /* 0x000e6e0008000a00 */
[----:B------:R-:W0:Y:S08]  /*0040*/  LDC R0, c[0x0][0x360] ;  /* 0x0000d800ff007b82 */ /* 0x000e300000000800 */
[----:B------:R-:W2:Y:S01]  /*0050*/  LDC.64 R2, c[0x0][0x390] ;  /* 0x0000e400ff027b82 */ /* 0x000ea20000000a00 */
[----:B0-----:R-:W-:-:S05]  /*0060*/  IMAD R9, R0, UR4, R9 ;  /* 0x0000000400097c24 */ /* 0x001fca000f8e0209 */
[----:B-1----:R-:W-:Y:S02]  /*0070*/  ISETP.GE.U32.AND P1, PT, R9, UR6, PT ;  /* 0x0000000609007c0c */ /* 0x002fe4000bf26070 */
[----:B------:R-:W-:Y:S02]  /*0080*/  SHF.R.S32.HI R11, RZ, 0x1f, R9 ;  /* 0x0000001fff0b7819 */ /* 0x000fe40000011409 */
[----:B--2---:R-:W-:-:S04]  /*0090*/  ISETP.NE.U32.AND P0, PT, R2, RZ, PT ;  /* 0x000000ff0200720c */ /* 0x004fc80003f05070 */
[----:B------:R-:W-:-:S04]  /*00a0*/  ISETP.NE.AND.EX P0, PT, R3, RZ, PT, P0 ;  /* 0x000000ff0300720c */ /* 0x000fc80003f05300 */
[----:B------:R-:W-:-:S13]  /*00b0*/  ISETP.GE.U32.OR.EX P0, PT, R11, UR7, !P0, P1 ;  /* 0x000000070b007c0c */ /* 0x000fda000c706510 */
[----:B------:R-:W-:Y:S05]  /*00c0*/  @P0 EXIT ;  /* 0x000000000000094d */ /* 0x000fea0003800000 */
[----:B------:R-:W0:Y:S01]  /*00d0*/  LDCU.64 UR4, c[0x0][0x398] ;  /* 0x00007300ff0477ac */ /* 0x000e220008000a00 */
[C---:B------:R-:W-:Y:S02]  /*00e0*/  IADD3 R0, P1, PT, R2.reuse, -0x1, RZ ;  /* 0xffffffff02007810 */ /* 0x040fe40007f3e0ff */
[----:B------:R-:W-:Y:S01]  /*00f0*/  LOP3.LUT R14, R2, 0x7, RZ, 0xc0, !PT ;  /* 0x00000007020e7812 */ /* 0x000fe200078ec0ff */
[----:B------:R-:W1:Y:S01]  /*0100*/  LDCU.64 UR8, c[0x0][0x358] ;  /* 0x00006b00ff0877ac */ /* 0x000e620008000a00 */
[----:B------:R-:W-:Y:S02]  /*0110*/  ISETP.GE.U32.AND P0, PT, R0, 0x7, PT ;  /* 0x000000070000780c */ /* 0x000fe40003f06070 */
[----:B------:R-:W-:Y:S02]  /*0120*/  IADD3.X R0, PT, PT, R3, -0x1, RZ, P1, !PT ;  /* 0xffffffff03007810 */ /* 0x000fe40000ffe4ff */
[----:B------:R-:W-:Y:S02]  /*0130*/  ISETP.NE.U32.AND P1, PT, R14, RZ, PT ;  /* 0x000000ff0e00720c */ /* 0x000fe40003f25070 */
[----:B------:R-:W-:Y:S01]  /*0140*/  ISETP.GE.U32.AND.EX P0, PT, R0, RZ, PT, P0 ;  /* 0x000000ff0000720c */ /* 0x000fe20003f06100 */
[----:B------:R-:W-:Y:S01]  /*0150*/  HFMA2 R0, -RZ, RZ, 0, 0 ;  /* 0x00000000ff007431 */ /* 0x000fe200000001ff */
[----:B------:R-:W-:-:S02]  /*0160*/  ISETP.NE.AND.EX P1, PT, RZ, RZ, PT, P1 ;  /* 0x000000ffff00720c */ /* 0x000fc40003f25310 */
[----:B0-----:R-:W-:Y:S01]  /*0170*/  LEA R4, P2, R9, UR4, 0x3 ;  /* 0x0000000409047c11 */ /* 0x001fe2000f8418ff */
[----:B------:R-:W-:-:S03]  /*0180*/  UMOV UR4, URZ ;  /* 0x000000ff00047c82 */ /* 0x000fc60008000000 */
[----:B------:R-:W-:-:S05]  /*0190*/  LEA.HI.X R5, R9, UR5, R11, 0x3, P2 ;  /* 0x0000000509057c11 */ /* 0x000fca00090f1c0b */
[----:B-1----:R-:W-:Y:S05]  /*01a0*/  @!P0 BRA `(.L_x_437) ;  /* 0x0000000400448947 */ /* 0x002fea0003800000 */
[----:B------:R-:W0:Y:S01]  /*01b0*/  LDCU.64 UR10, c[0x0][0x3a0] ;  /* 0x00007400ff0a77ac */ /* 0x000e220008000a00 */
[----:B------:R-:W-:Y:S01]  /*01c0*/  IMAD R0, R11, R2, RZ ;  /* 0x000000020b007224 */ /* 0x000fe200078e02ff */
[----:B------:R-:W1:Y:S03]  /*01d0*/  LDCU.64 UR6, c[0x0][0x388] ;  /* 0x00007100ff0677ac */ /* 0x000e660008000a00 */
[C---:B------:R-:W-:Y:S01]  /*01e0*/  IMAD R19, R9.reuse, R3, R0 ;  /* 0x0000000309137224 */ /* 0x040fe200078e0200 */
[----:B------:R-:W-:Y:S01]  /*01f0*/  LOP3.LUT R0, R2, 0xfffffff8, RZ, 0xc0, !PT ;  /* 0xfffffff802007812 */ /* 0x000fe200078ec0ff */
[----:B------:R-:W2:Y:S03]  /*0200*/  LDCU UR4, c[0x0][0x394] ;  /* 0x00007280ff0477ac */ /* 0x000ea60008000800 */
[----:B------:R-:W-:Y:S01]  /*0210*/  MOV R10, R0 ;  /* 0x00000000000a7202 */ /* 0x000fe20000000f00 */
[----:B0-----:R-:W-:Y:S01]  /*0220*/  IMAD.WIDE.U32 R6, R9, R2, UR10 ;  /* 0x0000000a09067e25 */ /* 0x001fe2000f8e0002 */
[----:B-1----:R-:W-:-:S02]  /*0230*/  UIADD3 UR6, UP0, UPT, UR6, 0x7, URZ ;  /* 0x0000000706067890 */ /* 0x002fc4000ff1e0ff */
[----:B------:R-:W-:Y:S01]  /*0240*/  IADD3 R18, P0, PT, R6, 0x3, RZ ;  /* 0x0000000306127810 */ /* 0x000fe20007f1e0ff */
[----:B--2---:R-:W-:Y:S01]  /*0250*/  IMAD.U32 R8, RZ, RZ, UR4 ;  /* 0x00000004ff087e24 */ /* 0x004fe2000f8e00ff */
[----:B------:R-:W-:-:S03]  /*0260*/  UIADD3.X UR7, UPT, UPT, URZ, UR7, URZ, UP0, !UPT ;  /* 0x00000007ff077290 */ /* 0x000fc600087fe4ff */
[----:B------:R-:W-:-:S09]  /*0270*/  IMAD.X R19, R7, 0x1, R19, P0 ;  /* 0x0000000107137824 */ /* 0x000fd200000e0613 */
.L_x_438:
[----:B0-----:R-:W2:Y:S02]  /*0280*/  LDG.E.64 R6, desc[UR8][R4.64] ;  /* 0x0000000804067981 */ /* 0x001ea4000c1e1b00 */
[-C--:B--2---:R-:W-:Y:S02]  /*0290*/  IMAD R7, R7, R2.reuse, RZ ;  /* 0x0000000207077224 */ /* 0x084fe400078e02ff */
[----:B------:R-:W-:-:S04]  /*02a0*/  IMAD.WIDE.U32 R12, R6, R2, UR6 ;  /* 0x00000006060c7e25 */ /* 0x000fc8000f8e0002 */
[----:B------:R-:W-:Y:S02]  /*02b0*/  IMAD R7, R6, R3, R7 ;  /* 0x0000000306077224 */ /* 0x000fe400078e0207 */
[----:B------:R-:W-:-:S03]  /*02c0*/  IMAD.MOV.U32 R6, RZ, RZ, R12 ;  /* 0x000000ffff067224 */ /* 0x000fc600078e000c */
[----:B------:R-:W-:-:S05]  /*02d0*/  IADD3 R7, PT, PT, R13, R7, RZ ;  /* 0x000000070d077210 */ /* 0x000fca0007ffe0ff */
[----:B------:R0:W2:Y:S02]  /*02e0*/  LDG.E.U8 R15, desc[UR8][R6.64+-0x7] ;  /* 0xfffff908060f7981 */ /* 0x0000a4000c1e1100 */
[----:B0-----:R-:W-:Y:S01]  /*02f0*/  MOV R6, R18 ;  /* 0x0000001200067202 */ /* 0x001fe20000000f00 */
[----:B------:R-:W-:-:S05]  /*0300*/  IMAD.MOV.U32 R7, RZ, RZ, R19 ;  /* 0x000000ffff077224 */ /* 0x000fca00078e0013 */
[----:B--2---:R-:W-:Y:S04]  /*0310*/  STG.E.U8 desc[UR8][R6.64+-0x3], R15 ;  /* 0xfffffd0f06007986 */ /* 0x004fe8000c101108 */
[----:B------:R-:W2:Y:S02]  /*0320*/  LDG.E.64 R12, desc[UR8][R4.64] ;  /* 0x00000008040c7981 */ /* 0x000ea4000c1e1b00 */
[-C--:B--2---:R-:W-:Y:S02]  /*0330*/  IMAD R13, R13, R2.reuse, RZ ;  /* 0x000000020d0d7224 */ /* 0x084fe400078e02ff */
[----:B------:R-:W-:-:S04]  /*0340*/  IMAD.WIDE.U32 R16, R12, R2, UR6 ;  /* 0x000000060c107e25 */ /* 0x000fc8000f8e0002 */
[----:B------:R-:W-:-:S05]  /*0350*/  IMAD R13, R12, R3, R13 ;  /* 0x000000030c0d7224 */ /* 0x000fca00078e020d */
[----:B------:R-:W-:-:S06]  /*0360*/  IADD3 R17, PT, PT, R17, R13, RZ ;  /* 0x0000000d11117210 */ /* 0x000fcc0007ffe0ff */
[----:B------:R-:W2:Y:S04]  /*0370*/  LDG.E.U8 R17, desc[UR8][R16.64+-0x6] ;  /* 0xfffffa0810117981 */ /* 0x000ea8000c1e1100 */
[----:B--2---:R0:W-:Y:S04]  /*0380*/  STG.E.U8 desc[UR8][R6.64+-0x2], R17 ;  /* 0xfffffe1106007986 */ /* 0x0041e8000c101108 */
[----:B------:R-:W2:Y:S02]  /*0390*/  LDG.E.64 R12, desc[UR8][R4.64] ;  /* 0x00000008040c7981 */ /* 0x000ea4000c1e1b00 */
[----:B--2---:R-:W-:-:S02]  /*03a0*/  IMAD R13, R13, R2, RZ ;  /* 0x000000020d0d7224 */ /* 0x004fc400078e02ff */
[----:B------:R-:W-:-:S04]  /*03b0*/  IMAD.WIDE.U32 R18, R12, R2, UR6 ;  /* 0x000000060c127e25 */ /* 0x000fc8000f8e0002 */
[----:B------:R-:W-:-:S04]  /*03c0*/  IMAD R13, R12, R3, R13 ;  /* 0x000000030c0d7224 */ /* 0x000fc800078e020d */
[----:B------:R-:W-:-:S06]  /*03d0*/  IMAD.IADD R19, R19, 0x1, R13 ;  /* 0x0000000113137824 */ /* 0x000fcc00078e020d */
[----:B------:R-:W2:Y:S04]  /*03e0*/  LDG.E.U8 R19, desc[UR8][R18.64+-0x5] ;  /* 0xfffffb0812137981 */ /* 0x000ea8000c1e1100 */
[----:B--2---:R1:W-:Y:S04]  /*03f0*/  STG.E.U8 desc[UR8][R6.64+-0x1], R19 ;  /* 0xffffff1306007986 */ /* 0x0043e8000c101108 */
[----:B------:R-:W2:Y:S02]  /*0400*/  LDG.E.64 R12, desc[UR8][R4.64] ;  /* 0x00000008040c7981 */ /* 0x000ea4000c1e1b00 */
[----:B--2---:R-:W-:-:S02]  /*0410*/  IMAD R13, R13, R2, RZ ;  /* 0x000000020d0d7224 */ /* 0x004fc400078e02ff */
[----:B0-----:R-:W-:-:S04]  /*0420*/  IMAD.WIDE.U32 R16, R12, R2, UR6 ;  /* 0x000000060c107e25 */ /* 0x001fc8000f8e0002 */
[----:B------:R-:W-:-:S05]  /*0430*/  IMAD R13, R12, R3, R13 ;  /* 0x000000030c0d7224 */ /* 0x000fca00078e020d */
[----:B------:R-:W-:-:S06]  /*0440*/  IADD3 R17, PT, PT, R17, R13, RZ ;  /* 0x0000000d11117210 */ /* 0x000fcc0007ffe0ff */
[----:B------:R-:W2:Y:S04]  /*0450*/  LDG.E.U8 R17, desc[UR8][R16.64+-0x4] ;  /* 0xfffffc0810117981 */ /* 0x000ea8000c1e1100 */
[----:B--2---:R0:W-:Y:S04]  /*0460*/  STG.E.U8 desc[UR8][R6.64], R17 ;  /* 0x0000001106007986 */ /* 0x0041e8000c101108 */
[----:B------:R-:W2:Y:S02]  /*0470*/  LDG.E.64 R12, desc[UR8][R4.64] ;  /* 0x00000008040c7981 */ /* 0x000ea4000c1e1b00 */
[----:B--2---:R-:W-:-:S02]  /*0480*/  IMAD R13, R13, R2, RZ ;  /* 0x000000020d0d7224 */ /* 0x004fc400078e02ff */
[----:B-1----:R-:W-:-:S04]  /*0490*/  IMAD.WIDE.U32 R18, R12, R2, UR6 ;  /* 0x000000060c127e25 */ /* 0x002fc8000f8e0002 */
        /* <DEDUP_REMOVED lines=18> */
[----:B------:R-:W2:Y:S01]  /*05c0*/  LDG.E.64 R12, desc[UR8][R4.64] ;  /* 0x00000008040c7981 */ /* 0x000ea2000c1e1b00 */
[----:B------:R-:W-:Y:S01]  /*05d0*/  IADD3 R10, P0, PT, R10, -0x8, RZ ;  /* 0xfffffff80a0a7810 */ /* 0x000fe20007f1e0ff */
[----:B--2---:R-:W-:-:S02]  /*05e0*/  IMAD R13, R13, R2, RZ ;  /* 0x000000020d0d7224 */ /* 0x004fc400078e02ff */
[----:B0-----:R-:W-:-:S04]  /*05f0*/  IMAD.WIDE.U32 R16, R12, R2, UR6 ;  /* 0x000000060c107e25 */ /* 0x001fc8000f8e0002 */
[----:B------:R-:W-:-:S05]  /*0600*/  IMAD R13, R12, R3, R13 ;  /* 0x000000030c0d7224 */ /* 0x000fca00078e020d */
[----:B------:R-:W-:-:S06]  /*0610*/  IADD3 R17, PT, PT, R17, R13, RZ ;  /* 0x0000000d11117210 */ /* 0x000fcc0007ffe0ff */
[----:B------:R-:W2:Y:S01]  /*0620*/  LDG.E.U8 R17, desc[UR8][R16.64] ;  /* 0x0000000810117981 */ /* 0x000ea2000c1e1100 */
[----:B------:R-:W-:Y:S01]  /*0630*/  IADD3.X R8, PT, PT, R8, -0x1, RZ, P0, !PT ;  /* 0xffffffff08087810 */ /* 0x000fe200007fe4ff */
[----:B------:R-:W-:Y:S01]  /*0640*/  UIADD3 UR6, UP0, UPT, UR6, 0x8, URZ ;  /* 0x0000000806067890 */ /* 0x000fe2000ff1e0ff */
[----:B------:R-:W-:Y:S02]  /*0650*/  ISETP.NE.U32.AND P0, PT, R10, RZ, PT ;  /* 0x000000ff0a00720c */ /* 0x000fe40003f05070 */
[----:B------:R-:W-:Y:S01]  /*0660*/  IADD3 R18, P2, PT, R6, 0x8, RZ ;  /* 0x0000000806127810 */ /* 0x000fe20007f5e0ff */
[----:B------:R-:W-:Y:S01]  /*0670*/  UIADD3.X UR7, UPT, UPT, URZ, UR7, URZ, UP0, !UPT ;  /* 0x00000007ff077290 */ /* 0x000fe200087fe4ff */
[----:B------:R-:W-:-:S03]  /*0680*/  ISETP.NE.AND.EX P0, PT, R8, RZ, PT, P0 ;  /* 0x000000ff0800720c */ /* 0x000fc60003f05300 */
[----:B-1----:R-:W-:Y:S01]  /*0690*/  IMAD.X R19, RZ, RZ, R7, P2 ;  /* 0x000000ffff137224 */ /* 0x002fe200010e0607 */
[----:B--2---:R0:W-:Y:S09]  /*06a0*/  STG.E.U8 desc[UR8][R6.64+0x4], R17 ;  /* 0x0000041106007986 */ /* 0x0041f2000c101108 */
[----:B------:R-:W-:Y:S05]  /*06b0*/  @P0 BRA `(.L_x_438) ;  /* 0xfffffff800f00947 */ /* 0x000fea000383ffff */
.L_x_437:
[----:B------:R-:W-:Y:S05]  /*06c0*/  @!P1 EXIT ;  /* 0x000000000000994d */ /* 0x000fea0003800000 */
[----:B------:R-:W-:Y:S02]  /*06d0*/  ISETP.GE.U32.AND P1, PT, R14, 0x4, PT ;  /* 0x000000040e00780c */ /* 0x000fe40003f26070 */
[----:B------:R-:W-:Y:S02]  /*06e0*/  LOP3.LUT R8, R2, 0x3, RZ, 0xc0, !PT ;  /* 0x0000000302087812 */ /* 0x000fe400078ec0ff */
[----:B------:R-:W-:Y:S02]  /*06f0*/  ISETP.GE.U32.AND.EX P1, PT, RZ, RZ, PT, P1 ;  /* 0x000000ffff00720c */ /* 0x000fe40003f26110 */
[----:B------:R-:W-:-:S04]  /*0700*/  ISETP.NE.U32.AND P0, PT, R8, RZ, PT ;  /* 0x000000ff0800720c */ /* 0x000fc80003f05070 */
[----:B------:R-:W-:-:S07]  /*0710*/  ISETP.NE.AND.EX P0, PT, RZ, RZ, PT, P0 ;  /* 0x000000ffff00720c */ /* 0x000fce0003f05300 */
[----:B------:R-:W-:Y:S06]  /*0720*/  @!P1 BRA `(.L_x_439) ;  /* 0x0000000000e89947 */ /* 0x000fec0003800000 */
[----:B0-----:R-:W2:Y:S01]  /*0730*/  LDG.E.64 R6, desc[UR8][R4.64] ;  /* 0x0000000804067981 */ /* 0x001ea2000c1e1b00 */
[----:B------:R-:W0:Y:S01]  /*0740*/  LDCU.64 UR6, c[0x0][0x388] ;  /* 0x00007100ff0677ac */ /* 0x000e220008000a00 */
[----:B------:R-:W-:Y:S01]  /*0750*/  MOV R15, UR4 ;  /* 0x00000004000f7c02 */ /* 0x000fe20008000f00 */
[----:B------:R-:W-:Y:S01]  /*0760*/  IMAD.MOV.U32 R14, RZ, RZ, R0 ;  /* 0x000000ffff0e7224 */ /* 0x000fe200078e0000 */
[----:B------:R-:W1:Y:S01]  /*0770*/  LDCU.64 UR4, c[0x0][0x3a0] ;  /* 0x00007400ff0477ac */ /* 0x000e620008000a00 */
[-C--:B--2---:R-:W-:Y:S02]  /*0780*/  IMAD R7, R7, R2.reuse, RZ ;  /* 0x0000000207077224 */ /* 0x084fe400078e02ff */
[----:B------:R-:W-:-:S04]  /*0790*/  IMAD.WIDE.U32 R12, R6, R2, R14 ;  /* 0x00000002060c7225 */ /* 0x000fc800078e000e */
[----:B------:R-:W-:Y:S01]  /*07a0*/  IMAD R7, R6, R3, R7 ;  /* 0x0000000306077224 */ /* 0x000fe200078e0207 */
[----:B0-----:R-:W-:-:S04]  /*07b0*/  IADD3 R16, P1, PT, R12, UR6, RZ ;  /* 0x000000060c107c10 */ /* 0x001fc8000ff3e0ff */
[----:B------:R-:W-:-:S05]  /*07c0*/  IADD3.X R17, PT, PT, R13, UR7, R7, P1, !PT ;  /* 0x000000070d117c10 */ /* 0x000fca0008ffe407 */
[----:B------:R-:W2:Y:S01]  /*07d0*/  LDG.E.U8 R7, desc[UR8][R16.64] ;  /* 0x0000000810077981 */ /* 0x000ea2000c1e1100 */
[-C--:B------:R-:W-:Y:S02]  /*07e0*/  IMAD R6, R11, R2.reuse, RZ ;  /* 0x000000020b067224 */ /* 0x080fe400078e02ff */
[----:B------:R-:W-:-:S04]  /*07f0*/  IMAD.WIDE.U32 R12, R9, R2, R14 ;  /* 0x00000002090c7225 */ /* 0x000fc800078e000e */
[----:B------:R-:W-:Y:S01]  /*0800*/  IMAD R6, R9, R3, R6 ;  /* 0x0000000309067224 */ /* 0x000fe200078e0206 */
[----:B-1----:R-:W-:-:S04]  /*0810*/  IADD3 R14, P1, PT, R12, UR4, RZ ;  /* 0x000000040c0e7c10 */ /* 0x002fc8000ff3e0ff */
[----:B------:R-:W-:-:S05]  /*0820*/  IADD3.X R15, PT, PT, R6, UR5, R13, P1, !PT ;  /* 0x00000005060f7c10 */ /* 0x000fca0008ffe40d */
[----:B--2---:R0:W-:Y:S04]  /*0830*/  STG.E.U8 desc[UR8][R14.64], R7 ;  /* 0x000000070e007986 */ /* 0x0041e8000c101108 */
[----:B------:R-:W2:Y:S01]  /*0840*/  LDG.E.64 R12, desc[UR8][R4.64] ;  /* 0x00000008040c7981 */ /* 0x000ea2000c1e1b00 */
[----:B------:R-:W-:Y:S01]  /*0850*/  IADD3 R18, PT, PT, R0, 0x1, RZ ;  /* 0x0000000100127810 */ /* 0x000fe20007ffe0ff */
[----:B------:R-:W-:Y:S02]  /*0860*/  IMAD.MOV.U32 R19, RZ, RZ, RZ ;  /* 0x000000ffff137224 */ /* 0x000fe400078e00ff */
[-C--:B--2---:R-:W-:Y:S02]  /*0870*/  IMAD R10, R13, R2.reuse, RZ ;  /* 0x000000020d0a7224 */ /* 0x084fe400078e02ff */
[----:B------:R-:W-:-:S04]  /*0880*/  IMAD.WIDE.U32 R16, R12, R2, R18 ;  /* 0x000000020c107225 */ /* 0x000fc800078e0012 */
[----:B------:R-:W-:Y:S01]  /*0890*/  IMAD R13, R12, R3, R10 ;  /* 0x000000030c0d7224 */ /* 0x000fe200078e020a */
[----:B------:R-:W-:-:S04]  /*08a0*/  IADD3 R16, P1, PT, R16, UR6, RZ ;  /* 0x0000000610107c10 */ /* 0x000fc8000ff3e0ff */
[----:B------:R-:W-:-:S05]  /*08b0*/  IADD3.X R17, PT, PT, R17, UR7, R13, P1, !PT ;  /* 0x0000000711117c10 */ /* 0x000fca0008ffe40d */
[----:B------:R-:W2:Y:S01]  /*08c0*/  LDG.E.U8 R23, desc[UR8][R16.64] ;  /* 0x0000000810177981 */ /* 0x000ea2000c1e1100 */
[----:B------:R-:W-:-:S03]  /*08d0*/  IMAD.WIDE.U32 R18, R9, R2, R18 ;  /* 0x0000000209127225 */ /* 0x000fc600078e0012 */
[----:B0-----:R-:W-:-:S04]  /*08e0*/  IADD3 R14, P1, PT, R18, UR4, RZ ;  /* 0x00000004120e7c10 */ /* 0x001fc8000ff3e0ff */
        /* <DEDUP_REMOVED lines=9> */
[----:B------:R-:W-:-:S06]  /*0980*/  IADD3.X R17, PT, PT, R19, UR7, R7, P1, !PT ;  /* 0x0000000713117c10 */ /* 0x000fcc0008ffe407 */
        /* <DEDUP_REMOVED lines=14> */
[----:B------:R-:W-:Y:S01]  /*0a70*/  IMAD.WIDE.U32 R20, R9, R2, R20 ;  /* 0x0000000209147225 */ /* 0x000fe200078e0014 */
[----:B------:R-:W-:Y:S02]  /*0a80*/  IADD3 R0, PT, PT, R0, 0x4, RZ ;  /* 0x0000000400007810 */ /* 0x000fe40007ffe0ff */
[----:B0-----:R-:W-:Y:S01]  /*0a90*/  IADD3 R14, P1, PT, R20, UR4, RZ ;  /* 0x00000004140e7c10 */ /* 0x001fe2000ff3e0ff */
[----:B------:R-:W-:-:S03]  /*0aa0*/  UMOV UR4, URZ ;  /* 0x000000ff00047c82 */ /* 0x000fc60008000000 */
[----:B------:R-:W-:-:S05]  /*0ab0*/  IADD3.X R15, PT, PT, R6, UR5, R21, P1, !PT ;  /* 0x00000005060f7c10 */ /* 0x000fca0008ffe415 */
[----:B--2---:R1:W-:Y:S04]  /*0ac0*/  STG.E.U8 desc[UR8][R14.64], R13 ;  /* 0x0000000d0e007986 */ /* 0x0043e8000c101108 */
.L_x_439:
[----:B------:R-:W-:Y:S05]  /*0ad0*/  @!P0 EXIT ;  /* 0x000000000000894d */ /* 0x000fea0003800000 */
[----:B------:R-:W-:Y:S02]  /*0ae0*/  ISETP.NE.U32.AND P1, PT, R8, 0x1, PT ;  /* 0x000000010800780c */ /* 0x000fe40003f25070 */
[----:B0-----:R-:W-:Y:S02]  /*0af0*/  LOP3.LUT R6, R2, 0x1, RZ, 0xc0, !PT ;  /* 0x0000000102067812 */ /* 0x001fe400078ec0ff */
[----:B------:R-:W-:Y:S02]  /*0b00*/  ISETP.NE.AND.EX P1, PT, RZ, RZ, PT, P1 ;  /* 0x000000ffff00720c */ /* 0x000fe40003f25310 */
[----:B------:R-:W-:-:S04]  /*0b10*/  ISETP.NE.U32.AND P0, PT, R6, 0x1, PT ;  /* 0x000000010600780c */ /* 0x000fc80003f05070 */
[----:B------:R-:W-:-:S07]  /*0b20*/  ISETP.NE.U32.AND.EX P0, PT, RZ, RZ, PT, P0 ;  /* 0x000000ffff00720c */ /* 0x000fce0003f05100 */
[----:B------:R-:W-:Y:S06]  /*0b30*/  @!P1 BRA `(.L_x_440) ;  /* 0x0000000000809947 */ /* 0x000fec0003800000 */
[----:B------:R-:W2:Y:S01]  /*0b40*/  LDG.E.64 R6, desc[UR8][R4.64] ;  /* 0x0000000804067981 */ /* 0x000ea2000c1e1b00 */
[----:B------:R-:W0:Y:S01]  /*0b50*/  LDCU.64 UR6, c[0x0][0x388] ;  /* 0x00007100ff0677ac */ /* 0x000e220008000a00 */
[----:B-1----:R-:W-:Y:S01]  /*0b60*/  MOV R15, UR4 ;  /* 0x00000004000f7c02 */ /* 0x002fe20008000f00 */
        /* <DEDUP_REMOVED lines=15> */
[----:B------:R-:W-:Y:S01]  /*0c60*/  HFMA2 R17, -RZ, RZ, 0, 0 ;  /* 0x00000000ff117431 */ /* 0x000fe200000001ff */
[----:B------:R-:W-:Y:S01]  /*0c70*/  IADD3 R16, PT, PT, R0, 0x1, RZ ;  /* 0x0000000100107810 */ /* 0x000fe20007ffe0ff */
[----:B--2---:R-:W-:-:S04]  /*0c80*/  IMAD R7, R7, R2, RZ ;  /* 0x0000000207077224 */ /* 0x004fc800078e02ff */
[----:B------:R-:W-:-:S04]  /*0c90*/  IMAD.WIDE.U32 R12, R6, R2, R16 ;  /* 0x00000002060c7225 */ /* 0x000fc800078e0010 */
[----:B------:R-:W-:Y:S01]  /*0ca0*/  IMAD R7, R6, R3, R7 ;  /* 0x0000000306077224 */ /* 0x000fe200078e0207 */
[----:B------:R-:W-:-:S04]  /*0cb0*/  IADD3 R6, P1, PT, R12, UR6, RZ ;  /* 0x000000060c067c10 */ /* 0x000fc8000ff3e0ff */
[----:B------:R-:W-:-:S06]  /*0cc0*/  IADD3.X R7, PT, PT, R13, UR7, R7, P1, !PT ;  /* 0x000000070d077c10 */ /* 0x000fcc0008ffe407 */
[----:B------:R-:W2:Y:S01]  /*0cd0*/  LDG.E.U8 R7, desc[UR8][R6.64] ;  /* 0x0000000806077981 */ /* 0x000ea2000c1e1100 */
[----:B------:R-:W-:-:S04]  /*0ce0*/  IMAD.WIDE.U32 R16, R9, R2, R16 ;  /* 0x0000000209107225 */ /* 0x000fc800078e0010 */
[----:B------:R-:W-:Y:S01]  /*0cf0*/  VIADD R0, R0, 0x2 ;  /* 0x0000000200007836 */ /* 0x000fe20000000000 */
[----:B------:R-:W-:Y:S01]  /*0d00*/  IADD3 R12, P1, PT, R16, UR4, RZ ;  /* 0x00000004100c7c10 */ /* 0x000fe2000ff3e0ff */
[----:B------:R-:W-:-:S03]  /*0d10*/  UMOV UR4, URZ ;  /* 0x000000ff00047c82 */ /* 0x000fc60008000000 */
[----:B------:R-:W-:-:S05]  /*0d20*/  IADD3.X R13, PT, PT, R21, UR5, R17, P1, !PT ;  /* 0x00000005150d7c10 */ /* 0x000fca0008ffe411 */
[----:B--2---:R0:W-:Y:S04]  /*0d30*/  STG.E.U8 desc[UR8][R12.64], R7 ;  /* 0x000000070c007986 */ /* 0x0041e8000c101108 */
.L_x_440:
[----:B------:R-:W-:Y:S05]  /*0d40*/  @P0 EXIT ;  /* 0x000000000000094d */ /* 0x000fea0003800000 */
[----:B------:R-:W2:Y:S01]  /*0d50*/  LDG.E.64 R4, desc[UR8][R4.64] ;  /* 0x0000000804047981 */ /* 0x000ea2000c1e1b00 */
[----:B------:R-:W3:Y:S01]  /*0d60*/  LDCU.64 UR6, c[0x0][0x388] ;  /* 0x00007100ff0677ac */ /* 0x000ee20008000a00 */
[----:B01----:R-:W-:Y:S02]  /*0d70*/  MOV R13, UR4 ;  /* 0x00000004000d7c02 */ /* 0x003fe40008000f00 */
[----:B------:R-:W-:Y:S01]  /*0d80*/  MOV R12, R0 ;  /* 0x00000000000c7202 */ /* 0x000fe20000000f00 */
[----:B------:R-:W0:Y:S01]  /*0d90*/  LDCU.64 UR4, c[0x0][0x3a0] ;  /* 0x00007400ff0477ac */ /* 0x000e220008000a00 */
[----:B--2---:R-:W-:-:S03]  /*0da0*/  IMAD R0, R5, R2, RZ ;  /* 0x0000000205007224 */ /* 0x004fc600078e02ff */
[----:B------:R-:W-:-:S04]  /*0db0*/  IMAD.WIDE.U32 R6, R4, R2, R12 ;  /* 0x0000000204067225 */ /* 0x000fc800078e000c */
[----:B------:R-:W-:Y:S01]  /*0dc0*/  IMAD R15, R4, R3, R0 ;  /* 0x00000003040f7224 */ /* 0x000fe200078e0200 */
[----:B---3--:R-:W-:-:S04]  /*0dd0*/  IADD3 R6, P0, PT, R6, UR6, RZ ;  /* 0x0000000606067c10 */ /* 0x008fc8000ff1e0ff */
[----:B------:R-:W-:-:S06]  /*0de0*/  IADD3.X R7, PT, PT, R7, UR7, R15, P0, !PT ;  /* 0x0000000707077c10 */ /* 0x000fcc00087fe40f */
[----:B------:R-:W2:Y:S01]  /*0df0*/  LDG.E.U8 R7, desc[UR8][R6.64] ;  /* 0x0000000806077981 */ /* 0x000ea2000c1e1100 */
[-C--:B------:R-:W-:Y:S02]  /*0e00*/  IMAD R0, R11, R2.reuse, RZ ;  /* 0x000000020b007224 */ /* 0x080fe400078e02ff */
[----:B------:R-:W-:-:S04]  /*0e10*/  IMAD.WIDE.U32 R12, R9, R2, R12 ;  /* 0x00000002090c7225 */ /* 0x000fc800078e000c */
[----:B------:R-:W-:Y:S01]  /*0e20*/  IMAD R3, R9, R3, R0 ;  /* 0x0000000309037224 */ /* 0x000fe200078e0200 */
[----:B0-----:R-:W-:-:S04]  /*0e30*/  IADD3 R2, P0, PT, R12, UR4, RZ ;  /* 0x000000040c027c10 */ /* 0x001fc8000ff1e0ff */
[----:B------:R-:W-:-:S05]  /*0e40*/  IADD3.X R3, PT, PT, R3, UR5, R13, P0, !PT ;  /* 0x0000000503037c10 */ /* 0x000fca00087fe40d */
[----:B--2---:R-:W-:Y:S01]  /*0e50*/  STG.E.U8 desc[UR8][R2.64], R7 ;  /* 0x0000000702007986 */ /* 0x004fe2000c101108 */
[----:B------:R-:W-:Y:S05]  /*0e60*/  EXIT ;  /* 0x000000000000794d */ /* 0x000fea0003800000 */
.L_x_441:
        /* <DEDUP_REMOVED lines=9> */
.L_x_452:


//--------------------- .text._Z7InitIndmPm       --------------------------
	.section	.text._Z7InitIndmPm,"ax",@progbits
	.align	128
        .global         _Z7InitIndmPm
        .type           _Z7InitIndmPm,@function
        .size           _Z7InitIndmPm,(.L_x_453 - _Z7InitIndmPm)
        .other          _Z7InitIndmPm,@"STO_CUDA_ENTRY STV_DEFAULT"
_Z7InitIndmPm:
.text._Z7InitIndmPm:
[----:B------:R-:W-:Y:S01]  /*0000*/  LDC R1, c[0x0][0x37c] ;  /* 0x0000df00ff017b82 */ /* 0x000fe20000000800 */
[----:B------:R-:W0:Y:S07]  /*0010*/  S2R R0, SR_TID.X ;  /* 0x0000000000007919 */ /* 0x000e2e0000002100 */
[----:B------:R-:W0:Y:S01]  /*0020*/  S2UR UR4, SR_CTAID.X ;  /* 0x00000000000479c3 */ /* 0x000e220000002500 */
[----:B------:R-:W1:Y:S07]  /*0030*/  LDCU.64 UR6, c[0x0][0x380] ;  /* 0x00007000ff0677ac */ /* 0x000e6e0008000a00 */
[----:B------:R-:W0:Y:S02]  /*0040*/  LDC R3, c[0x0][0x360] ;  /* 0x0000d800ff037b82 */ /* 0x000e240000000800 */
[----:B0-----:R-:W-:-:S05]  /*0050*/  IMAD R0, R3, UR4, R0 ;  /* 0x0000000403007c24 */ /* 0x001fca000f8e0200 */
[----:B-1----:R-:W-:Y:S02]  /*0060*/  ISETP.GE.U32.AND P0, PT, R0, UR6, PT ;  /* 0x0000000600007c0c */ /* 0x002fe4000bf06070 */
[----:B------:R-:W-:-:S04]  /*0070*/  SHF.R.S32.HI R3, RZ, 0x1f, R0 ;  /* 0x0000001fff037819 */ /* 0x000fc80000011400 */
[----:B------:R-:W-:-:S13]  /*0080*/  ISETP.GE.U32.AND.EX P0, PT, R3, UR7, PT, P0 ;  /* 0x0000000703007c0c */ /* 0x000fda000bf06100 */
[----:B------:R-:W-:Y:S05]  /*0090*/  @P0 EXIT ;  /* 0x000000000000094d */ /* 0x000fea0003800000 */
[----:B------:R-:W0:Y:S01]  /*00a0*/  LDCU.64 UR6, c[0x0][0x388] ;  /* 0x00007100ff0677ac */ /* 0x000e220008000a00 */
[----:B------:R-:W1:Y:S01]  /*00b0*/  LDC.64 R4, c[0x0][0x380] ;  /* 0x0000e000ff047b82 */ /* 0x000e620000000a00 */
[----:B------:R-:W1:Y:S01]  /*00c0*/  LDCU.64 UR4, c[0x0][0x358] ;  /* 0x00006b00ff0477ac */ /* 0x000e620008000a00 */
[----:B0-----:R-:W-:-:S04]  /*00d0*/  LEA R2, P0, R0, UR6, 0x3 ;  /* 0x0000000600027c11 */ /* 0x001fc8000f8018ff */
[----:B------:R-:W-:-:S05]  /*00e0*/  LEA.HI.X R3, R0, UR7, R3, 0x3, P0 ;  /* 0x0000000700037c11 */ /* 0x000fca00080f1c03 */
[----:B-1----:R-:W-:Y:S01]  /*00f0*/  STG.E.64 desc[UR4][R2.64], R4 ;  /* 0x0000000402007986 */ /* 0x002fe2000c101b04 */
[----:B------:R-:W-:Y:S05]  /*0100*/  EXIT ;  /* 0x000000000000794d */ /* 0x000fea0003800000 */
.L_x_442:
        /* <DEDUP_REMOVED lines=15> */
.L_x_453:


//--------------------- .nv.shared._ZN3cub18CUB_300001_SM_10006detail10radix_sort29DeviceRadixSortOnesweepKernelINS1_5radix10policy_hubIddyE10Policy1000ELNS0_9SortOrderE0EddyiiNS1_21identity_decomposer_tEEEvPT5_SB_PT3_PKSC_PT1_PKSG_PT2_PKSK_T4_iiT6_ --------------------------
	.section	.nv.shared._ZN3cub18CUB_300001_SM_10006detail10radix_sort29DeviceRadixSortOnesweepKernelINS1_5radix10policy_hubIddyE10Policy1000ELNS0_9SortOrderE0EddyiiNS1_21identity_decomposer_tEEEvPT5_SB_PT3_PKSC_PT1_PKSG_PT2_PKSK_T4_iiT6_,"aw",@nobits
	.sectionflags	@""
	.align	16
.nv.shared._ZN3cub18CUB_300001_SM_10006detail10radix_sort29DeviceRadixSortOnesweepKernelINS1_5radix10policy_hubIddyE10Policy1000ELNS0_9SortOrderE0EddyiiNS1_21identity_decomposer_tEEEvPT5_SB_PT3_PKSC_PT1_PKSG_PT2_PKSK_T4_iiT6_:
	.zero		39936


//--------------------- .nv.shared.reserved.0     --------------------------
	.section	.nv.shared.reserved.0,"aw",@nobits
	.weak		__nv_reservedSMEM_offset_0_alias
	.size		__nv_reservedSMEM_offset_0_alias, 0, 64
	.other		__nv_reservedSMEM_offset_0_alias,@"STO_CUDA_RESERVED_SHARED STV_DEFAULT"
__nv_reservedSMEM_offset_0_alias:
	.zero		0
	.zero		64


//--------------------- .nv.global                --------------------------
	.section	.nv.global,"aw",@nobits
.nv.global:
	.type		_ZN34_INTERNAL_6793d793_4_k_cu_a4b89bde6thrust24THRUST_300001_SM_1000_NS12placeholders2_8E,@object
	.size		_ZN34_INTERNAL_6793d793_4_k_cu_a4b89bde6thrust24THRUST_300001_SM_1000_NS12placeholders2_8E,(_ZN34_INTERNAL_6793d793_4_k_cu_a4b89bde4cuda3std3__436_GLOBAL__N__6793d793_4_k_cu_a4b89bde6ignoreE - _ZN34_INTERNAL_6793d793_4_k_cu_a4b89bde6thrust24THRUST_300001_SM_1000_NS12placeholders2_8E)
_ZN34_INTERNAL_6793d793_4_k_cu_a4b89bde6thrust24THRUST_300001_SM_1000_NS12placeholders2_8E:
	.zero		1
	.type		_ZN34_INTERNAL_6793d793_4_k_cu_a4b89bde4cuda3std3__436_GLOBAL__N__6793d793_4_k_cu_a4b89bde6ignoreE,@object
	.size		_ZN34_INTERNAL_6793d793_4_k_cu_a4b89bde4cuda3std3__436_GLOBAL__N__6793d793_4_k_cu_a4b89bde6ignoreE,(_ZN34_INTERNAL_6793d793_4_k_cu_a4b89bde4cuda3std6ranges3__45__cpo4dataE - _ZN34_INTERNAL_6793d793_4_k_cu_a4b89bde4cuda3std3__436_GLOBAL__N__6793d793_4_k_cu_a4b89bde6ignoreE)
_ZN34_INTERNAL_6793d793_4_k_cu_a4b89bde4cuda3std3__436_GLOBAL__N__6793d793_4_k_cu_a4b89bde6ignoreE:
	.zero		1
	.type		_ZN34_INTERNAL_6793d793_4_k_cu_a4b89bde4cuda3std6ranges3__45__cpo4dataE,@object
	.size		_ZN34_INTERNAL_6793d793_4_k_cu_a4b89bde4cuda3std6ranges3__45__cpo4dataE,(_ZN34_INTERNAL_6793d793_4_k_cu_a4b89bde6thrust24THRUST_300001_SM_1000_NS6system3cpp3parE - _ZN34_INTERNAL_6793d793_4_k_cu_a4b89bde4cuda3std6ranges3__45__cpo4dataE)
_ZN34_INTERNAL_6793d793_4_k_cu_a4b89bde4cuda3std6ranges3__45__cpo4dataE:
	.zero		1
	.type		_ZN34_INTERNAL_6793d793_4_k_cu_a4b89bde6thrust24THRUST_300001_SM_1000_NS6system3cpp3parE,@object
	.size		_ZN34_INTERNAL_6793d793_4_k_cu_a4b89bde6thrust24THRUST_300001_SM_1000_NS6system3cpp3parE,(_ZN34_INTERNAL_6793d793_4_k_cu_a4b89bde4cuda3std3__45__cpo5beginE - _ZN34_INTERNAL_6793d793_4_k_cu_a4b89bde6thrust24THRUST_300001_SM_1000_NS6system3cpp3parE)
_ZN34_INTERNAL_6793d793_4_k_cu_a4b89bde6thrust24THRUST_300001_SM_1000_NS6system3cpp3parE:
	.zero		1
	.type		_ZN34_INTERNAL_6793d793_4_k_cu_a4b89bde4cuda3std3__45__cpo5beginE,@object
	.size		_ZN34_INTERNAL_6793d793_4_k_cu_a4b89bde4cuda3std3__45__cpo5beginE,(_ZN34_INTERNAL_6793d793_4_k_cu_a4b89bde4cuda3std6ranges3__45__cpo5beginE - _ZN34_INTERNAL_6793d793_4_k_cu_a4b89bde4cuda3std3__45__cpo5beginE)
_ZN34_INTERNAL_6793d793_4_k_cu_a4b89bde4cuda3std3__45__cpo5beginE:
	.zero		1
	.type		_ZN34_INTERNAL_6793d793_4_k_cu_a4b89bde4cuda3std6ranges3__45__cpo5beginE,@object
	.size		_ZN34_INTERNAL_6793d793_4_k_cu_a4b89bde4cuda3std6ranges3__45__cpo5beginE,(_ZN34_INTERNAL_6793d793_4_k_cu_a4b89bde6thrust24THRUST_300001_SM_1000_NS6deviceE - _ZN34_INTERNAL_6793d793_4_k_cu_a4b89bde4cuda3std6ranges3__45__cpo5beginE)
_ZN34_INTERNAL_6793d793_4_k_cu_a4b89bde4cuda3std6ranges3__45__cpo5beginE:
	.zero		1
	.type		_ZN34_INTERNAL_6793d793_4_k_cu_a4b89bde6thrust24THRUST_300001_SM_1000_NS6deviceE,@object
	.size		_ZN34_INTERNAL_6793d793_4_k_cu_a4b89bde6thrust24THRUST_300001_SM_1000_NS6deviceE,(_ZN34_INTERNAL_6793d793_4_k_cu_a4b89bde4cuda3std3__47nulloptE - _ZN34_INTERNAL_6793d793_4_k_cu_a4b89bde6thrust24THRUST_300001_SM_1000_NS6deviceE)
_ZN34_INTERNAL_6793d793_4_k_cu_a4b89bde6thrust24THRUST_300001_SM_1000_NS6deviceE:
	.zero		1
	.type		_ZN34_INTERNAL_6793d793_4_k_cu_a4b89bde4cuda3std3__47nulloptE,@object
	.size		_ZN34_INTERNAL_6793d793_4_k_cu_a4b89bde4cuda3std3__47nulloptE,(_ZN34_INTERNAL_6793d793_4_k_cu_a4b89bde4cuda3std6ranges3__45__cpo8distanceE - _ZN34_INTERNAL_6793d793_4_k_cu_a4b89bde4cuda3std3__47nulloptE)
_ZN34_INTERNAL_6793d793_4_k_cu_a4b89bde4cuda3std3__47nulloptE:
	.zero		1
	.type		_ZN34_INTERNAL_6793d793_4_k_cu_a4b89bde4cuda3std6ranges3__45__cpo8distanceE,@object
	.size		_ZN34_INTERNAL_6793d793_4_k_cu_a4b89bde4cuda3std6ranges3__45__cpo8distanceE,(_ZN34_INTERNAL_6793d793_4_k_cu_a4b89bde6thrust24THRUST_300001_SM_1000_NS12placeholders2_4E - _ZN34_INTERNAL_6793d793_4_k_cu_a4b89bde4cuda3std6ranges3__45__cpo8distanceE)
_ZN34_INTERNAL_6793d793_4_k_cu_a4b89bde4cuda3std6ranges3__45__cpo8distanceE:
	.zero		1
	.type		_ZN34_INTERNAL_6793d793_4_k_cu_a4b89bde6thrust24THRUST_300001_SM_1000_NS12placeholders2_4E,@object
	.size		_ZN34_INTERNAL_6793d793_4_k_cu_a4b89bde6thrust24THRUST_300001_SM_1000_NS12placeholders2_4E,(_ZN34_INTERNAL_6793d793_4_k_cu_a4b89bde4cuda3std3__45__cpo6rbeginE - _ZN34_INTERNAL_6793d793_4_k_cu_a4b89bde6thrust24THRUST_300001_SM_1000_NS12placeholders2_4E)
_ZN34_INTERNAL_6793d793_4_k_cu_a4b89bde6thrust24THRUST_300001_SM_1000_NS12placeholders2_4E:
	.zero		1
	.type		_ZN34_INTERNAL_6793d793_4_k_cu_a4b89bde4cuda3std3__45__cpo6rbeginE,@object
	.size		_ZN34_INTERNAL_6793d793_4_k_cu_a4b89bde4cuda3std3__45__cpo6rbeginE,(_ZN34_INTERNAL_6793d793_4_k_cu_a4b89bde4cuda3std6ranges3__45__cpo7advanceE - _ZN34_INTERNAL_6793d793_4_k_cu_a4b89bde4cuda3std3__45__cpo6rbeginE)
_ZN34_INTERNAL_6793d793_4_k_cu_a4b89bde4cuda3std3__45__cpo6rbeginE:
	.zero		1
	.type		_ZN34_INTERNAL_6793d793_4_k_cu_a4b89bde4cuda3std6ranges3__45__cpo7advanceE,@object
	.size		_ZN34_INTERNAL_6793d793_4_k_cu_a4b89bde4cuda3std6ranges3__45__cpo7advanceE,(_ZN34_INTERNAL_6793d793_4_k_cu_a4b89bde6thrust24THRUST_300001_SM_1000_NS12placeholders3_10E - _ZN34_INTERNAL_6793d793_4_k_cu_a4b89bde4cuda3std6ranges3__45__cpo7advanceE)
_ZN34_INTERNAL_6793d793_4_k_cu_a4b89bde4cuda3std6ranges3__45__cpo7advanceE:
	.zero		1
	.type		_ZN34_INTERNAL_6793d793_4_k_cu_a4b89bde6thrust24THRUST_300001_SM_1000_NS12placeholders3_10E,@object
	.size		_ZN34_INTERNAL_6793d793_4_k_cu_a4b89bde6thrust24THRUST_300001_SM_1000_NS12placeholders3_10E,(_ZN34_INTERNAL_6793d793_4_k_cu_a4b89bde4cuda3std3__48in_placeE - _ZN34_INTERNAL_6793d793_4_k_cu_a4b89bde6thrust24THRUST_300001_SM_1000_NS12placeholders3_10E)
_ZN34_INTERNAL_6793d793_4_k_cu_a4b89bde6thrust24THRUST_300001_SM_1000_NS12placeholders3_10E:
	.zero		1
	.type		_ZN34_INTERNAL_6793d793_4_k_cu_a4b89bde4cuda3std3__48in_placeE,@object
	.size		_ZN34_INTERNAL_6793d793_4_k_cu_a4b89bde4cuda3std3__48in_placeE,(_ZN34_INTERNAL_6793d793_4_k_cu_a4b89bde4cuda3std6ranges3__45__cpo4sizeE - _ZN34_INTERNAL_6793d793_4_k_cu_a4b89bde4cuda3std3__48in_placeE)
_ZN34_INTERNAL_6793d793_4_k_cu_a4b89bde4cuda3std3__48in_placeE:
	.zero		1
	.type		_ZN34_INTERNAL_6793d793_4_k_cu_a4b89bde4cuda3std6ranges3__45__cpo4sizeE,@object
	.size		_ZN34_INTERNAL_6793d793_4_k_cu_a4b89bde4cuda3std6ranges3__45__cpo4sizeE,(_ZN34_INTERNAL_6793d793_4_k_cu_a4b89bde6thrust24THRUST_300001_SM_1000_NS12placeholders2_2E - _ZN34_INTERNAL_6793d793_4_k_cu_a4b89bde4cuda3std6ranges3__45__cpo4sizeE)
_ZN34_INTERNAL_6793d793_4_k_cu_a4b89bde4cuda3std6ranges3__45__cpo4sizeE:
	.zero		1
	.type		_ZN34_INTERNAL_6793d793_4_k_cu_a4b89bde6thrust24THRUST_300001_SM_1000_NS12placeholders2_2E,@object
	.size		_ZN34_INTERNAL_6793d793_4_k_cu_a4b89bde6thrust24THRUST_300001_SM_1000_NS12placeholders2_2E,(_ZN34_INTERNAL_6793d793_4_k_cu_a4b89bde4cuda3std3__45__cpo6cbeginE - _ZN34_INTERNAL_6793d793_4_k_cu_a4b89bde6thrust24THRUST_300001_SM_1000_NS12placeholders2_2E)
_ZN34_INTERNAL_6793d793_4_k_cu_a4b89bde6thrust24THRUST_300001_SM_1000_NS12placeholders2_2E:
	.zero		1
	.type		_ZN34_INTERNAL_6793d793_4_k_cu_a4b89bde4cuda3std3__45__cpo6cbeginE,@object
	.size		_ZN34_INTERNAL_6793d793_4_k_cu_a4b89bde4cuda3std3__45__cpo6cbeginE,(_ZN34_INTERNAL_6793d793_4_k_cu_a4b89bde4cuda3std6ranges3__45__cpo6cbeginE - _ZN34_INTERNAL_6793d793_4_k_cu_a4b89bde4cuda3std3__45__cpo6cbeginE)
_ZN34_INTERNAL_6793d793_4_k_cu_a4b89bde4cuda3std3__45__cpo6cbeginE:
	.zero		1
	.type		_ZN34_INTERNAL_6793d793_4_k_cu_a4b89bde4cuda3std6ranges3__45__cpo6cbeginE,@object
	.size		_ZN34_INTERNAL_6793d793_4_k_cu_a4b89bde4cuda3std6ranges3__45__cpo6cbeginE,(_ZN34_INTERNAL_6793d793_4_k_cu_a4b89bde6thrust24THRUST_300001_SM_1000_NS12placeholders2_6E - _ZN34_INTERNAL_6793d793_4_k_cu_a4b89bde4cuda3std6ranges3__45__cpo6cbeginE)
_ZN34_INTERNAL_6793d793_4_k_cu_a4b89bde4cuda3std6ranges3__45__cpo6cbeginE:
	.zero		1
	.type		_ZN34_INTERNAL_6793d793_4_k_cu_a4b89bde6thrust24THRUST_300001_SM_1000_NS12placeholders2_6E,@object
	.size		_ZN34_INTERNAL_6793d793_4_k_cu_a4b89bde6thrust24THRUST_300001_SM_1000_NS12placeholders2_6E,(_ZN34_INTERNAL_6793d793_4_k_cu_a4b89bde4cuda3std3__45__cpo7crbeginE - _ZN34_INTERNAL_6793d793_4_k_cu_a4b89bde6thrust24THRUST_300001_SM_1000_NS12placeholders2_6E)
_ZN34_INTERNAL_6793d793_4_k_cu_a4b89bde6thrust24THRUST_300001_SM_1000_NS12placeholders2_6E:
	.zero		1
	.type		_ZN34_INTERNAL_6793d793_4_k_cu_a4b89bde4cuda3std3__45__cpo7crbeginE,@object
	.size		_ZN34_INTERNAL_6793d793_4_k_cu_a4b89bde4cuda3std3__45__cpo7crbeginE,(_ZN34_INTERNAL_6793d793_4_k_cu_a4b89bde4cuda3std6ranges3__45__cpo4nextE - _ZN34_INTERNAL_6793d793_4_k_cu_a4b89bde4cuda3std3__45__cpo7crbeginE)
_ZN34_INTERNAL_6793d793_4_k_cu_a4b89bde4cuda3std3__45__cpo7crbeginE:
	.zero		1
	.type		_ZN34_INTERNAL_6793d793_4_k_cu_a4b89bde4cuda3std6ranges3__45__cpo4nextE,@object
	.size		_ZN34_INTERNAL_6793d793_4_k_cu_a4b89bde4cuda3std6ranges3__45__cpo4nextE,(_ZN34_INTERNAL_6793d793_4_k_cu_a4b89bde4cuda3std6ranges3__45__cpo4swapE - _ZN34_INTERNAL_6793d793_4_k_cu_a4b89bde4cuda3std6ranges3__45__cpo4nextE)
_ZN34_INTERNAL_6793d793_4_k_cu_a4b89bde4cuda3std6ranges3__45__cpo4nextE:
	.zero		1
	.type		_ZN34_INTERNAL_6793d793_4_k_cu_a4b89bde4cuda3std6ranges3__45__cpo4swapE,@object
	.size		_ZN34_INTERNAL_6793d793_4_k_cu_a4b89bde4cuda3std6ranges3__45__cpo4swapE,(_ZN34_INTERNAL_6793d793_4_k_cu_a4b89bde6thrust24THRUST_300001_SM_1000_NS8cuda_cub10par_nosyncE - _ZN34_INTERNAL_6793d793_4_k_cu_a4b89bde4cuda3std6ranges3__45__cpo4swapE)
_ZN34_INTERNAL_6793d793_4_k_cu_a4b89bde4cuda3std6ranges3__45__cpo4swapE:
	.zero		1
	.type		_ZN34_INTERNAL_6793d793_4_k_cu_a4b89bde6thrust24THRUST_300001_SM_1000_NS8cuda_cub10par_nosyncE,@object
	.size		_ZN34_INTERNAL_6793d793_4_k_cu_a4b89bde6thrust24THRUST_300001_SM_1000_NS8cuda_cub10par_nosyncE,(_ZN34_INTERNAL_6793d793_4_k_cu_a4b89bde6thrust24THRUST_300001_SM_1000_NS3seqE - _ZN34_INTERNAL_6793d793_4_k_cu_a4b89bde6thrust24THRUST_300001_SM_1000_NS8cuda_cub10par_nosyncE)
_ZN34_INTERNAL_6793d793_4_k_cu_a4b89bde6thrust24THRUST_300001_SM_1000_NS8cuda_cub10par_nosyncE:
	.zero		1
	.type		_ZN34_INTERNAL_6793d793_4_k_cu_a4b89bde6thrust24THRUST_300001_SM_1000_NS3seqE,@object
	.size		_ZN34_INTERNAL_6793d793_4_k_cu_a4b89bde6thrust24THRUST_300001_SM_1000_NS3seqE,(_ZN34_INTERNAL_6793d793_4_k_cu_a4b89bde4cuda3std3__420unreachable_sentinelE - _ZN34_INTERNAL_6793d793_4_k_cu_a4b89bde6thrust24THRUST_300001_SM_1000_NS3seqE)
_ZN34_INTERNAL_6793d793_4_k_cu_a4b89bde6thrust24THRUST_300001_SM_1000_NS3seqE:
	.zero		1
	.type		_ZN34_INTERNAL_6793d793_4_k_cu_a4b89bde4cuda3std3__420unreachable_sentinelE,@object
	.size		_ZN34_INTERNAL_6793d793_4_k_cu_a4b89bde4cuda3std3__420unreachable_sentinelE,(_ZN34_INTERNAL_6793d793_4_k_cu_a4b89bde4cuda3std6ranges3__45__cpo5ssizeE - _ZN34_INTERNAL_6793d793_4_k_cu_a4b89bde4cuda3std3__420unreachable_sentinelE)
_ZN34_INTERNAL_6793d793_4_k_cu_a4b89bde4cuda3std3__420unreachable_sentinelE:
	.zero		1
	.type		_ZN34_INTERNAL_6793d793_4_k_cu_a4b89bde4cuda3std6ranges3__45__cpo5ssizeE,@object
	.size		_ZN34_INTERNAL_6793d793_4_k_cu_a4b89bde4cuda3std6ranges3__45__cpo5ssizeE,(_ZN34_INTERNAL_6793d793_4_k_cu_a4b89bde6thrust24THRUST_300001_SM_1000_NS12placeholders2_3E - _ZN34_INTERNAL_6793d793_4_k_cu_a4b89bde4cuda3std6ranges3__45__cpo5ssizeE)
_ZN34_INTERNAL_6793d793_4_k_cu_a4b89bde4cuda3std6ranges3__45__cpo5ssizeE:
	.zero		1
	.type		_ZN34_INTERNAL_6793d793_4_k_cu_a4b89bde6thrust24THRUST_300001_SM_1000_NS12placeholders2_3E,@object
	.size		_ZN34_INTERNAL_6793d793_4_k_cu_a4b89bde6thrust24THRUST_300001_SM_1000_NS12placeholders2_3E,(_ZN34_INTERNAL_6793d793_4_k_cu_a4b89bde4cuda3std3__45__cpo4cendE - _ZN34_INTERNAL_6793d793_4_k_cu_a4b89bde6thrust24THRUST_300001_SM_1000_NS12placeholders2_3E)
_ZN34_INTERNAL_6793d793_4_k_cu_a4b89bde6thrust24THRUST_300001_SM_1000_NS12placeholders2_3E:
	.zero		1
	.type		_ZN34_INTERNAL_6793d793_4_k_cu_a4b89bde4cuda3std3__45__cpo4cendE,@object
	.size		_ZN34_INTERNAL_6793d793_4_k_cu_a4b89bde4cuda3std3__45__cpo4cendE,(_ZN34_INTERNAL_6793d793_4_k_cu_a4b89bde4cuda3std6ranges3__45__cpo4cendE - _ZN34_INTERNAL_6793d793_4_k_cu_a4b89bde4cuda3std3__45__cpo4cendE)
_ZN34_INTERNAL_6793d793_4_k_cu_a4b89bde4cuda3std3__45__cpo4cendE:
	.zero		1
	.type		_ZN34_INTERNAL_6793d793_4_k_cu_a4b89bde4cuda3std6ranges3__45__cpo4cendE,@object
	.size		_ZN34_INTERNAL_6793d793_4_k_cu_a4b89bde4cuda3std6ranges3__45__cpo4cendE,(_ZN34_INTERNAL_6793d793_4_k_cu_a4b89bde6thrust24THRUST_300001_SM_1000_NS12placeholders2_7E - _ZN34_INTERNAL_6793d793_4_k_cu_a4b89bde4cuda3std6ranges3__45__cpo4cendE)
_ZN34_INTERNAL_6793d793_4_k_cu_a4b89bde4cuda3std6ranges3__45__cpo4cendE:
	.zero		1
	.type		_ZN34_INTERNAL_6793d793_4_k_cu_a4b89bde6thrust24THRUST_300001_SM_1000_NS12placeholders2_7E,@object
	.size		_ZN34_INTERNAL_6793d793_4_k_cu_a4b89bde6thrust24THRUST_300001_SM_1000_NS12placeholders2_7E,(_ZN34_INTERNAL_6793d793_4_k_cu_a4b89bde4cuda3std3__45__cpo5crendE - _ZN34_INTERNAL_6793d793_4_k_cu_a4b89bde6thrust24THRUST_300001_SM_1000_NS12placeholders2_7E)
_ZN34_INTERNAL_6793d793_4_k_cu_a4b89bde6thrust24THRUST_300001_SM_1000_NS12placeholders2_7E:
	.zero		1
	.type		_ZN34_INTERNAL_6793d793_4_k_cu_a4b89bde4cuda3std3__45__cpo5crendE,@object
	.size		_ZN34_INTERNAL_6793d793_4_k_cu_a4b89bde4cuda3std3__45__cpo5crendE,(_ZN34_INTERNAL_6793d793_4_k_cu_a4b89bde4cuda3std6ranges3__45__cpo4prevE - _ZN34_INTERNAL_6793d793_4_k_cu_a4b89bde4cuda3std3__45__cpo5crendE)
_ZN34_INTERNAL_6793d793_4_k_cu_a4b89bde4cuda3std3__45__cpo5crendE:
	.zero		1
	.type		_ZN34_INTERNAL_6793d793_4_k_cu_a4b89bde4cuda3std6ranges3__45__cpo4prevE,@object
	.size		_ZN34_INTERNAL_6793d793_4_k_cu_a4b89bde4cuda3std6ranges3__45__cpo4prevE,(_ZN34_INTERNAL_6793d793_4_k_cu_a4b89bde4cuda3std6ranges3__45__cpo9iter_moveE - _ZN34_INTERNAL_6793d793_4_k_cu_a4b89bde4cuda3std6ranges3__45__cpo4prevE)
_ZN34_INTERNAL_6793d793_4_k_cu_a4b89bde4cuda3std6ranges3__45__cpo4prevE:
	.zero		1
	.type		_ZN34_INTERNAL_6793d793_4_k_cu_a4b89bde4cuda3std6ranges3__45__cpo9iter_moveE,@object
	.size		_ZN34_INTERNAL_6793d793_4_k_cu_a4b89bde4cuda3std6ranges3__45__cpo9iter_moveE,(_ZN34_INTERNAL_6793d793_4_k_cu_a4b89bde6thrust24THRUST_300001_SM_1000_NS6system6detail10sequential3seqE - _ZN34_INTERNAL_6793d793_4_k_cu_a4b89bde4cuda3std6ranges3__45__cpo9iter_moveE)
_ZN34_INTERNAL_6793d793_4_k_cu_a4b89bde4cuda3std6ranges3__45__cpo9iter_moveE:
	.zero		1
	.type		_ZN34_INTERNAL_6793d793_4_k_cu_a4b89bde6thrust24THRUST_300001_SM_1000_NS6system6detail10sequential3seqE,@object
	.size		_ZN34_INTERNAL_6793d793_4_k_cu_a4b89bde6thrust24THRUST_300001_SM_1000_NS6system6detail10sequential3seqE,(_ZN34_INTERNAL_6793d793_4_k_cu_a4b89bde6thrust24THRUST_300001_SM_1000_NS12placeholders2_9E - _ZN34_INTERNAL_6793d793_4_k_cu_a4b89bde6thrust24THRUST_300001_SM_1000_NS6system6detail10sequential3seqE)
_ZN34_INTERNAL_6793d793_4_k_cu_a4b89bde6thrust24THRUST_300001_SM_1000_NS6system6detail10sequential3seqE:
	.zero		1
	.type		_ZN34_INTERNAL_6793d793_4_k_cu_a4b89bde6thrust24THRUST_300001_SM_1000_NS12placeholders2_9E,@object
	.size		_ZN34_INTERNAL_6793d793_4_k_cu_a4b89bde6thrust24THRUST_300001_SM_1000_NS12placeholders2_9E,(_ZN34_INTERNAL_6793d793_4_k_cu_a4b89bde4cuda3std3__419piecewise_constructE - _ZN34_INTERNAL_6793d793_4_k_cu_a4b89bde6thrust24THRUST_300001_SM_1000_NS12placeholders2_9E)
_ZN34_INTERNAL_6793d793_4_k_cu_a4b89bde6thrust24THRUST_300001_SM_1000_NS12placeholders2_9E:
	.zero		1
	.type		_ZN34_INTERNAL_6793d793_4_k_cu_a4b89bde4cuda3std3__419piecewise_constructE,@object
	.size		_ZN34_INTERNAL_6793d793_4_k_cu_a4b89bde4cuda3std3__419piecewise_constructE,(_ZN34_INTERNAL_6793d793_4_k_cu_a4b89bde4cuda3std6ranges3__45__cpo5cdataE - _ZN34_INTERNAL_6793d793_4_k_cu_a4b89bde4cuda3std3__419piecewise_constructE)
_ZN34_INTERNAL_6793d793_4_k_cu_a4b89bde4cuda3std3__419piecewise_constructE:
	.zero		1
	.type		_ZN34_INTERNAL_6793d793_4_k_cu_a4b89bde4cuda3std6ranges3__45__cpo5cdataE,@object
	.size		_ZN34_INTERNAL_6793d793_4_k_cu_a4b89bde4cuda3std6ranges3__45__cpo5cdataE,(_ZN34_INTERNAL_6793d793_4_k_cu_a4b89bde6thrust24THRUST_300001_SM_1000_NS12placeholders2_1E - _ZN34_INTERNAL_6793d793_4_k_cu_a4b89bde4cuda3std6ranges3__45__cpo5cdataE)
_ZN34_INTERNAL_6793d793_4_k_cu_a4b89bde4cuda3std6ranges3__45__cpo5cdataE:
	.zero		1
	.type		_ZN34_INTERNAL_6793d793_4_k_cu_a4b89bde6thrust24THRUST_300001_SM_1000_NS12placeholders2_1E,@object
	.size		_ZN34_INTERNAL_6793d793_4_k_cu_a4b89bde6thrust24THRUST_300001_SM_1000_NS12placeholders2_1E,(_ZN34_INTERNAL_6793d793_4_k_cu_a4b89bde4cuda3std3__45__cpo3endE - _ZN34_INTERNAL_6793d793_4_k_cu_a4b89bde6thrust24THRUST_300001_SM_1000_NS12placeholders2_1E)
_ZN34_INTERNAL_6793d793_4_k_cu_a4b89bde6thrust24THRUST_300001_SM_1000_NS12placeholders2_1E:
	.zero		1
	.type		_ZN34_INTERNAL_6793d793_4_k_cu_a4b89bde4cuda3std3__45__cpo3endE,@object
	.size		_ZN34_INTERNAL_6793d793_4_k_cu_a4b89bde4cuda3std3__45__cpo3endE,(_ZN34_INTERNAL_6793d793_4_k_cu_a4b89bde4cuda3std6ranges3__45__cpo3endE - _ZN34_INTERNAL_6793d793_4_k_cu_a4b89bde4cuda3std3__45__cpo3endE)
_ZN34_INTERNAL_6793d793_4_k_cu_a4b89bde4cuda3std3__45__cpo3endE:
	.zero		1
	.type		_ZN34_INTERNAL_6793d793_4_k_cu_a4b89bde4cuda3std6ranges3__45__cpo3endE,@object
	.size		_ZN34_INTERNAL_6793d793_4_k_cu_a4b89bde4cuda3std6ranges3__45__cpo3endE,(_ZN34_INTERNAL_6793d793_4_k_cu_a4b89bde6thrust24THRUST_300001_SM_1000_NS12placeholders2_5E - _ZN34_INTERNAL_6793d793_4_k_cu_a4b89bde4cuda3std6ranges3__45__cpo3endE)
_ZN34_INTERNAL_6793d793_4_k_cu_a4b89bde4cuda3std6ranges3__45__cpo3endE:
	.zero		1
	.type		_ZN34_INTERNAL_6793d793_4_k_cu_a4b89bde6thrust24THRUST_300001_SM_1000_NS12placeholders2_5E,@object
	.size		_ZN34_INTERNAL_6793d793_4_k_cu_a4b89bde6thrust24THRUST_300001_SM_1000_NS12placeholders2_5E,(_ZN34_INTERNAL_6793d793_4_k_cu_a4b89bde4cuda3std3__45__cpo4rendE - _ZN34_INTERNAL_6793d793_4_k_cu_a4b89bde6thrust24THRUST_300001_SM_1000_NS12placeholders2_5E)
_ZN34_INTERNAL_6793d793_4_k_cu_a4b89bde6thrust24THRUST_300001_SM_1000_NS12placeholders2_5E:
	.zero		1
	.type		_ZN34_INTERNAL_6793d793_4_k_cu_a4b89bde4cuda3std3__45__cpo4rendE,@object
	.size		_ZN34_INTERNAL_6793d793_4_k_cu_a4b89bde4cuda3std3__45__cpo4rendE,(_ZN34_INTERNAL_6793d793_4_k_cu_a4b89bde4cuda3std6ranges3__45__cpo9iter_swapE - _ZN34_INTERNAL_6793d793_4_k_cu_a4b89bde4cuda3std3__45__cpo4rendE)
_ZN34_INTERNAL_6793d793_4_k_cu_a4b89bde4cuda3std3__45__cpo4rendE:
	.zero		1
	.type		_ZN34_INTERNAL_6793d793_4_k_cu_a4b89bde4cuda3std6ranges3__45__cpo9iter_swapE,@object
	.size		_ZN34_INTERNAL_6793d793_4_k_cu_a4b89bde4cuda3std6ranges3__45__cpo9iter_swapE,(_ZN34_INTERNAL_6793d793_4_k_cu_a4b89bde4cuda3std3__48unexpectE - _ZN34_INTERNAL_6793d793_4_k_cu_a4b89bde4cuda3std6ranges3__45__cpo9iter_swapE)
_ZN34_INTERNAL_6793d793_4_k_cu_a4b89bde4cuda3std6ranges3__45__cpo9iter_swapE:
	.zero		1
	.type		_ZN34_INTERNAL_6793d793_4_k_cu_a4b89bde4cuda3std3__48unexpectE,@object
	.size		_ZN34_INTERNAL_6793d793_4_k_cu_a4b89bde4cuda3std3__48unexpectE,(_ZN34_INTERNAL_6793d793_4_k_cu_a4b89bde6thrust24THRUST_300001_SM_1000_NS8cuda_cub3parE - _ZN34_INTERNAL_6793d793_4_k_cu_a4b89bde4cuda3std3__48unexpectE)
_ZN34_INTERNAL_6793d793_4_k_cu_a4b89bde4cuda3std3__48unexpectE:
	.zero		1
	.type		_ZN34_INTERNAL_6793d793_4_k_cu_a4b89bde6thrust24THRUST_300001_SM_1000_NS8cuda_cub3parE,@object
	.size		_ZN34_INTERNAL_6793d793_4_k_cu_a4b89bde6thrust24THRUST_300001_SM_1000_NS8cuda_cub3parE,(.L_29 - _ZN34_INTERNAL_6793d793_4_k_cu_a4b89bde6thrust24THRUST_300001_SM_1000_NS8cuda_cub3parE)
_ZN34_INTERNAL_6793d793_4_k_cu_a4b89bde6thrust24THRUST_300001_SM_1000_NS8cuda_cub3parE:
	.zero		1
.L_29:


//--------------------- .nv.shared._ZN3cub18CUB_300001_SM_10006detail10radix_sort33DeviceRadixSortExclusiveSumKernelINS1_5radix10policy_hubIddyE10Policy1000EyEEvPT0_ --------------------------
	.section	.nv.shared._ZN3cub18CUB_300001_SM_10006detail10radix_sort33DeviceRadixSortExclusiveSumKernelINS1_5radix10policy_hubIddyE10Policy1000EyEEvPT0_,"aw",@nobits
	.sectionflags	@""
	.align	16
.nv.shared._ZN3cub18CUB_300001_SM_10006detail10radix_sort33DeviceRadixSortExclusiveSumKernelINS1_5radix10policy_hubIddyE10Policy1000EyEEvPT0_:
	.zero		3360


//--------------------- .nv.shared._ZN3cub18CUB_300001_SM_10006detail10radix_sort30DeviceRadixSortHistogramKernelINS1_5radix10policy_hubIddyE10Policy1000ELNS0_9SortOrderE0EdyNS1_21identity_decomposer_tEEEvPT2_PKT1_SA_iiT3_ --------------------------
	.section	.nv.shared._ZN3cub18CUB_300001_SM_10006detail10radix_sort30DeviceRadixSortHistogramKernelINS1_5radix10policy_hubIddyE10Policy1000ELNS0_9SortOrderE0EdyNS1_21identity_decomposer_tEEEvPT2_PKT1_SA_iiT3_,"aw",@nobits
	.sectionflags	@""
	.align	4
.nv.shared._ZN3cub18CUB_300001_SM_10006detail10radix_sort30DeviceRadixSortHistogramKernelINS1_5radix10policy_hubIddyE10Policy1000ELNS0_9SortOrderE0EdyNS1_21identity_decomposer_tEEEvPT2_PKT1_SA_iiT3_:
	.zero		9216


//--------------------- .nv.shared._ZN3cub18CUB_300001_SM_10006detail10radix_sort31DeviceRadixSortSingleTileKernelINS1_5radix10policy_hubIddyE10Policy1000ELNS0_9SortOrderE0EddyNS1_21identity_decomposer_tEEEvPKT1_PSA_PKT2_PSE_T3_iiT4_ --------------------------
	.section	.nv.shared._ZN3cub18CUB_300001_SM_10006detail10radix_sort31DeviceRadixSortSingleTileKernelINS1_5radix10policy_hubIddyE10Policy1000ELNS0_9SortOrderE0EddyNS1_21identity_decomposer_tEEEvPKT1_PSA_PKT2_PSE_T3_iiT4_,"aw",@nobits
	.sectionflags	@""
	.align	16
.nv.shared._ZN3cub18CUB_300001_SM_10006detail10radix_sort31DeviceRadixSortSingleTileKernelINS1_5radix10policy_hubIddyE10Policy1000ELNS0_9SortOrderE0EddyNS1_21identity_decomposer_tEEEvPKT1_PSA_PKT2_PSE_T3_iiT4_:
	.zero		34880


//--------------------- .nv.shared._ZN3cub18CUB_300001_SM_10006detail10radix_sort29DeviceRadixSortOnesweepKernelINS1_5radix10policy_hubIdmyE10Policy1000ELNS0_9SortOrderE0EdmyiiNS1_21identity_decomposer_tEEEvPT5_SB_PT3_PKSC_PT1_PKSG_PT2_PKSK_T4_iiT6_ --------------------------
	.section	.nv.shared._ZN3cub18CUB_300001_SM_10006detail10radix_sort29DeviceRadixSortOnesweepKernelINS1_5radix10policy_hubIdmyE10Policy1000ELNS0_9SortOrderE0EdmyiiNS1_21identity_decomposer_tEEEvPT5_SB_PT3_PKSC_PT1_PKSG_PT2_PKSK_T4_iiT6_,"aw",@nobits
	.sectionflags	@""
	.align	16
.nv.shared._ZN3cub18CUB_300001_SM_10006detail10radix_sort29DeviceRadixSortOnesweepKernelINS1_5radix10policy_hubIdmyE10Policy1000ELNS0_9SortOrderE0EdmyiiNS1_21identity_decomposer_tEEEvPT5_SB_PT3_PKSC_PT1_PKSG_PT2_PKSK_T4_iiT6_:
	.zero		39936


//--------------------- .nv.shared._ZN3cub18CUB_300001_SM_10006detail10radix_sort33DeviceRadixSortExclusiveSumKernelINS1_5radix10policy_hubIdmyE10Policy1000EyEEvPT0_ --------------------------
	.section	.nv.shared._ZN3cub18CUB_300001_SM_10006detail10radix_sort33DeviceRadixSortExclusiveSumKernelINS1_5radix10policy_hubIdmyE10Policy1000EyEEvPT0_,"aw",@nobits
	.sectionflags	@""
	.align	16
.nv.shared._ZN3cub18CUB_300001_SM_10006detail10radix_sort33DeviceRadixSortExclusiveSumKernelINS1_5radix10policy_hubIdmyE10Policy1000EyEEvPT0_:
	.zero		3360


//--------------------- .nv.shared._ZN3cub18CUB_300001_SM_10006detail10radix_sort30DeviceRadixSortHistogramKernelINS1_5radix10policy_hubIdmyE10Policy1000ELNS0_9SortOrderE0EdyNS1_21identity_decomposer_tEEEvPT2_PKT1_SA_iiT3_ --------------------------
	.section	.nv.shared._ZN3cub18CUB_300001_SM_10006detail10radix_sort30DeviceRadixSortHistogramKernelINS1_5radix10policy_hubIdmyE10Policy1000ELNS0_9SortOrderE0EdyNS1_21identity_decomposer_tEEEvPT2_PKT1_SA_iiT3_,"aw",@nobits
	.sectionflags	@""
	.align	4
.nv.shared._ZN3cub18CUB_300001_SM_10006detail10radix_sort30DeviceRadixSortHistogramKernelINS1_5radix10policy_hubIdmyE10Policy1000ELNS0_9SortOrderE0EdyNS1_21identity_decomposer_tEEEvPT2_PKT1_SA_iiT3_:
	.zero		9216


//--------------------- .nv.shared._ZN3cub18CUB_300001_SM_10006detail10radix_sort31DeviceRadixSortSingleTileKernelINS1_5radix10policy_hubIdmyE10Policy1000ELNS0_9SortOrderE0EdmyNS1_21identity_decomposer_tEEEvPKT1_PSA_PKT2_PSE_T3_iiT4_ --------------------------
	.section	.nv.shared._ZN3cub18CUB_300001_SM_10006detail10radix_sort31DeviceRadixSortSingleTileKernelINS1_5radix10policy_hubIdmyE10Policy1000ELNS0_9SortOrderE0EdmyNS1_21identity_decomposer_tEEEvPKT1_PSA_PKT2_PSE_T3_iiT4_,"aw",@nobits
	.sectionflags	@""
	.align	16
.nv.shared._ZN3cub18CUB_300001_SM_10006detail10radix_sort31DeviceRadixSortSingleTileKernelINS1_5radix10policy_hubIdmyE10Policy1000ELNS0_9SortOrderE0EdmyNS1_21identity_decomposer_tEEEvPKT1_PSA_PKT2_PSE_T3_iiT4_:
	.zero		34880


//--------------------- .nv.constant0._ZN3cub18CUB_300001_SM_10006detail10radix_sort29DeviceRadixSortOnesweepKernelINS1_5radix10policy_hubIddyE10Policy1000ELNS0_9SortOrderE0EddyiiNS1_21identity_decomposer_tEEEvPT5_SB_PT3_PKSC_PT1_PKSG_PT2_PKSK_T4_iiT6_ --------------------------
	.section	.nv.constant0._ZN3cub18CUB_300001_SM_10006detail10radix_sort29DeviceRadixSortOnesweepKernelINS1_5radix10policy_hubIddyE10Policy1000ELNS0_9SortOrderE0EddyiiNS1_21identity_decomposer_tEEEvPT5_SB_PT3_PKSC_PT1_PKSG_PT2_PKSK_T4_iiT6_,"a",@progbits
	.sectionflags	@""
	.align	4
.nv.constant0._ZN3cub18CUB_300001_SM_10006detail10radix_sort29DeviceRadixSortOnesweepKernelINS1_5radix10policy_hubIddyE10Policy1000ELNS0_9SortOrderE0EddyiiNS1_21identity_decomposer_tEEEvPT5_SB_PT3_PKSC_PT1_PKSG_PT2_PKSK_T4_iiT6_:
	.zero		973


//--------------------- .nv.constant0._ZN3cub18CUB_300001_SM_10006detail10radix_sort33DeviceRadixSortExclusiveSumKernelINS1_5radix10policy_hubIddyE10Policy1000EyEEvPT0_ --------------------------
	.section	.nv.constant0._ZN3cub18CUB_300001_SM_10006detail10radix_sort33DeviceRadixSortExclusiveSumKernelINS1_5radix10policy_hubIddyE10Policy1000EyEEvPT0_,"a",@progbits
	.sectionflags	@""
	.align	4
.nv.constant0._ZN3cub18CUB_300001_SM_10006detail10radix_sort33DeviceRadixSortExclusiveSumKernelINS1_5radix10policy_hubIddyE10Policy1000EyEEvPT0_:
	.zero		904


//--------------------- .nv.constant0._ZN3cub18CUB_300001_SM_10006detail10radix_sort30DeviceRadixSortHistogramKernelINS1_5radix10policy_hubIddyE10Policy1000ELNS0_9SortOrderE0EdyNS1_21identity_decomposer_tEEEvPT2_PKT1_SA_iiT3_ --------------------------
	.section	.nv.constant0._ZN3cub18CUB_300001_SM_10006detail10radix_sort30DeviceRadixSortHistogramKernelINS1_5radix10policy_hubIddyE10Policy1000ELNS0_9SortOrderE0EdyNS1_21identity_decomposer_tEEEvPT2_PKT1_SA_iiT3_,"a",@progbits
	.sectionflags	@""
	.align	4
.nv.constant0._ZN3cub18CUB_300001_SM_10006detail10radix_sort30DeviceRadixSortHistogramKernelINS1_5radix10policy_hubIddyE10Policy1000ELNS0_9SortOrderE0EdyNS1_21identity_decomposer_tEEEvPT2_PKT1_SA_iiT3_:
	.zero		929


//--------------------- .nv.constant0._ZN3cub18CUB_300001_SM_10006detail10radix_sort31DeviceRadixSortSingleTileKernelINS1_5radix10policy_hubIddyE10Policy1000ELNS0_9SortOrderE0EddyNS1_21identity_decomposer_tEEEvPKT1_PSA_PKT2_PSE_T3_iiT4_ --------------------------
	.section	.nv.constant0._ZN3cub18CUB_300001_SM_10006detail10radix_sort31DeviceRadixSortSingleTileKernelINS1_5radix10policy_hubIddyE10Policy1000ELNS0_9SortOrderE0EddyNS1_21identity_decomposer_tEEEvPKT1_PSA_PKT2_PSE_T3_iiT4_,"a",@progbits
	.sectionflags	@""
	.align	4
.nv.constant0._ZN3cub18CUB_300001_SM_10006detail10radix_sort31DeviceRadixSortSingleTileKernelINS1_5radix10policy_hubIddyE10Policy1000ELNS0_9SortOrderE0EddyNS1_21identity_decomposer_tEEEvPKT1_PSA_PKT2_PSE_T3_iiT4_:
	.zero		945


//--------------------- .nv.constant0._ZN3cub18CUB_300001_SM_10006detail10radix_sort29DeviceRadixSortOnesweepKernelINS1_5radix10policy_hubIdmyE10Policy1000ELNS0_9SortOrderE0EdmyiiNS1_21identity_decomposer_tEEEvPT5_SB_PT3_PKSC_PT1_PKSG_PT2_PKSK_T4_iiT6_ --------------------------
	.section	.nv.constant0._ZN3cub18CUB_300001_SM_10006detail10radix_sort29DeviceRadixSortOnesweepKernelINS1_5radix10policy_hubIdmyE10Policy1000ELNS0_9SortOrderE0EdmyiiNS1_21identity_decomposer_tEEEvPT5_SB_PT3_PKSC_PT1_PKSG_PT2_PKSK_T4_iiT6_,"a",@progbits
	.sectionflags	@""
	.align	4
.nv.constant0._ZN3cub18CUB_300001_SM_10006detail10radix_sort29DeviceRadixSortOnesweepKernelINS1_5radix10policy_hubIdmyE10Policy1000ELNS0_9SortOrderE0EdmyiiNS1_21identity_decomposer_tEEEvPT5_SB_PT3_PKSC_PT1_PKSG_PT2_PKSK_T4_iiT6_:
	.zero		973


//--------------------- .nv.constant0._ZN3cub18CUB_300001_SM_10006detail10radix_sort33DeviceRadixSortExclusiveSumKernelINS1_5radix10policy_hubIdmyE10Policy1000EyEEvPT0_ --------------------------
	.section	.nv.constant0._ZN3cub18CUB_300001_SM_10006detail10radix_sort33DeviceRadixSortExclusiveSumKernelINS1_5radix10policy_hubIdmyE10Policy1000EyEEvPT0_,"a",@progbits
	.sectionflags	@""
	.align	4
.nv.constant0._ZN3cub18CUB_300001_SM_10006detail10radix_sort33DeviceRadixSortExclusiveSumKernelINS1_5radix10policy_hubIdmyE10Policy1000EyEEvPT0_:
	.zero		904


//--------------------- .nv.constant0._ZN3cub18CUB_300001_SM_10006detail10radix_sort30DeviceRadixSortHistogramKernelINS1_5radix10policy_hubIdmyE10Policy1000ELNS0_9SortOrderE0EdyNS1_21identity_decomposer_tEEEvPT2_PKT1_SA_iiT3_ --------------------------
	.section	.nv.constant0._ZN3cub18CUB_300001_SM_10006detail10radix_sort30DeviceRadixSortHistogramKernelINS1_5radix10policy_hubIdmyE10Policy1000ELNS0_9SortOrderE0EdyNS1_21identity_decomposer_tEEEvPT2_PKT1_SA_iiT3_,"a",@progbits
	.sectionflags	@""
	.align	4
.nv.constant0._ZN3cub18CUB_300001_SM_10006detail10radix_sort30DeviceRadixSortHistogramKernelINS1_5radix10policy_hubIdmyE10Policy1000ELNS0_9SortOrderE0EdyNS1_21identity_decomposer_tEEEvPT2_PKT1_SA_iiT3_:
	.zero		929


//--------------------- .nv.constant0._ZN3cub18CUB_300001_SM_10006detail10radix_sort31DeviceRadixSortSingleTileKernelINS1_5radix10policy_hubIdmyE10Policy1000ELNS0_9SortOrderE0EdmyNS1_21identity_decomposer_tEEEvPKT1_PSA_PKT2_PSE_T3_iiT4_ --------------------------
	.section	.nv.constant0._ZN3cub18CUB_300001_SM_10006detail10radix_sort31DeviceRadixSortSingleTileKernelINS1_5radix10policy_hubIdmyE10Policy1000ELNS0_9SortOrderE0EdmyNS1_21identity_decomposer_tEEEvPKT1_PSA_PKT2_PSE_T3_iiT4_,"a",@progbits
	.sectionflags	@""
	.align	4
.nv.constant0._ZN3cub18CUB_300001_SM_10006detail10radix_sort31DeviceRadixSortSingleTileKernelINS1_5radix10policy_hubIdmyE10Policy1000ELNS0_9SortOrderE0EdmyNS1_21identity_decomposer_tEEEvPKT1_PSA_PKT2_PSE_T3_iiT4_:
	.zero		945


//--------------------- .nv.constant0._ZN3cub18CUB_300001_SM_10006detail11EmptyKernelIvEEvv --------------------------
	.section	.nv.constant0._ZN3cub18CUB_300001_SM_10006detail11EmptyKernelIvEEvv,"a",@progbits
	.sectionflags	@""
	.align	4
.nv.constant0._ZN3cub18CUB_300001_SM_10006detail11EmptyKernelIvEEvv:
	.zero		896


//--------------------- .nv.constant0._Z7PermutemPvmPmS_ --------------------------
	.section	.nv.constant0._Z7PermutemPvmPmS_,"a",@progbits
	.sectionflags	@""
	.align	4
.nv.constant0._Z7PermutemPvmPmS_:
	.zero		936


//--------------------- .nv.constant0._Z7InitIndmPm --------------------------
	.section	.nv.constant0._Z7InitIndmPm,"a",@progbits
	.sectionflags	@""
	.align	4
.nv.constant0._Z7InitIndmPm:
	.zero		912


//--------------------- SYMBOLS --------------------------

	.type		.nv.reservedSmem.offset0,@object
	.size		.nv.reservedSmem.offset0,0x4
	.type		.nv.reservedSmem.cap,@object
	.size		.nv.reservedSmem.cap,0x4
